	.target	sm_103a

	.elftype	@"ET_EXEC"


//--------------------- .note.nv.tkinfo           --------------------------
	.section	.note.nv.tkinfo,"",@"SHT_NOTE"
	.sectionflags	@"SHF_NOTE_NV_TKINFO"
	.tkinfo
        /*0018*/ 	.word	0x00000002
        /*0030*/ 	.string	""
        /*0030*/ 	.string	"ptxas"
        /*0030*/ 	.string	"Cuda compilation tools, release 13.0, V13.0.88"
        /*0030*/ 	.string	"Build cuda_13.0.r13.0/compiler.36424714_0"
        /*0030*/ 	.string	"-arch sm_103a -m 64 "



//--------------------- .note.nv.cuinfo           --------------------------
	.section	.note.nv.cuinfo,"",@"SHT_NOTE"
	.sectionflags	@"SHF_NOTE_NV_CUINFO"
        /*0018*/ 	.short	0x0002
        /*001a*/ 	.short	0x0067
        /*001c*/ 	.short	0x0082
	.zero		2


//--------------------- .nv.info                  --------------------------
	.section	.nv.info,"",@"SHT_CUDA_INFO"
	.align	4


	//----- nvinfo : EIATTR_REGCOUNT
	.align		4
        /*0000*/ 	.byte	0x04, 0x2f
        /*0002*/ 	.short	(.L_39 - .L_38)
	.align		4
.L_38:
        /*0004*/ 	.word	index@(_ZN2at6native29vectorized_elementwise_kernelILi8EZZZNS0_65_GLOBAL__N__cd49fe81_27_ActivationSoftplusKernel_cu_1520ed90_293215softplus_kernelERNS_18TensorIteratorBaseERKN3c106ScalarES8_ENKUlvE_clEvENKUlvE_clEvEUldE_St5arrayIPcLm2EEEEviT0_T1_)
        /*0008*/ 	.word	0x00000004


	//----- nvinfo : EIATTR_FRAME_SIZE
	.align		4
.L_39:
        /*000c*/ 	.byte	0x04, 0x11
        /*000e*/ 	.short	(.L_41 - .L_40)
	.align		4
.L_40:
        /*0010*/ 	.word	index@(_ZN2at6native29vectorized_elementwise_kernelILi8EZZZNS0_65_GLOBAL__N__cd49fe81_27_ActivationSoftplusKernel_cu_1520ed90_293215softplus_kernelERNS_18TensorIteratorBaseERKN3c106ScalarES8_ENKUlvE_clEvENKUlvE_clEvEUldE_St5arrayIPcLm2EEEEviT0_T1_)
        /*0014*/ 	.word	0x00000000


	//----- nvinfo : EIATTR_REGCOUNT
	.align		4
.L_41:
        /*0018*/ 	.byte	0x04, 0x2f
        /*001a*/ 	.short	(.L_43 - .L_42)
	.align		4
.L_42:
        /*001c*/ 	.word	index@(_ZN2at6native29vectorized_elementwise_kernelILi4EZZZNS0_65_GLOBAL__N__cd49fe81_27_ActivationSoftplusKernel_cu_1520ed90_293215softplus_kernelERNS_18TensorIteratorBaseERKN3c106ScalarES8_ENKUlvE_clEvENKUlvE_clEvEUldE_St5arrayIPcLm2EEEEviT0_T1_)
        /*0020*/ 	.word	0x0000002c


	//----- nvinfo : EIATTR_FRAME_SIZE
	.align		4
.L_43:
        /*0024*/ 	.byte	0x04, 0x11
        /*0026*/ 	.short	(.L_45 - .L_44)
	.align		4
.L_44:
        /*0028*/ 	.word	index@($__internal_11_$__cuda_sm20_div_rn_f64_full)
        /*002c*/ 	.word	0x00000000


	//----- nvinfo : EIATTR_FRAME_SIZE
	.align		4
.L_45:
        /*0030*/ 	.byte	0x04, 0x11
        /*0032*/ 	.short	(.L_47 - .L_46)
	.align		4
.L_46:
        /*0034*/ 	.word	index@(_ZN2at6native29vectorized_elementwise_kernelILi4EZZZNS0_65_GLOBAL__N__cd49fe81_27_ActivationSoftplusKernel_cu_1520ed90_293215softplus_kernelERNS_18TensorIteratorBaseERKN3c106ScalarES8_ENKUlvE_clEvENKUlvE_clEvEUldE_St5arrayIPcLm2EEEEviT0_T1_)
        /*0038*/ 	.word	0x00000000


	//----- nvinfo : EIATTR_REGCOUNT
	.align		4
.L_47:
        /*003c*/ 	.byte	0x04, 0x2f
        /*003e*/ 	.short	(.L_49 - .L_48)
	.align		4
.L_48:
        /*0040*/ 	.word	index@(_ZN2at6native29vectorized_elementwise_kernelILi2EZZZNS0_65_GLOBAL__N__cd49fe81_27_ActivationSoftplusKernel_cu_1520ed90_293215softplus_kernelERNS_18TensorIteratorBaseERKN3c106ScalarES8_ENKUlvE_clEvENKUlvE_clEvEUldE_St5arrayIPcLm2EEEEviT0_T1_)
        /*0044*/ 	.word	0x0000002c


	//----- nvinfo : EIATTR_FRAME_SIZE
	.align		4
.L_49:
        /*0048*/ 	.byte	0x04, 0x11
        /*004a*/ 	.short	(.L_51 - .L_50)
	.align		4
.L_50:
        /*004c*/ 	.word	index@($__internal_10_$__cuda_sm20_div_rn_f64_full)
        /*0050*/ 	.word	0x00000000


	//----- nvinfo : EIATTR_FRAME_SIZE
	.align		4
.L_51:
        /*0054*/ 	.byte	0x04, 0x11
        /*0056*/ 	.short	(.L_53 - .L_52)
	.align		4
.L_52:
        /*0058*/ 	.word	index@(_ZN2at6native29vectorized_elementwise_kernelILi2EZZZNS0_65_GLOBAL__N__cd49fe81_27_ActivationSoftplusKernel_cu_1520ed90_293215softplus_kernelERNS_18TensorIteratorBaseERKN3c106ScalarES8_ENKUlvE_clEvENKUlvE_clEvEUldE_St5arrayIPcLm2EEEEviT0_T1_)
        /*005c*/ 	.word	0x00000000


	//----- nvinfo : EIATTR_REGCOUNT
	.align		4
.L_53:
        /*0060*/ 	.byte	0x04, 0x2f
        /*0062*/ 	.short	(.L_55 - .L_54)
	.align		4
.L_54:
        /*0064*/ 	.word	index@(_ZN2at6native27unrolled_elementwise_kernelIZZZNS0_65_GLOBAL__N__cd49fe81_27_ActivationSoftplusKernel_cu_1520ed90_293215softplus_kernelERNS_18TensorIteratorBaseERKN3c106ScalarES8_ENKUlvE_clEvENKUlvE_clEvEUldE_St5arrayIPcLm2EELi4E23TrivialOffsetCalculatorILi1EjESG_NS0_6memory15LoadWithoutCastENSH_16StoreWithoutCastEEEviT_T0_T2_T3_T4_T5_)
        /*0068*/ 	.word	0x00000021


	//----- nvinfo : EIATTR_FRAME_SIZE
	.align		4
.L_55:
        /*006c*/ 	.byte	0x04, 0x11
        /*006e*/ 	.short	(.L_57 - .L_56)
	.align		4
.L_56:
        /*0070*/ 	.word	index@($__internal_9_$__cuda_sm20_div_rn_f64_full)
        /*0074*/ 	.word	0x00000000


	//----- nvinfo : EIATTR_FRAME_SIZE
	.align		4
.L_57:
        /*0078*/ 	.byte	0x04, 0x11
        /*007a*/ 	.short	(.L_59 - .L_58)
	.align		4
.L_58:
        /*007c*/ 	.word	index@(_ZN2at6native27unrolled_elementwise_kernelIZZZNS0_65_GLOBAL__N__cd49fe81_27_ActivationSoftplusKernel_cu_1520ed90_293215softplus_kernelERNS_18TensorIteratorBaseERKN3c106ScalarES8_ENKUlvE_clEvENKUlvE_clEvEUldE_St5arrayIPcLm2EELi4E23TrivialOffsetCalculatorILi1EjESG_NS0_6memory15LoadWithoutCastENSH_16StoreWithoutCastEEEviT_T0_T2_T3_T4_T5_)
        /*0080*/ 	.word	0x00000000


	//----- nvinfo : EIATTR_REGCOUNT
	.align		4
.L_59:
        /*0084*/ 	.byte	0x04, 0x2f
        /*0086*/ 	.short	(.L_61 - .L_60)
	.align		4
.L_60:
        /*0088*/ 	.word	index@(_ZN2at6native18elementwise_kernelILi128ELi2EZNS0_22gpu_kernel_impl_nocastIZZZNS0_65_GLOBAL__N__cd49fe81_27_ActivationSoftplusKernel_cu_1520ed90_293215softplus_kernelERNS_18TensorIteratorBaseERKN3c106ScalarES9_ENKUlvE_clEvENKUlvE_clEvEUldE_EEvS5_RKT_EUliE_EEviT1_)
        /*008c*/ 	.word	0x0000001e


	//----- nvinfo : EIATTR_FRAME_SIZE
	.align		4
.L_61:
        /*0090*/ 	.byte	0x04, 0x11
        /*0092*/ 	.short	(.L_63 - .L_62)
	.align		4
.L_62:
        /*0094*/ 	.word	index@($__internal_8_$__cuda_sm20_div_rn_f64_full)
        /*0098*/ 	.word	0x00000000


	//----- nvinfo : EIATTR_FRAME_SIZE
	.align		4
.L_63:
        /*009c*/ 	.byte	0x04, 0x11
        /*009e*/ 	.short	(.L_65 - .L_64)
	.align		4
.L_64:
        /*00a0*/ 	.word	index@(_ZN2at6native18elementwise_kernelILi128ELi2EZNS0_22gpu_kernel_impl_nocastIZZZNS0_65_GLOBAL__N__cd49fe81_27_ActivationSoftplusKernel_cu_1520ed90_293215softplus_kernelERNS_18TensorIteratorBaseERKN3c106ScalarES9_ENKUlvE_clEvENKUlvE_clEvEUldE_EEvS5_RKT_EUliE_EEviT1_)
        /*00a4*/ 	.word	0x00000000


	//----- nvinfo : EIATTR_REGCOUNT
	.align		4
.L_65:
        /*00a8*/ 	.byte	0x04, 0x2f
        /*00aa*/ 	.short	(.L_67 - .L_66)
	.align		4
.L_66:
        /*00ac*/ 	.word	index@(_ZN2at6native27unrolled_elementwise_kernelIZZZNS0_65_GLOBAL__N__cd49fe81_27_ActivationSoftplusKernel_cu_1520ed90_293215softplus_kernelERNS_18TensorIteratorBaseERKN3c106ScalarES8_ENKUlvE_clEvENKUlvE_clEvEUldE_St5arrayIPcLm2EELi4E23TrivialOffsetCalculatorILi1EjESG_NS0_6memory12LoadWithCastILi1EEENSH_13StoreWithCastILi1EEEEEviT_T0_T2_T3_T4_T5_)
        /*00b0*/ 	.word	0x00000026


	//----- nvinfo : EIATTR_FRAME_SIZE
	.align		4
.L_67:
        /*00b4*/ 	.byte	0x04, 0x11
        /*00b6*/ 	.short	(.L_69 - .L_68)
	.align		4
.L_68:
        /*00b8*/ 	.word	index@($__internal_7_$__cuda_sm20_div_rn_f64_full)
        /*00bc*/ 	.word	0x00000000


	//----- nvinfo : EIATTR_FRAME_SIZE
	.align		4
.L_69:
        /*00c0*/ 	.byte	0x04, 0x11
        /*00c2*/ 	.short	(.L_71 - .L_70)
	.align		4
.L_70:
        /*00c4*/ 	.word	index@(_ZN2at6native27unrolled_elementwise_kernelIZZZNS0_65_GLOBAL__N__cd49fe81_27_ActivationSoftplusKernel_cu_1520ed90_293215softplus_kernelERNS_18TensorIteratorBaseERKN3c106ScalarES8_ENKUlvE_clEvENKUlvE_clEvEUldE_St5arrayIPcLm2EELi4E23TrivialOffsetCalculatorILi1EjESG_NS0_6memory12LoadWithCastILi1EEENSH_13StoreWithCastILi1EEEEEviT_T0_T2_T3_T4_T5_)
        /*00c8*/ 	.word	0x00000000


	//----- nvinfo : EIATTR_REGCOUNT
	.align		4
.L_71:
        /*00cc*/ 	.byte	0x04, 0x2f
        /*00ce*/ 	.short	(.L_73 - .L_72)
	.align		4
.L_72:
        /*00d0*/ 	.word	index@(_ZN2at6native18elementwise_kernelILi128ELi4EZNS0_15gpu_kernel_implIZZZNS0_65_GLOBAL__N__cd49fe81_27_ActivationSoftplusKernel_cu_1520ed90_293215softplus_kernelERNS_18TensorIteratorBaseERKN3c106ScalarES9_ENKUlvE_clEvENKUlvE_clEvEUldE_EEvS5_RKT_EUliE_EEviT1_)
        /*00d4*/ 	.word	0x0000001d


	//----- nvinfo : EIATTR_FRAME_SIZE
	.align		4
.L_73:
        /*00d8*/ 	.byte	0x04, 0x11
        /*00da*/ 	.short	(.L_75 - .L_74)
	.align		4
.L_74:
        /*00dc*/ 	.word	index@($__internal_6_$__cuda_sm20_div_rn_f64_full)
        /*00e0*/ 	.word	0x00000000


	//----- nvinfo : EIATTR_FRAME_SIZE
	.align		4
.L_75:
        /*00e4*/ 	.byte	0x04, 0x11
        /*00e6*/ 	.short	(.L_77 - .L_76)
	.align		4
.L_76:
        /*00e8*/ 	.word	index@(_ZN2at6native18elementwise_kernelILi128ELi4EZNS0_15gpu_kernel_implIZZZNS0_65_GLOBAL__N__cd49fe81_27_ActivationSoftplusKernel_cu_1520ed90_293215softplus_kernelERNS_18TensorIteratorBaseERKN3c106ScalarES9_ENKUlvE_clEvENKUlvE_clEvEUldE_EEvS5_RKT_EUliE_EEviT1_)
        /*00ec*/ 	.word	0x00000000


	//----- nvinfo : EIATTR_REGCOUNT
	.align		4
.L_77:
        /*00f0*/ 	.byte	0x04, 0x2f
        /*00f2*/ 	.short	(.L_79 - .L_78)
	.align		4
.L_78:
        /*00f4*/ 	.word	index@(_ZN2at6native29vectorized_elementwise_kernelILi8EZZZNS0_65_GLOBAL__N__cd49fe81_27_ActivationSoftplusKernel_cu_1520ed90_293215softplus_kernelERNS_18TensorIteratorBaseERKN3c106ScalarES8_ENKUlvE_clEvENKUlvE0_clEvEUlfE_St5arrayIPcLm2EEEEviT0_T1_)
        /*00f8*/ 	.word	0x00000004


	//----- nvinfo : EIATTR_FRAME_SIZE
	.align		4
.L_79:
        /*00fc*/ 	.byte	0x04, 0x11
        /*00fe*/ 	.short	(.L_81 - .L_80)
	.align		4
.L_80:
        /*0100*/ 	.word	index@(_ZN2at6native29vectorized_elementwise_kernelILi8EZZZNS0_65_GLOBAL__N__cd49fe81_27_ActivationSoftplusKernel_cu_1520ed90_293215softplus_kernelERNS_18TensorIteratorBaseERKN3c106ScalarES8_ENKUlvE_clEvENKUlvE0_clEvEUlfE_St5arrayIPcLm2EEEEviT0_T1_)
        /*0104*/ 	.word	0x00000000


	//----- nvinfo : EIATTR_REGCOUNT
	.align		4
.L_81:
        /*0108*/ 	.byte	0x04, 0x2f
        /*010a*/ 	.short	(.L_83 - .L_82)
	.align		4
.L_82:
        /*010c*/ 	.word	index@(_ZN2at6native29vectorized_elementwise_kernelILi4EZZZNS0_65_GLOBAL__N__cd49fe81_27_ActivationSoftplusKernel_cu_1520ed90_293215softplus_kernelERNS_18TensorIteratorBaseERKN3c106ScalarES8_ENKUlvE_clEvENKUlvE0_clEvEUlfE_St5arrayIPcLm2EEEEviT0_T1_)
        /*0110*/ 	.word	0x00000020


	//----- nvinfo : EIATTR_FRAME_SIZE
	.align		4
.L_83:
        /*0114*/ 	.byte	0x04, 0x11
        /*0116*/ 	.short	(.L_85 - .L_84)
	.align		4
.L_84:
        /*0118*/ 	.word	index@(_ZN2at6native29vectorized_elementwise_kernelILi4EZZZNS0_65_GLOBAL__N__cd49fe81_27_ActivationSoftplusKernel_cu_1520ed90_293215softplus_kernelERNS_18TensorIteratorBaseERKN3c106ScalarES8_ENKUlvE_clEvENKUlvE0_clEvEUlfE_St5arrayIPcLm2EEEEviT0_T1_)
        /*011c*/ 	.word	0x00000000


	//----- nvinfo : EIATTR_REGCOUNT
	.align		4
.L_85:
        /*0120*/ 	.byte	0x04, 0x2f
        /*0122*/ 	.short	(.L_87 - .L_86)
	.align		4
.L_86:
        /*0124*/ 	.word	index@(_ZN2at6native29vectorized_elementwise_kernelILi2EZZZNS0_65_GLOBAL__N__cd49fe81_27_ActivationSoftplusKernel_cu_1520ed90_293215softplus_kernelERNS_18TensorIteratorBaseERKN3c106ScalarES8_ENKUlvE_clEvENKUlvE0_clEvEUlfE_St5arrayIPcLm2EEEEviT0_T1_)
        /*0128*/ 	.word	0x00000020


	//----- nvinfo : EIATTR_FRAME_SIZE
	.align		4
.L_87:
        /*012c*/ 	.byte	0x04, 0x11
        /*012e*/ 	.short	(.L_89 - .L_88)
	.align		4
.L_88:
        /*0130*/ 	.word	index@(_ZN2at6native29vectorized_elementwise_kernelILi2EZZZNS0_65_GLOBAL__N__cd49fe81_27_ActivationSoftplusKernel_cu_1520ed90_293215softplus_kernelERNS_18TensorIteratorBaseERKN3c106ScalarES8_ENKUlvE_clEvENKUlvE0_clEvEUlfE_St5arrayIPcLm2EEEEviT0_T1_)
        /*0134*/ 	.word	0x00000000


	//----- nvinfo : EIATTR_REGCOUNT
	.align		4
.L_89:
        /*0138*/ 	.byte	0x04, 0x2f
        /*013a*/ 	.short	(.L_91 - .L_90)
	.align		4
.L_90:
        /*013c*/ 	.word	index@(_ZN2at6native27unrolled_elementwise_kernelIZZZNS0_65_GLOBAL__N__cd49fe81_27_ActivationSoftplusKernel_cu_1520ed90_293215softplus_kernelERNS_18TensorIteratorBaseERKN3c106ScalarES8_ENKUlvE_clEvENKUlvE0_clEvEUlfE_St5arrayIPcLm2EELi4E23TrivialOffsetCalculatorILi1EjESG_NS0_6memory15LoadWithoutCastENSH_16StoreWithoutCastEEEviT_T0_T2_T3_T4_T5_)
        /*0140*/ 	.word	0x00000020


	//----- nvinfo : EIATTR_FRAME_SIZE
	.align		4
.L_91:
        /*0144*/ 	.byte	0x04, 0x11
        /*0146*/ 	.short	(.L_93 - .L_92)
	.align		4
.L_92:
        /*0148*/ 	.word	index@(_ZN2at6native27unrolled_elementwise_kernelIZZZNS0_65_GLOBAL__N__cd49fe81_27_ActivationSoftplusKernel_cu_1520ed90_293215softplus_kernelERNS_18TensorIteratorBaseERKN3c106ScalarES8_ENKUlvE_clEvENKUlvE0_clEvEUlfE_St5arrayIPcLm2EELi4E23TrivialOffsetCalculatorILi1EjESG_NS0_6memory15LoadWithoutCastENSH_16StoreWithoutCastEEEviT_T0_T2_T3_T4_T5_)
        /*014c*/ 	.word	0x00000000


	//----- nvinfo : EIATTR_REGCOUNT
	.align		4
.L_93:
        /*0150*/ 	.byte	0x04, 0x2f
        /*0152*/ 	.short	(.L_95 - .L_94)
	.align		4
.L_94:
        /*0154*/ 	.word	index@(_ZN2at6native18elementwise_kernelILi128ELi2EZNS0_22gpu_kernel_impl_nocastIZZZNS0_65_GLOBAL__N__cd49fe81_27_ActivationSoftplusKernel_cu_1520ed90_293215softplus_kernelERNS_18TensorIteratorBaseERKN3c106ScalarES9_ENKUlvE_clEvENKUlvE0_clEvEUlfE_EEvS5_RKT_EUliE_EEviT1_)
        /*0158*/ 	.word	0x00000014


	//----- nvinfo : EIATTR_FRAME_SIZE
	.align		4
.L_95:
        /*015c*/ 	.byte	0x04, 0x11
        /*015e*/ 	.short	(.L_97 - .L_96)
	.align		4
.L_96:
        /*0160*/ 	.word	index@(_ZN2at6native18elementwise_kernelILi128ELi2EZNS0_22gpu_kernel_impl_nocastIZZZNS0_65_GLOBAL__N__cd49fe81_27_ActivationSoftplusKernel_cu_1520ed90_293215softplus_kernelERNS_18TensorIteratorBaseERKN3c106ScalarES9_ENKUlvE_clEvENKUlvE0_clEvEUlfE_EEvS5_RKT_EUliE_EEviT1_)
        /*0164*/ 	.word	0x00000000


	//----- nvinfo : EIATTR_REGCOUNT
	.align		4
.L_97:
        /*0168*/ 	.byte	0x04, 0x2f
        /*016a*/ 	.short	(.L_99 - .L_98)
	.align		4
.L_98:
        /*016c*/ 	.word	index@(_ZN2at6native27unrolled_elementwise_kernelIZZZNS0_65_GLOBAL__N__cd49fe81_27_ActivationSoftplusKernel_cu_1520ed90_293215softplus_kernelERNS_18TensorIteratorBaseERKN3c106ScalarES8_ENKUlvE_clEvENKUlvE0_clEvEUlfE_St5arrayIPcLm2EELi4E23TrivialOffsetCalculatorILi1EjESG_NS0_6memory12LoadWithCastILi1EEENSH_13StoreWithCastILi1EEEEEviT_T0_T2_T3_T4_T5_)
        /*0170*/ 	.word	0x0000001e


	//----- nvinfo : EIATTR_FRAME_SIZE
	.align		4
.L_99:
        /*0174*/ 	.byte	0x04, 0x11
        /*0176*/ 	.short	(.L_101 - .L_100)
	.align		4
.L_100:
        /*0178*/ 	.word	index@(_ZN2at6native27unrolled_elementwise_kernelIZZZNS0_65_GLOBAL__N__cd49fe81_27_ActivationSoftplusKernel_cu_1520ed90_293215softplus_kernelERNS_18TensorIteratorBaseERKN3c106ScalarES8_ENKUlvE_clEvENKUlvE0_clEvEUlfE_St5arrayIPcLm2EELi4E23TrivialOffsetCalculatorILi1EjESG_NS0_6memory12LoadWithCastILi1EEENSH_13StoreWithCastILi1EEEEEviT_T0_T2_T3_T4_T5_)
        /*017c*/ 	.word	0x00000000


	//----- nvinfo : EIATTR_REGCOUNT
	.align		4
.L_101:
        /*0180*/ 	.byte	0x04, 0x2f
        /*0182*/ 	.short	(.L_103 - .L_102)
	.align		4
.L_102:
        /*0184*/ 	.word	index@(_ZN2at6native18elementwise_kernelILi128ELi4EZNS0_15gpu_kernel_implIZZZNS0_65_GLOBAL__N__cd49fe81_27_ActivationSoftplusKernel_cu_1520ed90_293215softplus_kernelERNS_18TensorIteratorBaseERKN3c106ScalarES9_ENKUlvE_clEvENKUlvE0_clEvEUlfE_EEvS5_RKT_EUliE_EEviT1_)
        /*0188*/ 	.word	0x00000018


	//----- nvinfo : EIATTR_FRAME_SIZE
	.align		4
.L_103:
        /*018c*/ 	.byte	0x04, 0x11
        /*018e*/ 	.short	(.L_105 - .L_104)
	.align		4
.L_104:
        /*0190*/ 	.word	index@(_ZN2at6native18elementwise_kernelILi128ELi4EZNS0_15gpu_kernel_implIZZZNS0_65_GLOBAL__N__cd49fe81_27_ActivationSoftplusKernel_cu_1520ed90_293215softplus_kernelERNS_18TensorIteratorBaseERKN3c106ScalarES9_ENKUlvE_clEvENKUlvE0_clEvEUlfE_EEvS5_RKT_EUliE_EEviT1_)
        /*0194*/ 	.word	0x00000000


	//----- nvinfo : EIATTR_REGCOUNT
	.align		4
.L_105:
        /*0198*/ 	.byte	0x04, 0x2f
        /*019a*/ 	.short	(.L_107 - .L_106)
	.align		4
.L_106:
        /*019c*/ 	.word	index@(_ZN2at6native29vectorized_elementwise_kernelILi8EZZZNS0_65_GLOBAL__N__cd49fe81_27_ActivationSoftplusKernel_cu_1520ed90_293215softplus_kernelERNS_18TensorIteratorBaseERKN3c106ScalarES8_ENKUlvE_clEvENKUlvE1_clEvEUlNS5_4HalfEE_St5arrayIPcLm2EEEEviT0_T1_)
        /*01a0*/ 	.word	0x00000004


	//----- nvinfo : EIATTR_FRAME_SIZE
	.align		4
.L_107:
        /*01a4*/ 	.byte	0x04, 0x11
        /*01a6*/ 	.short	(.L_109 - .L_108)
	.align		4
.L_108:
        /*01a8*/ 	.word	index@(_ZN2at6native29vectorized_elementwise_kernelILi8EZZZNS0_65_GLOBAL__N__cd49fe81_27_ActivationSoftplusKernel_cu_1520ed90_293215softplus_kernelERNS_18TensorIteratorBaseERKN3c106ScalarES8_ENKUlvE_clEvENKUlvE1_clEvEUlNS5_4HalfEE_St5arrayIPcLm2EEEEviT0_T1_)
        /*01ac*/ 	.word	0x00000000


	//----- nvinfo : EIATTR_REGCOUNT
	.align		4
.L_109:
        /*01b0*/ 	.byte	0x04, 0x2f
        /*01b2*/ 	.short	(.L_111 - .L_110)
	.align		4
.L_110:
        /*01b4*/ 	.word	index@(_ZN2at6native29vectorized_elementwise_kernelILi4EZZZNS0_65_GLOBAL__N__cd49fe81_27_ActivationSoftplusKernel_cu_1520ed90_293215softplus_kernelERNS_18TensorIteratorBaseERKN3c106ScalarES8_ENKUlvE_clEvENKUlvE1_clEvEUlNS5_4HalfEE_St5arrayIPcLm2EEEEviT0_T1_)
        /*01b8*/ 	.word	0x00000020


	//----- nvinfo : EIATTR_FRAME_SIZE
	.align		4
.L_111:
        /*01bc*/ 	.byte	0x04, 0x11
        /*01be*/ 	.short	(.L_113 - .L_112)
	.align		4
.L_112:
        /*01c0*/ 	.word	index@(_ZN2at6native29vectorized_elementwise_kernelILi4EZZZNS0_65_GLOBAL__N__cd49fe81_27_ActivationSoftplusKernel_cu_1520ed90_293215softplus_kernelERNS_18TensorIteratorBaseERKN3c106ScalarES8_ENKUlvE_clEvENKUlvE1_clEvEUlNS5_4HalfEE_St5arrayIPcLm2EEEEviT0_T1_)
        /*01c4*/ 	.word	0x00000000


	//----- nvinfo : EIATTR_REGCOUNT
	.align		4
.L_113:
        /*01c8*/ 	.byte	0x04, 0x2f
        /*01ca*/ 	.short	(.L_115 - .L_114)
	.align		4
.L_114:
        /*01cc*/ 	.word	index@(_ZN2at6native29vectorized_elementwise_kernelILi2EZZZNS0_65_GLOBAL__N__cd49fe81_27_ActivationSoftplusKernel_cu_1520ed90_293215softplus_kernelERNS_18TensorIteratorBaseERKN3c106ScalarES8_ENKUlvE_clEvENKUlvE1_clEvEUlNS5_4HalfEE_St5arrayIPcLm2EEEEviT0_T1_)
        /*01d0*/ 	.word	0x00000020


	//----- nvinfo : EIATTR_FRAME_SIZE
	.align		4
.L_115:
        /*01d4*/ 	.byte	0x04, 0x11
        /*01d6*/ 	.short	(.L_117 - .L_116)
	.align		4
.L_116:
        /*01d8*/ 	.word	index@(_ZN2at6native29vectorized_elementwise_kernelILi2EZZZNS0_65_GLOBAL__N__cd49fe81_27_ActivationSoftplusKernel_cu_1520ed90_293215softplus_kernelERNS_18TensorIteratorBaseERKN3c106ScalarES8_ENKUlvE_clEvENKUlvE1_clEvEUlNS5_4HalfEE_St5arrayIPcLm2EEEEviT0_T1_)
        /*01dc*/ 	.word	0x00000000


	//----- nvinfo : EIATTR_REGCOUNT
	.align		4
.L_117:
        /*01e0*/ 	.byte	0x04, 0x2f
        /*01e2*/ 	.short	(.L_119 - .L_118)
	.align		4
.L_118:
        /*01e4*/ 	.word	index@(_ZN2at6native27unrolled_elementwise_kernelIZZZNS0_65_GLOBAL__N__cd49fe81_27_ActivationSoftplusKernel_cu_1520ed90_293215softplus_kernelERNS_18TensorIteratorBaseERKN3c106ScalarES8_ENKUlvE_clEvENKUlvE1_clEvEUlNS5_4HalfEE_St5arrayIPcLm2EELi4E23TrivialOffsetCalculatorILi1EjESH_NS0_6memory15LoadWithoutCastENSI_16StoreWithoutCastEEEviT_T0_T2_T3_T4_T5_)
        /*01e8*/ 	.word	0x00000016


	//----- nvinfo : EIATTR_FRAME_SIZE
	.align		4
.L_119:
        /*01ec*/ 	.byte	0x04, 0x11
        /*01ee*/ 	.short	(.L_121 - .L_120)
	.align		4
.L_120:
        /*01f0*/ 	.word	index@(_ZN2at6native27unrolled_elementwise_kernelIZZZNS0_65_GLOBAL__N__cd49fe81_27_ActivationSoftplusKernel_cu_1520ed90_293215softplus_kernelERNS_18TensorIteratorBaseERKN3c106ScalarES8_ENKUlvE_clEvENKUlvE1_clEvEUlNS5_4HalfEE_St5arrayIPcLm2EELi4E23TrivialOffsetCalculatorILi1EjESH_NS0_6memory15LoadWithoutCastENSI_16StoreWithoutCastEEEviT_T0_T2_T3_T4_T5_)
        /*01f4*/ 	.word	0x00000000


	//----- nvinfo : EIATTR_REGCOUNT
	.align		4
.L_121:
        /*01f8*/ 	.byte	0x04, 0x2f
        /*01fa*/ 	.short	(.L_123 - .L_122)
	.align		4
.L_122:
        /*01fc*/ 	.word	index@(_ZN2at6native18elementwise_kernelILi128ELi4EZNS0_22gpu_kernel_impl_nocastIZZZNS0_65_GLOBAL__N__cd49fe81_27_ActivationSoftplusKernel_cu_1520ed90_293215softplus_kernelERNS_18TensorIteratorBaseERKN3c106ScalarES9_ENKUlvE_clEvENKUlvE1_clEvEUlNS6_4HalfEE_EEvS5_RKT_EUliE_EEviT1_)
        /*0200*/ 	.word	0x00000014


	//----- nvinfo : EIATTR_FRAME_SIZE
	.align		4
.L_123:
        /*0204*/ 	.byte	0x04, 0x11
        /*0206*/ 	.short	(.L_125 - .L_124)
	.align		4
.L_124:
        /*0208*/ 	.word	index@(_ZN2at6native18elementwise_kernelILi128ELi4EZNS0_22gpu_kernel_impl_nocastIZZZNS0_65_GLOBAL__N__cd49fe81_27_ActivationSoftplusKernel_cu_1520ed90_293215softplus_kernelERNS_18TensorIteratorBaseERKN3c106ScalarES9_ENKUlvE_clEvENKUlvE1_clEvEUlNS6_4HalfEE_EEvS5_RKT_EUliE_EEviT1_)
        /*020c*/ 	.word	0x00000000


	//----- nvinfo : EIATTR_REGCOUNT
	.align		4
.L_125:
        /*0210*/ 	.byte	0x04, 0x2f
        /*0212*/ 	.short	(.L_127 - .L_126)
	.align		4
.L_126:
        /*0214*/ 	.word	index@(_ZN2at6native27unrolled_elementwise_kernelIZZZNS0_65_GLOBAL__N__cd49fe81_27_ActivationSoftplusKernel_cu_1520ed90_293215softplus_kernelERNS_18TensorIteratorBaseERKN3c106ScalarES8_ENKUlvE_clEvENKUlvE1_clEvEUlNS5_4HalfEE_St5arrayIPcLm2EELi4E23TrivialOffsetCalculatorILi1EjESH_NS0_6memory12LoadWithCastILi1EEENSI_13StoreWithCastILi1EEEEEviT_T0_T2_T3_T4_T5_)
        /*0218*/ 	.word	0x0000001c


	//----- nvinfo : EIATTR_FRAME_SIZE
	.align		4
.L_127:
        /*021c*/ 	.byte	0x04, 0x11
        /*021e*/ 	.short	(.L_129 - .L_128)
	.align		4
.L_128:
        /*0220*/ 	.word	index@(_ZN2at6native27unrolled_elementwise_kernelIZZZNS0_65_GLOBAL__N__cd49fe81_27_ActivationSoftplusKernel_cu_1520ed90_293215softplus_kernelERNS_18TensorIteratorBaseERKN3c106ScalarES8_ENKUlvE_clEvENKUlvE1_clEvEUlNS5_4HalfEE_St5arrayIPcLm2EELi4E23TrivialOffsetCalculatorILi1EjESH_NS0_6memory12LoadWithCastILi1EEENSI_13StoreWithCastILi1EEEEEviT_T0_T2_T3_T4_T5_)
        /*0224*/ 	.word	0x00000000


	//----- nvinfo : EIATTR_REGCOUNT
	.align		4
.L_129:
        /*0228*/ 	.byte	0x04, 0x2f
        /*022a*/ 	.short	(.L_131 - .L_130)
	.align		4
.L_130:
        /*022c*/ 	.word	index@(_ZN2at6native18elementwise_kernelILi128ELi4EZNS0_15gpu_kernel_implIZZZNS0_65_GLOBAL__N__cd49fe81_27_ActivationSoftplusKernel_cu_1520ed90_293215softplus_kernelERNS_18TensorIteratorBaseERKN3c106ScalarES9_ENKUlvE_clEvENKUlvE1_clEvEUlNS6_4HalfEE_EEvS5_RKT_EUliE_EEviT1_)
        /*0230*/ 	.word	0x00000018


	//----- nvinfo : EIATTR_FRAME_SIZE
	.align		4
.L_131:
        /*0234*/ 	.byte	0x04, 0x11
        /*0236*/ 	.short	(.L_133 - .L_132)
	.align		4
.L_132:
        /*0238*/ 	.word	index@(_ZN2at6native18elementwise_kernelILi128ELi4EZNS0_15gpu_kernel_implIZZZNS0_65_GLOBAL__N__cd49fe81_27_ActivationSoftplusKernel_cu_1520ed90_293215softplus_kernelERNS_18TensorIteratorBaseERKN3c106ScalarES9_ENKUlvE_clEvENKUlvE1_clEvEUlNS6_4HalfEE_EEvS5_RKT_EUliE_EEviT1_)
        /*023c*/ 	.word	0x00000000


	//----- nvinfo : EIATTR_REGCOUNT
	.align		4
.L_133:
        /*0240*/ 	.byte	0x04, 0x2f
        /*0242*/ 	.short	(.L_135 - .L_134)
	.align		4
.L_134:
        /*0244*/ 	.word	index@(_ZN2at6native29vectorized_elementwise_kernelILi8EZZZNS0_65_GLOBAL__N__cd49fe81_27_ActivationSoftplusKernel_cu_1520ed90_293215softplus_kernelERNS_18TensorIteratorBaseERKN3c106ScalarES8_ENKUlvE_clEvENKUlvE2_clEvEUlNS5_8BFloat16EE_St5arrayIPcLm2EEEEviT0_T1_)
        /*0248*/ 	.word	0x00000004


	//----- nvinfo : EIATTR_FRAME_SIZE
	.align		4
.L_135:
        /*024c*/ 	.byte	0x04, 0x11
        /*024e*/ 	.short	(.L_137 - .L_136)
	.align		4
.L_136:
        /*0250*/ 	.word	index@(_ZN2at6native29vectorized_elementwise_kernelILi8EZZZNS0_65_GLOBAL__N__cd49fe81_27_ActivationSoftplusKernel_cu_1520ed90_293215softplus_kernelERNS_18TensorIteratorBaseERKN3c106ScalarES8_ENKUlvE_clEvENKUlvE2_clEvEUlNS5_8BFloat16EE_St5arrayIPcLm2EEEEviT0_T1_)
        /*0254*/ 	.word	0x00000000


	//----- nvinfo : EIATTR_REGCOUNT
	.align		4
.L_137:
        /*0258*/ 	.byte	0x04, 0x2f
        /*025a*/ 	.short	(.L_139 - .L_138)
	.align		4
.L_138:
        /*025c*/ 	.word	index@(_ZN2at6native29vectorized_elementwise_kernelILi4EZZZNS0_65_GLOBAL__N__cd49fe81_27_ActivationSoftplusKernel_cu_1520ed90_293215softplus_kernelERNS_18TensorIteratorBaseERKN3c106ScalarES8_ENKUlvE_clEvENKUlvE2_clEvEUlNS5_8BFloat16EE_St5arrayIPcLm2EEEEviT0_T1_)
        /*0260*/ 	.word	0x00000020


	//----- nvinfo : EIATTR_FRAME_SIZE
	.align		4
.L_139:
        /*0264*/ 	.byte	0x04, 0x11
        /*0266*/ 	.short	(.L_141 - .L_140)
	.align		4
.L_140:
        /*0268*/ 	.word	index@(_ZN2at6native29vectorized_elementwise_kernelILi4EZZZNS0_65_GLOBAL__N__cd49fe81_27_ActivationSoftplusKernel_cu_1520ed90_293215softplus_kernelERNS_18TensorIteratorBaseERKN3c106ScalarES8_ENKUlvE_clEvENKUlvE2_clEvEUlNS5_8BFloat16EE_St5arrayIPcLm2EEEEviT0_T1_)
        /*026c*/ 	.word	0x00000000


	//----- nvinfo : EIATTR_REGCOUNT
	.align		4
.L_141:
        /*0270*/ 	.byte	0x04, 0x2f
        /*0272*/ 	.short	(.L_143 - .L_142)
	.align		4
.L_142:
        /*0274*/ 	.word	index@(_ZN2at6native29vectorized_elementwise_kernelILi2EZZZNS0_65_GLOBAL__N__cd49fe81_27_ActivationSoftplusKernel_cu_1520ed90_293215softplus_kernelERNS_18TensorIteratorBaseERKN3c106ScalarES8_ENKUlvE_clEvENKUlvE2_clEvEUlNS5_8BFloat16EE_St5arrayIPcLm2EEEEviT0_T1_)
        /*0278*/ 	.word	0x00000020


	//----- nvinfo : EIATTR_FRAME_SIZE
	.align		4
.L_143:
        /*027c*/ 	.byte	0x04, 0x11
        /*027e*/ 	.short	(.L_145 - .L_144)
	.align		4
.L_144:
        /*0280*/ 	.word	index@(_ZN2at6native29vectorized_elementwise_kernelILi2EZZZNS0_65_GLOBAL__N__cd49fe81_27_ActivationSoftplusKernel_cu_1520ed90_293215softplus_kernelERNS_18TensorIteratorBaseERKN3c106ScalarES8_ENKUlvE_clEvENKUlvE2_clEvEUlNS5_8BFloat16EE_St5arrayIPcLm2EEEEviT0_T1_)
        /*0284*/ 	.word	0x00000000


	//----- nvinfo : EIATTR_REGCOUNT
	.align		4
.L_145:
        /*0288*/ 	.byte	0x04, 0x2f
        /*028a*/ 	.short	(.L_147 - .L_146)
	.align		4
.L_146:
        /*028c*/ 	.word	index@(_ZN2at6native27unrolled_elementwise_kernelIZZZNS0_65_GLOBAL__N__cd49fe81_27_ActivationSoftplusKernel_cu_1520ed90_293215softplus_kernelERNS_18TensorIteratorBaseERKN3c106ScalarES8_ENKUlvE_clEvENKUlvE2_clEvEUlNS5_8BFloat16EE_St5arrayIPcLm2EELi4E23TrivialOffsetCalculatorILi1EjESH_NS0_6memory15LoadWithoutCastENSI_16StoreWithoutCastEEEviT_T0_T2_T3_T4_T5_)
        /*0290*/ 	.word	0x00000016


	//----- nvinfo : EIATTR_FRAME_SIZE
	.align		4
.L_147:
        /*0294*/ 	.byte	0x04, 0x11
        /*0296*/ 	.short	(.L_149 - .L_148)
	.align		4
.L_148:
        /*0298*/ 	.word	index@(_ZN2at6native27unrolled_elementwise_kernelIZZZNS0_65_GLOBAL__N__cd49fe81_27_ActivationSoftplusKernel_cu_1520ed90_293215softplus_kernelERNS_18TensorIteratorBaseERKN3c106ScalarES8_ENKUlvE_clEvENKUlvE2_clEvEUlNS5_8BFloat16EE_St5arrayIPcLm2EELi4E23TrivialOffsetCalculatorILi1EjESH_NS0_6memory15LoadWithoutCastENSI_16StoreWithoutCastEEEviT_T0_T2_T3_T4_T5_)
        /*029c*/ 	.word	0x00000000


	//----- nvinfo : EIATTR_REGCOUNT
	.align		4
.L_149:
        /*02a0*/ 	.byte	0x04, 0x2f
        /*02a2*/ 	.short	(.L_151 - .L_150)
	.align		4
.L_150:
        /*02a4*/ 	.word	index@(_ZN2at6native18elementwise_kernelILi128ELi4EZNS0_22gpu_kernel_impl_nocastIZZZNS0_65_GLOBAL__N__cd49fe81_27_ActivationSoftplusKernel_cu_1520ed90_293215softplus_kernelERNS_18TensorIteratorBaseERKN3c106ScalarES9_ENKUlvE_clEvENKUlvE2_clEvEUlNS6_8BFloat16EE_EEvS5_RKT_EUliE_EEviT1_)
        /*02a8*/ 	.word	0x00000014


	//----- nvinfo : EIATTR_FRAME_SIZE
	.align		4
.L_151:
        /*02ac*/ 	.byte	0x04, 0x11
        /*02ae*/ 	.short	(.L_153 - .L_152)
	.align		4
.L_152:
        /*02b0*/ 	.word	index@(_ZN2at6native18elementwise_kernelILi128ELi4EZNS0_22gpu_kernel_impl_nocastIZZZNS0_65_GLOBAL__N__cd49fe81_27_ActivationSoftplusKernel_cu_1520ed90_293215softplus_kernelERNS_18TensorIteratorBaseERKN3c106ScalarES9_ENKUlvE_clEvENKUlvE2_clEvEUlNS6_8BFloat16EE_EEvS5_RKT_EUliE_EEviT1_)
        /*02b4*/ 	.word	0x00000000


	//----- nvinfo : EIATTR_REGCOUNT
	.align		4
.L_153:
        /*02b8*/ 	.byte	0x04, 0x2f
        /*02ba*/ 	.short	(.L_155 - .L_154)
	.align		4
.L_154:
        /*02bc*/ 	.word	index@(_ZN2at6native27unrolled_elementwise_kernelIZZZNS0_65_GLOBAL__N__cd49fe81_27_ActivationSoftplusKernel_cu_1520ed90_293215softplus_kernelERNS_18TensorIteratorBaseERKN3c106ScalarES8_ENKUlvE_clEvENKUlvE2_clEvEUlNS5_8BFloat16EE_St5arrayIPcLm2EELi4E23TrivialOffsetCalculatorILi1EjESH_NS0_6memory12LoadWithCastILi1EEENSI_13StoreWithCastILi1EEEEEviT_T0_T2_T3_T4_T5_)
        /*02c0*/ 	.word	0x0000001c


	//----- nvinfo : EIATTR_FRAME_SIZE
	.align		4
.L_155:
        /*02c4*/ 	.byte	0x04, 0x11
        /*02c6*/ 	.short	(.L_157 - .L_156)
	.align		4
.L_156:
        /*02c8*/ 	.word	index@(_ZN2at6native27unrolled_elementwise_kernelIZZZNS0_65_GLOBAL__N__cd49fe81_27_ActivationSoftplusKernel_cu_1520ed90_293215softplus_kernelERNS_18TensorIteratorBaseERKN3c106ScalarES8_ENKUlvE_clEvENKUlvE2_clEvEUlNS5_8BFloat16EE_St5arrayIPcLm2EELi4E23TrivialOffsetCalculatorILi1EjESH_NS0_6memory12LoadWithCastILi1EEENSI_13StoreWithCastILi1EEEEEviT_T0_T2_T3_T4_T5_)
        /*02cc*/ 	.word	0x00000000


	//----- nvinfo : EIATTR_REGCOUNT
	.align		4
.L_157:
        /*02d0*/ 	.byte	0x04, 0x2f
        /*02d2*/ 	.short	(.L_159 - .L_158)
	.align		4
.L_158:
        /*02d4*/ 	.word	index@(_ZN2at6native18elementwise_kernelILi128ELi4EZNS0_15gpu_kernel_implIZZZNS0_65_GLOBAL__N__cd49fe81_27_ActivationSoftplusKernel_cu_1520ed90_293215softplus_kernelERNS_18TensorIteratorBaseERKN3c106ScalarES9_ENKUlvE_clEvENKUlvE2_clEvEUlNS6_8BFloat16EE_EEvS5_RKT_EUliE_EEviT1_)
        /*02d8*/ 	.word	0x00000018


	//----- nvinfo : EIATTR_FRAME_SIZE
	.align		4
.L_159:
        /*02dc*/ 	.byte	0x04, 0x11
        /*02de*/ 	.short	(.L_161 - .L_160)
	.align		4
.L_160:
        /*02e0*/ 	.word	index@(_ZN2at6native18elementwise_kernelILi128ELi4EZNS0_15gpu_kernel_implIZZZNS0_65_GLOBAL__N__cd49fe81_27_ActivationSoftplusKernel_cu_1520ed90_293215softplus_kernelERNS_18TensorIteratorBaseERKN3c106ScalarES9_ENKUlvE_clEvENKUlvE2_clEvEUlNS6_8BFloat16EE_EEvS5_RKT_EUliE_EEviT1_)
        /*02e4*/ 	.word	0x00000000


	//----- nvinfo : EIATTR_REGCOUNT
	.align		4
.L_161:
        /*02e8*/ 	.byte	0x04, 0x2f
        /*02ea*/ 	.short	(.L_163 - .L_162)
	.align		4
.L_162:
        /*02ec*/ 	.word	index@(_ZN2at6native29vectorized_elementwise_kernelILi8EZZZNS0_65_GLOBAL__N__cd49fe81_27_ActivationSoftplusKernel_cu_1520ed90_293224softplus_backward_kernelERNS_18TensorIteratorBaseERKN3c106ScalarES8_ENKUlvE_clEvENKUlvE_clEvEUlddE_St5arrayIPcLm3EEEEviT0_T1_)
        /*02f0*/ 	.word	0x00000004


	//----- nvinfo : EIATTR_FRAME_SIZE
	.align		4
.L_163:
        /*02f4*/ 	.byte	0x04, 0x11
        /*02f6*/ 	.short	(.L_165 - .L_164)
	.align		4
.L_164:
        /*02f8*/ 	.word	index@(_ZN2at6native29vectorized_elementwise_kernelILi8EZZZNS0_65_GLOBAL__N__cd49fe81_27_ActivationSoftplusKernel_cu_1520ed90_293224softplus_backward_kernelERNS_18TensorIteratorBaseERKN3c106ScalarES8_ENKUlvE_clEvENKUlvE_clEvEUlddE_St5arrayIPcLm3EEEEviT0_T1_)
        /*02fc*/ 	.word	0x00000000


	//----- nvinfo : EIATTR_REGCOUNT
	.align		4
.L_165:
        /*0300*/ 	.byte	0x04, 0x2f
        /*0302*/ 	.short	(.L_167 - .L_166)
	.align		4
.L_166:
        /*0304*/ 	.word	index@(_ZN2at6native29vectorized_elementwise_kernelILi4EZZZNS0_65_GLOBAL__N__cd49fe81_27_ActivationSoftplusKernel_cu_1520ed90_293224softplus_backward_kernelERNS_18TensorIteratorBaseERKN3c106ScalarES8_ENKUlvE_clEvENKUlvE_clEvEUlddE_St5arrayIPcLm3EEEEviT0_T1_)
        /*0308*/ 	.word	0x00000038


	//----- nvinfo : EIATTR_FRAME_SIZE
	.align		4
.L_167:
        /*030c*/ 	.byte	0x04, 0x11
        /*030e*/ 	.short	(.L_169 - .L_168)
	.align		4
.L_168:
        /*0310*/ 	.word	index@($__internal_5_$__cuda_sm20_div_rn_f64_full)
        /*0314*/ 	.word	0x00000000


	//----- nvinfo : EIATTR_FRAME_SIZE
	.align		4
.L_169:
        /*0318*/ 	.byte	0x04, 0x11
        /*031a*/ 	.short	(.L_171 - .L_170)
	.align		4
.L_170:
        /*031c*/ 	.word	index@(_ZN2at6native29vectorized_elementwise_kernelILi4EZZZNS0_65_GLOBAL__N__cd49fe81_27_ActivationSoftplusKernel_cu_1520ed90_293224softplus_backward_kernelERNS_18TensorIteratorBaseERKN3c106ScalarES8_ENKUlvE_clEvENKUlvE_clEvEUlddE_St5arrayIPcLm3EEEEviT0_T1_)
        /*0320*/ 	.word	0x00000000


	//----- nvinfo : EIATTR_REGCOUNT
	.align		4
.L_171:
        /*0324*/ 	.byte	0x04, 0x2f
        /*0326*/ 	.short	(.L_173 - .L_172)
	.align		4
.L_172:
        /*0328*/ 	.word	index@(_ZN2at6native29vectorized_elementwise_kernelILi2EZZZNS0_65_GLOBAL__N__cd49fe81_27_ActivationSoftplusKernel_cu_1520ed90_293224softplus_backward_kernelERNS_18TensorIteratorBaseERKN3c106ScalarES8_ENKUlvE_clEvENKUlvE_clEvEUlddE_St5arrayIPcLm3EEEEviT0_T1_)
        /*032c*/ 	.word	0x00000038


	//----- nvinfo : EIATTR_FRAME_SIZE
	.align		4
.L_173:
        /*0330*/ 	.byte	0x04, 0x11
        /*0332*/ 	.short	(.L_175 - .L_174)
	.align		4
.L_174:
        /*0334*/ 	.word	index@($__internal_4_$__cuda_sm20_div_rn_f64_full)
        /*0338*/ 	.word	0x00000000


	//----- nvinfo : EIATTR_FRAME_SIZE
	.align		4
.L_175:
        /*033c*/ 	.byte	0x04, 0x11
        /*033e*/ 	.short	(.L_177 - .L_176)
	.align		4
.L_176:
        /*0340*/ 	.word	index@(_ZN2at6native29vectorized_elementwise_kernelILi2EZZZNS0_65_GLOBAL__N__cd49fe81_27_ActivationSoftplusKernel_cu_1520ed90_293224softplus_backward_kernelERNS_18TensorIteratorBaseERKN3c106ScalarES8_ENKUlvE_clEvENKUlvE_clEvEUlddE_St5arrayIPcLm3EEEEviT0_T1_)
        /*0344*/ 	.word	0x00000000


	//----- nvinfo : EIATTR_REGCOUNT
	.align		4
.L_177:
        /*0348*/ 	.byte	0x04, 0x2f
        /*034a*/ 	.short	(.L_179 - .L_178)
	.align		4
.L_178:
        /*034c*/ 	.word	index@(_ZN2at6native27unrolled_elementwise_kernelIZZZNS0_65_GLOBAL__N__cd49fe81_27_ActivationSoftplusKernel_cu_1520ed90_293224softplus_backward_kernelERNS_18TensorIteratorBaseERKN3c106ScalarES8_ENKUlvE_clEvENKUlvE_clEvEUlddE_St5arrayIPcLm3EELi4E23TrivialOffsetCalculatorILi2EjESF_ILi1EjENS0_6memory15LoadWithoutCastENSI_16StoreWithoutCastEEEviT_T0_T2_T3_T4_T5_)
        /*0350*/ 	.word	0x00000028


	//----- nvinfo : EIATTR_FRAME_SIZE
	.align		4
.L_179:
        /*0354*/ 	.byte	0x04, 0x11
        /*0356*/ 	.short	(.L_181 - .L_180)
	.align		4
.L_180:
        /*0358*/ 	.word	index@($__internal_3_$__cuda_sm20_div_rn_f64_full)
        /*035c*/ 	.word	0x00000000


	//----- nvinfo : EIATTR_FRAME_SIZE
	.align		4
.L_181:
        /*0360*/ 	.byte	0x04, 0x11
        /*0362*/ 	.short	(.L_183 - .L_182)
	.align		4
.L_182:
        /*0364*/ 	.word	index@(_ZN2at6native27unrolled_elementwise_kernelIZZZNS0_65_GLOBAL__N__cd49fe81_27_ActivationSoftplusKernel_cu_1520ed90_293224softplus_backward_kernelERNS_18TensorIteratorBaseERKN3c106ScalarES8_ENKUlvE_clEvENKUlvE_clEvEUlddE_St5arrayIPcLm3EELi4E23TrivialOffsetCalculatorILi2EjESF_ILi1EjENS0_6memory15LoadWithoutCastENSI_16StoreWithoutCastEEEviT_T0_T2_T3_T4_T5_)
        /*0368*/ 	.word	0x00000000


	//----- nvinfo : EIATTR_REGCOUNT
	.align		4
.L_183:
        /*036c*/ 	.byte	0x04, 0x2f
        /*036e*/ 	.short	(.L_185 - .L_184)
	.align		4
.L_184:
        /*0370*/ 	.word	index@(_ZN2at6native18elementwise_kernelILi128ELi2EZNS0_22gpu_kernel_impl_nocastIZZZNS0_65_GLOBAL__N__cd49fe81_27_ActivationSoftplusKernel_cu_1520ed90_293224softplus_backward_kernelERNS_18TensorIteratorBaseERKN3c106ScalarES9_ENKUlvE_clEvENKUlvE_clEvEUlddE_EEvS5_RKT_EUliE_EEviT1_)
        /*0374*/ 	.word	0x0000001c


	//----- nvinfo : EIATTR_FRAME_SIZE
	.align		4
.L_185:
        /*0378*/ 	.byte	0x04, 0x11
        /*037a*/ 	.short	(.L_187 - .L_186)
	.align		4
.L_186:
        /*037c*/ 	.word	index@($__internal_2_$__cuda_sm20_div_rn_f64_full)
        /*0380*/ 	.word	0x00000000


	//----- nvinfo : EIATTR_FRAME_SIZE
	.align		4
.L_187:
        /*0384*/ 	.byte	0x04, 0x11
        /*0386*/ 	.short	(.L_189 - .L_188)
	.align		4
.L_188:
        /*0388*/ 	.word	index@(_ZN2at6native18elementwise_kernelILi128ELi2EZNS0_22gpu_kernel_impl_nocastIZZZNS0_65_GLOBAL__N__cd49fe81_27_ActivationSoftplusKernel_cu_1520ed90_293224softplus_backward_kernelERNS_18TensorIteratorBaseERKN3c106ScalarES9_ENKUlvE_clEvENKUlvE_clEvEUlddE_EEvS5_RKT_EUliE_EEviT1_)
        /*038c*/ 	.word	0x00000000


	//----- nvinfo : EIATTR_REGCOUNT
	.align		4
.L_189:
        /*0390*/ 	.byte	0x04, 0x2f
        /*0392*/ 	.short	(.L_191 - .L_190)
	.align		4
.L_190:
        /*0394*/ 	.word	index@(_ZN2at6native27unrolled_elementwise_kernelIZZZNS0_65_GLOBAL__N__cd49fe81_27_ActivationSoftplusKernel_cu_1520ed90_293224softplus_backward_kernelERNS_18TensorIteratorBaseERKN3c106ScalarES8_ENKUlvE_clEvENKUlvE_clEvEUlddE_St5arrayIPcLm3EELi4E23TrivialOffsetCalculatorILi2EjESF_ILi1EjENS0_6memory12LoadWithCastILi2EEENSI_13StoreWithCastILi1EEEEEviT_T0_T2_T3_T4_T5_)
        /*0398*/ 	.word	0x00000028


	//----- nvinfo : EIATTR_FRAME_SIZE
	.align		4
.L_191:
        /*039c*/ 	.byte	0x04, 0x11
        /*039e*/ 	.short	(.L_193 - .L_192)
	.align		4
.L_192:
        /*03a0*/ 	.word	index@($__internal_1_$__cuda_sm20_div_rn_f64_full)
        /*03a4*/ 	.word	0x00000000


	//----- nvinfo : EIATTR_FRAME_SIZE
	.align		4
.L_193:
        /*03a8*/ 	.byte	0x04, 0x11
        /*03aa*/ 	.short	(.L_195 - .L_194)
	.align		4
.L_194:
        /*03ac*/ 	.word	index@(_ZN2at6native27unrolled_elementwise_kernelIZZZNS0_65_GLOBAL__N__cd49fe81_27_ActivationSoftplusKernel_cu_1520ed90_293224softplus_backward_kernelERNS_18TensorIteratorBaseERKN3c106ScalarES8_ENKUlvE_clEvENKUlvE_clEvEUlddE_St5arrayIPcLm3EELi4E23TrivialOffsetCalculatorILi2EjESF_ILi1EjENS0_6memory12LoadWithCastILi2EEENSI_13StoreWithCastILi1EEEEEviT_T0_T2_T3_T4_T5_)
        /*03b0*/ 	.word	0x00000000


	//----- nvinfo : EIATTR_REGCOUNT
	.align		4
.L_195:
        /*03b4*/ 	.byte	0x04, 0x2f
        /*03b6*/ 	.short	(.L_197 - .L_196)
	.align		4
.L_196:
        /*03b8*/ 	.word	index@(_ZN2at6native18elementwise_kernelILi128ELi4EZNS0_15gpu_kernel_implIZZZNS0_65_GLOBAL__N__cd49fe81_27_ActivationSoftplusKernel_cu_1520ed90_293224softplus_backward_kernelERNS_18TensorIteratorBaseERKN3c106ScalarES9_ENKUlvE_clEvENKUlvE_clEvEUlddE_EEvS5_RKT_EUliE_EEviT1_)
        /*03bc*/ 	.word	0x0000001b


	//----- nvinfo : EIATTR_FRAME_SIZE
	.align		4
.L_197:
        /*03c0*/ 	.byte	0x04, 0x11
        /*03c2*/ 	.short	(.L_199 - .L_198)
	.align		4
.L_198:
        /*03c4*/ 	.word	index@($__internal_0_$__cuda_sm20_div_rn_f64_full)
        /*03c8*/ 	.word	0x00000000


	//----- nvinfo : EIATTR_FRAME_SIZE
	.align		4
.L_199:
        /*03cc*/ 	.byte	0x04, 0x11
        /*03ce*/ 	.short	(.L_201 - .L_200)
	.align		4
.L_200:
        /*03d0*/ 	.word	index@(_ZN2at6native18elementwise_kernelILi128ELi4EZNS0_15gpu_kernel_implIZZZNS0_65_GLOBAL__N__cd49fe81_27_ActivationSoftplusKernel_cu_1520ed90_293224softplus_backward_kernelERNS_18TensorIteratorBaseERKN3c106ScalarES9_ENKUlvE_clEvENKUlvE_clEvEUlddE_EEvS5_RKT_EUliE_EEviT1_)
        /*03d4*/ 	.word	0x00000000


	//----- nvinfo : EIATTR_REGCOUNT
	.align		4
.L_201:
        /*03d8*/ 	.byte	0x04, 0x2f
        /*03da*/ 	.short	(.L_203 - .L_202)
	.align		4
.L_202:
        /*03dc*/ 	.word	index@(_ZN2at6native29vectorized_elementwise_kernelILi8EZZZNS0_65_GLOBAL__N__cd49fe81_27_ActivationSoftplusKernel_cu_1520ed90_293224softplus_backward_kernelERNS_18TensorIteratorBaseERKN3c106ScalarES8_ENKUlvE_clEvENKUlvE0_clEvEUlffE_St5arrayIPcLm3EEEEviT0_T1_)
        /*03e0*/ 	.word	0x00000004


	//----- nvinfo : EIATTR_FRAME_SIZE
	.align		4
.L_203:
        /*03e4*/ 	.byte	0x04, 0x11
        /*03e6*/ 	.short	(.L_205 - .L_204)
	.align		4
.L_204:
        /*03e8*/ 	.word	index@(_ZN2at6native29vectorized_elementwise_kernelILi8EZZZNS0_65_GLOBAL__N__cd49fe81_27_ActivationSoftplusKernel_cu_1520ed90_293224softplus_backward_kernelERNS_18TensorIteratorBaseERKN3c106ScalarES8_ENKUlvE_clEvENKUlvE0_clEvEUlffE_St5arrayIPcLm3EEEEviT0_T1_)
        /*03ec*/ 	.word	0x00000000


	//----- nvinfo : EIATTR_REGCOUNT
	.align		4
.L_205:
        /*03f0*/ 	.byte	0x04, 0x2f
        /*03f2*/ 	.short	(.L_207 - .L_206)
	.align		4
.L_206:
        /*03f4*/ 	.word	index@(_ZN2at6native29vectorized_elementwise_kernelILi4EZZZNS0_65_GLOBAL__N__cd49fe81_27_ActivationSoftplusKernel_cu_1520ed90_293224softplus_backward_kernelERNS_18TensorIteratorBaseERKN3c106ScalarES8_ENKUlvE_clEvENKUlvE0_clEvEUlffE_St5arrayIPcLm3EEEEviT0_T1_)
        /*03f8*/ 	.word	0x00000020


	//----- nvinfo : EIATTR_FRAME_SIZE
	.align		4
.L_207:
        /*03fc*/ 	.byte	0x04, 0x11
        /*03fe*/ 	.short	(.L_209 - .L_208)
	.align		4
.L_208:
        /*0400*/ 	.word	index@(_ZN2at6native29vectorized_elementwise_kernelILi4EZZZNS0_65_GLOBAL__N__cd49fe81_27_ActivationSoftplusKernel_cu_1520ed90_293224softplus_backward_kernelERNS_18TensorIteratorBaseERKN3c106ScalarES8_ENKUlvE_clEvENKUlvE0_clEvEUlffE_St5arrayIPcLm3EEEEviT0_T1_)
        /*0404*/ 	.word	0x00000000


	//----- nvinfo : EIATTR_REGCOUNT
	.align		4
.L_209:
        /*0408*/ 	.byte	0x04, 0x2f
        /*040a*/ 	.short	(.L_211 - .L_210)
	.align		4
.L_210:
        /*040c*/ 	.word	index@(_ZN2at6native29vectorized_elementwise_kernelILi2EZZZNS0_65_GLOBAL__N__cd49fe81_27_ActivationSoftplusKernel_cu_1520ed90_293224softplus_backward_kernelERNS_18TensorIteratorBaseERKN3c106ScalarES8_ENKUlvE_clEvENKUlvE0_clEvEUlffE_St5arrayIPcLm3EEEEviT0_T1_)
        /*0410*/ 	.word	0x00000020


	//----- nvinfo : EIATTR_FRAME_SIZE
	.align		4
.L_211:
        /*0414*/ 	.byte	0x04, 0x11
        /*0416*/ 	.short	(.L_213 - .L_212)
	.align		4
.L_212:
        /*0418*/ 	.word	index@(_ZN2at6native29vectorized_elementwise_kernelILi2EZZZNS0_65_GLOBAL__N__cd49fe81_27_ActivationSoftplusKernel_cu_1520ed90_293224softplus_backward_kernelERNS_18TensorIteratorBaseERKN3c106ScalarES8_ENKUlvE_clEvENKUlvE0_clEvEUlffE_St5arrayIPcLm3EEEEviT0_T1_)
        /*041c*/ 	.word	0x00000000


	//----- nvinfo : EIATTR_REGCOUNT
	.align		4
.L_213:
        /*0420*/ 	.byte	0x04, 0x2f
        /*0422*/ 	.short	(.L_215 - .L_214)
	.align		4
.L_214:
        /*0424*/ 	.word	index@(_ZN2at6native27unrolled_elementwise_kernelIZZZNS0_65_GLOBAL__N__cd49fe81_27_ActivationSoftplusKernel_cu_1520ed90_293224softplus_backward_kernelERNS_18TensorIteratorBaseERKN3c106ScalarES8_ENKUlvE_clEvENKUlvE0_clEvEUlffE_St5arrayIPcLm3EELi4E23TrivialOffsetCalculatorILi2EjESF_ILi1EjENS0_6memory15LoadWithoutCastENSI_16StoreWithoutCastEEEviT_T0_T2_T3_T4_T5_)
        /*0428*/ 	.word	0x00000020


	//----- nvinfo : EIATTR_FRAME_SIZE
	.align		4
.L_215:
        /*042c*/ 	.byte	0x04, 0x11
        /*042e*/ 	.short	(.L_217 - .L_216)
	.align		4
.L_216:
        /*0430*/ 	.word	index@(_ZN2at6native27unrolled_elementwise_kernelIZZZNS0_65_GLOBAL__N__cd49fe81_27_ActivationSoftplusKernel_cu_1520ed90_293224softplus_backward_kernelERNS_18TensorIteratorBaseERKN3c106ScalarES8_ENKUlvE_clEvENKUlvE0_clEvEUlffE_St5arrayIPcLm3EELi4E23TrivialOffsetCalculatorILi2EjESF_ILi1EjENS0_6memory15LoadWithoutCastENSI_16StoreWithoutCastEEEviT_T0_T2_T3_T4_T5_)
        /*0434*/ 	.word	0x00000000


	//----- nvinfo : EIATTR_REGCOUNT
	.align		4
.L_217:
        /*0438*/ 	.byte	0x04, 0x2f
        /*043a*/ 	.short	(.L_219 - .L_218)
	.align		4
.L_218:
        /*043c*/ 	.word	index@(_ZN2at6native18elementwise_kernelILi128ELi2EZNS0_22gpu_kernel_impl_nocastIZZZNS0_65_GLOBAL__N__cd49fe81_27_ActivationSoftplusKernel_cu_1520ed90_293224softplus_backward_kernelERNS_18TensorIteratorBaseERKN3c106ScalarES9_ENKUlvE_clEvENKUlvE0_clEvEUlffE_EEvS5_RKT_EUliE_EEviT1_)
        /*0440*/ 	.word	0x00000014


	//----- nvinfo : EIATTR_FRAME_SIZE
	.align		4
.L_219:
        /*0444*/ 	.byte	0x04, 0x11
        /*0446*/ 	.short	(.L_221 - .L_220)
	.align		4
.L_220:
        /*0448*/ 	.word	index@(_ZN2at6native18elementwise_kernelILi128ELi2EZNS0_22gpu_kernel_impl_nocastIZZZNS0_65_GLOBAL__N__cd49fe81_27_ActivationSoftplusKernel_cu_1520ed90_293224softplus_backward_kernelERNS_18TensorIteratorBaseERKN3c106ScalarES9_ENKUlvE_clEvENKUlvE0_clEvEUlffE_EEvS5_RKT_EUliE_EEviT1_)
        /*044c*/ 	.word	0x00000000


	//----- nvinfo : EIATTR_REGCOUNT
	.align		4
.L_221:
        /*0450*/ 	.byte	0x04, 0x2f
        /*0452*/ 	.short	(.L_223 - .L_222)
	.align		4
.L_222:
        /*0454*/ 	.word	index@(_ZN2at6native27unrolled_elementwise_kernelIZZZNS0_65_GLOBAL__N__cd49fe81_27_ActivationSoftplusKernel_cu_1520ed90_293224softplus_backward_kernelERNS_18TensorIteratorBaseERKN3c106ScalarES8_ENKUlvE_clEvENKUlvE0_clEvEUlffE_St5arrayIPcLm3EELi4E23TrivialOffsetCalculatorILi2EjESF_ILi1EjENS0_6memory12LoadWithCastILi2EEENSI_13StoreWithCastILi1EEEEEviT_T0_T2_T3_T4_T5_)
        /*0458*/ 	.word	0x00000020


	//----- nvinfo : EIATTR_FRAME_SIZE
	.align		4
.L_223:
        /*045c*/ 	.byte	0x04, 0x11
        /*045e*/ 	.short	(.L_225 - .L_224)
	.align		4
.L_224:
        /*0460*/ 	.word	index@(_ZN2at6native27unrolled_elementwise_kernelIZZZNS0_65_GLOBAL__N__cd49fe81_27_ActivationSoftplusKernel_cu_1520ed90_293224softplus_backward_kernelERNS_18TensorIteratorBaseERKN3c106ScalarES8_ENKUlvE_clEvENKUlvE0_clEvEUlffE_St5arrayIPcLm3EELi4E23TrivialOffsetCalculatorILi2EjESF_ILi1EjENS0_6memory12LoadWithCastILi2EEENSI_13StoreWithCastILi1EEEEEviT_T0_T2_T3_T4_T5_)
        /*0464*/ 	.word	0x00000000


	//----- nvinfo : EIATTR_REGCOUNT
	.align		4
.L_225:
        /*0468*/ 	.byte	0x04, 0x2f
        /*046a*/ 	.short	(.L_227 - .L_226)
	.align		4
.L_226:
        /*046c*/ 	.word	index@(_ZN2at6native18elementwise_kernelILi128ELi4EZNS0_15gpu_kernel_implIZZZNS0_65_GLOBAL__N__cd49fe81_27_ActivationSoftplusKernel_cu_1520ed90_293224softplus_backward_kernelERNS_18TensorIteratorBaseERKN3c106ScalarES9_ENKUlvE_clEvENKUlvE0_clEvEUlffE_EEvS5_RKT_EUliE_EEviT1_)
        /*0470*/ 	.word	0x0000001a


	//----- nvinfo : EIATTR_FRAME_SIZE
	.align		4
.L_227:
        /*0474*/ 	.byte	0x04, 0x11
        /*0476*/ 	.short	(.L_229 - .L_228)
	.align		4
.L_228:
        /*0478*/ 	.word	index@(_ZN2at6native18elementwise_kernelILi128ELi4EZNS0_15gpu_kernel_implIZZZNS0_65_GLOBAL__N__cd49fe81_27_ActivationSoftplusKernel_cu_1520ed90_293224softplus_backward_kernelERNS_18TensorIteratorBaseERKN3c106ScalarES9_ENKUlvE_clEvENKUlvE0_clEvEUlffE_EEvS5_RKT_EUliE_EEviT1_)
        /*047c*/ 	.word	0x00000000


	//----- nvinfo : EIATTR_REGCOUNT
	.align		4
.L_229:
        /*0480*/ 	.byte	0x04, 0x2f
        /*0482*/ 	.short	(.L_231 - .L_230)
	.align		4
.L_230:
        /*0484*/ 	.word	index@(_ZN2at6native29vectorized_elementwise_kernelILi8EZZZNS0_65_GLOBAL__N__cd49fe81_27_ActivationSoftplusKernel_cu_1520ed90_293224softplus_backward_kernelERNS_18TensorIteratorBaseERKN3c106ScalarES8_ENKUlvE_clEvENKUlvE1_clEvEUlNS5_4HalfESB_E_St5arrayIPcLm3EEEEviT0_T1_)
        /*0488*/ 	.word	0x00000004


	//----- nvinfo : EIATTR_FRAME_SIZE
	.align		4
.L_231:
        /*048c*/ 	.byte	0x04, 0x11
        /*048e*/ 	.short	(.L_233 - .L_232)
	.align		4
.L_232:
        /*0490*/ 	.word	index@(_ZN2at6native29vectorized_elementwise_kernelILi8EZZZNS0_65_GLOBAL__N__cd49fe81_27_ActivationSoftplusKernel_cu_1520ed90_293224softplus_backward_kernelERNS_18TensorIteratorBaseERKN3c106ScalarES8_ENKUlvE_clEvENKUlvE1_clEvEUlNS5_4HalfESB_E_St5arrayIPcLm3EEEEviT0_T1_)
        /*0494*/ 	.word	0x00000000


	//----- nvinfo : EIATTR_REGCOUNT
	.align		4
.L_233:
        /*0498*/ 	.byte	0x04, 0x2f
        /*049a*/ 	.short	(.L_235 - .L_234)
	.align		4
.L_234:
        /*049c*/ 	.word	index@(_ZN2at6native29vectorized_elementwise_kernelILi4EZZZNS0_65_GLOBAL__N__cd49fe81_27_ActivationSoftplusKernel_cu_1520ed90_293224softplus_backward_kernelERNS_18TensorIteratorBaseERKN3c106ScalarES8_ENKUlvE_clEvENKUlvE1_clEvEUlNS5_4HalfESB_E_St5arrayIPcLm3EEEEviT0_T1_)
        /*04a0*/ 	.word	0x00000020


	//----- nvinfo : EIATTR_FRAME_SIZE
	.align		4
.L_235:
        /*04a4*/ 	.byte	0x04, 0x11
        /*04a6*/ 	.short	(.L_237 - .L_236)
	.align		4
.L_236:
        /*04a8*/ 	.word	index@(_ZN2at6native29vectorized_elementwise_kernelILi4EZZZNS0_65_GLOBAL__N__cd49fe81_27_ActivationSoftplusKernel_cu_1520ed90_293224softplus_backward_kernelERNS_18TensorIteratorBaseERKN3c106ScalarES8_ENKUlvE_clEvENKUlvE1_clEvEUlNS5_4HalfESB_E_St5arrayIPcLm3EEEEviT0_T1_)
        /*04ac*/ 	.word	0x00000000


	//----- nvinfo : EIATTR_REGCOUNT
	.align		4
.L_237:
        /*04b0*/ 	.byte	0x04, 0x2f
        /*04b2*/ 	.short	(.L_239 - .L_238)
	.align		4
.L_238:
        /*04b4*/ 	.word	index@(_ZN2at6native29vectorized_elementwise_kernelILi2EZZZNS0_65_GLOBAL__N__cd49fe81_27_ActivationSoftplusKernel_cu_1520ed90_293224softplus_backward_kernelERNS_18TensorIteratorBaseERKN3c106ScalarES8_ENKUlvE_clEvENKUlvE1_clEvEUlNS5_4HalfESB_E_St5arrayIPcLm3EEEEviT0_T1_)
        /*04b8*/ 	.word	0x00000020


	//----- nvinfo : EIATTR_FRAME_SIZE
	.align		4
.L_239:
        /*04bc*/ 	.byte	0x04, 0x11
        /*04be*/ 	.short	(.L_241 - .L_240)
	.align		4
.L_240:
        /*04c0*/ 	.word	index@(_ZN2at6native29vectorized_elementwise_kernelILi2EZZZNS0_65_GLOBAL__N__cd49fe81_27_ActivationSoftplusKernel_cu_1520ed90_293224softplus_backward_kernelERNS_18TensorIteratorBaseERKN3c106ScalarES8_ENKUlvE_clEvENKUlvE1_clEvEUlNS5_4HalfESB_E_St5arrayIPcLm3EEEEviT0_T1_)
        /*04c4*/ 	.word	0x00000000


	//----- nvinfo : EIATTR_REGCOUNT
	.align		4
.L_241:
        /*04c8*/ 	.byte	0x04, 0x2f
        /*04ca*/ 	.short	(.L_243 - .L_242)
	.align		4
.L_242:
        /*04cc*/ 	.word	index@(_ZN2at6native27unrolled_elementwise_kernelIZZZNS0_65_GLOBAL__N__cd49fe81_27_ActivationSoftplusKernel_cu_1520ed90_293224softplus_backward_kernelERNS_18TensorIteratorBaseERKN3c106ScalarES8_ENKUlvE_clEvENKUlvE1_clEvEUlNS5_4HalfESB_E_St5arrayIPcLm3EELi4E23TrivialOffsetCalculatorILi2EjESG_ILi1EjENS0_6memory15LoadWithoutCastENSJ_16StoreWithoutCastEEEviT_T0_T2_T3_T4_T5_)
        /*04d0*/ 	.word	0x0000001c


	//----- nvinfo : EIATTR_FRAME_SIZE
	.align		4
.L_243:
        /*04d4*/ 	.byte	0x04, 0x11
        /*04d6*/ 	.short	(.L_245 - .L_244)
	.align		4
.L_244:
        /*04d8*/ 	.word	index@(_ZN2at6native27unrolled_elementwise_kernelIZZZNS0_65_GLOBAL__N__cd49fe81_27_ActivationSoftplusKernel_cu_1520ed90_293224softplus_backward_kernelERNS_18TensorIteratorBaseERKN3c106ScalarES8_ENKUlvE_clEvENKUlvE1_clEvEUlNS5_4HalfESB_E_St5arrayIPcLm3EELi4E23TrivialOffsetCalculatorILi2EjESG_ILi1EjENS0_6memory15LoadWithoutCastENSJ_16StoreWithoutCastEEEviT_T0_T2_T3_T4_T5_)
        /*04dc*/ 	.word	0x00000000


	//----- nvinfo : EIATTR_REGCOUNT
	.align		4
.L_245:
        /*04e0*/ 	.byte	0x04, 0x2f
        /*04e2*/ 	.short	(.L_247 - .L_246)
	.align		4
.L_246:
        /*04e4*/ 	.word	index@(_ZN2at6native18elementwise_kernelILi128ELi4EZNS0_22gpu_kernel_impl_nocastIZZZNS0_65_GLOBAL__N__cd49fe81_27_ActivationSoftplusKernel_cu_1520ed90_293224softplus_backward_kernelERNS_18TensorIteratorBaseERKN3c106ScalarES9_ENKUlvE_clEvENKUlvE1_clEvEUlNS6_4HalfESC_E_EEvS5_RKT_EUliE_EEviT1_)
        /*04e8*/ 	.word	0x00000014


	//----- nvinfo : EIATTR_FRAME_SIZE
	.align		4
.L_247:
        /*04ec*/ 	.byte	0x04, 0x11
        /*04ee*/ 	.short	(.L_249 - .L_248)
	.align		4
.L_248:
        /*04f0*/ 	.word	index@(_ZN2at6native18elementwise_kernelILi128ELi4EZNS0_22gpu_kernel_impl_nocastIZZZNS0_65_GLOBAL__N__cd49fe81_27_ActivationSoftplusKernel_cu_1520ed90_293224softplus_backward_kernelERNS_18TensorIteratorBaseERKN3c106ScalarES9_ENKUlvE_clEvENKUlvE1_clEvEUlNS6_4HalfESC_E_EEvS5_RKT_EUliE_EEviT1_)
        /*04f4*/ 	.word	0x00000000


	//----- nvinfo : EIATTR_REGCOUNT
	.align		4
.L_249:
        /*04f8*/ 	.byte	0x04, 0x2f
        /*04fa*/ 	.short	(.L_251 - .L_250)
	.align		4
.L_250:
        /*04fc*/ 	.word	index@(_ZN2at6native27unrolled_elementwise_kernelIZZZNS0_65_GLOBAL__N__cd49fe81_27_ActivationSoftplusKernel_cu_1520ed90_293224softplus_backward_kernelERNS_18TensorIteratorBaseERKN3c106ScalarES8_ENKUlvE_clEvENKUlvE1_clEvEUlNS5_4HalfESB_E_St5arrayIPcLm3EELi4E23TrivialOffsetCalculatorILi2EjESG_ILi1EjENS0_6memory12LoadWithCastILi2EEENSJ_13StoreWithCastILi1EEEEEviT_T0_T2_T3_T4_T5_)
        /*0500*/ 	.word	0x0000001f


	//----- nvinfo : EIATTR_FRAME_SIZE
	.align		4
.L_251:
        /*0504*/ 	.byte	0x04, 0x11
        /*0506*/ 	.short	(.L_253 - .L_252)
	.align		4
.L_252:
        /*0508*/ 	.word	index@(_ZN2at6native27unrolled_elementwise_kernelIZZZNS0_65_GLOBAL__N__cd49fe81_27_ActivationSoftplusKernel_cu_1520ed90_293224softplus_backward_kernelERNS_18TensorIteratorBaseERKN3c106ScalarES8_ENKUlvE_clEvENKUlvE1_clEvEUlNS5_4HalfESB_E_St5arrayIPcLm3EELi4E23TrivialOffsetCalculatorILi2EjESG_ILi1EjENS0_6memory12LoadWithCastILi2EEENSJ_13StoreWithCastILi1EEEEEviT_T0_T2_T3_T4_T5_)
        /*050c*/ 	.word	0x00000000


	//----- nvinfo : EIATTR_REGCOUNT
	.align		4
.L_253:
        /*0510*/ 	.byte	0x04, 0x2f
        /*0512*/ 	.short	(.L_255 - .L_254)
	.align		4
.L_254:
        /*0514*/ 	.word	index@(_ZN2at6native18elementwise_kernelILi128ELi4EZNS0_15gpu_kernel_implIZZZNS0_65_GLOBAL__N__cd49fe81_27_ActivationSoftplusKernel_cu_1520ed90_293224softplus_backward_kernelERNS_18TensorIteratorBaseERKN3c106ScalarES9_ENKUlvE_clEvENKUlvE1_clEvEUlNS6_4HalfESC_E_EEvS5_RKT_EUliE_EEviT1_)
        /*0518*/ 	.word	0x00000018


	//----- nvinfo : EIATTR_FRAME_SIZE
	.align		4
.L_255:
        /*051c*/ 	.byte	0x04, 0x11
        /*051e*/ 	.short	(.L_257 - .L_256)
	.align		4
.L_256:
        /*0520*/ 	.word	index@(_ZN2at6native18elementwise_kernelILi128ELi4EZNS0_15gpu_kernel_implIZZZNS0_65_GLOBAL__N__cd49fe81_27_ActivationSoftplusKernel_cu_1520ed90_293224softplus_backward_kernelERNS_18TensorIteratorBaseERKN3c106ScalarES9_ENKUlvE_clEvENKUlvE1_clEvEUlNS6_4HalfESC_E_EEvS5_RKT_EUliE_EEviT1_)
        /*0524*/ 	.word	0x00000000


	//----- nvinfo : EIATTR_REGCOUNT
	.align		4
.L_257:
        /*0528*/ 	.byte	0x04, 0x2f
        /*052a*/ 	.short	(.L_259 - .L_258)
	.align		4
.L_258:
        /*052c*/ 	.word	index@(_ZN2at6native29vectorized_elementwise_kernelILi8EZZZNS0_65_GLOBAL__N__cd49fe81_27_ActivationSoftplusKernel_cu_1520ed90_293224softplus_backward_kernelERNS_18TensorIteratorBaseERKN3c106ScalarES8_ENKUlvE_clEvENKUlvE2_clEvEUlNS5_8BFloat16ESB_E_St5arrayIPcLm3EEEEviT0_T1_)
        /*0530*/ 	.word	0x00000004


	//----- nvinfo : EIATTR_FRAME_SIZE
	.align		4
.L_259:
        /*0534*/ 	.byte	0x04, 0x11
        /*0536*/ 	.short	(.L_261 - .L_260)
	.align		4
.L_260:
        /*0538*/ 	.word	index@(_ZN2at6native29vectorized_elementwise_kernelILi8EZZZNS0_65_GLOBAL__N__cd49fe81_27_ActivationSoftplusKernel_cu_1520ed90_293224softplus_backward_kernelERNS_18TensorIteratorBaseERKN3c106ScalarES8_ENKUlvE_clEvENKUlvE2_clEvEUlNS5_8BFloat16ESB_E_St5arrayIPcLm3EEEEviT0_T1_)
        /*053c*/ 	.word	0x00000000


	//----- nvinfo : EIATTR_REGCOUNT
	.align		4
.L_261:
        /*0540*/ 	.byte	0x04, 0x2f
        /*0542*/ 	.short	(.L_263 - .L_262)
	.align		4
.L_262:
        /*0544*/ 	.word	index@(_ZN2at6native29vectorized_elementwise_kernelILi4EZZZNS0_65_GLOBAL__N__cd49fe81_27_ActivationSoftplusKernel_cu_1520ed90_293224softplus_backward_kernelERNS_18TensorIteratorBaseERKN3c106ScalarES8_ENKUlvE_clEvENKUlvE2_clEvEUlNS5_8BFloat16ESB_E_St5arrayIPcLm3EEEEviT0_T1_)
        /*0548*/ 	.word	0x00000020


	//----- nvinfo : EIATTR_FRAME_SIZE
	.align		4
.L_263:
        /*054c*/ 	.byte	0x04, 0x11
        /*054e*/ 	.short	(.L_265 - .L_264)
	.align		4
.L_264:
        /*0550*/ 	.word	index@(_ZN2at6native29vectorized_elementwise_kernelILi4EZZZNS0_65_GLOBAL__N__cd49fe81_27_ActivationSoftplusKernel_cu_1520ed90_293224softplus_backward_kernelERNS_18TensorIteratorBaseERKN3c106ScalarES8_ENKUlvE_clEvENKUlvE2_clEvEUlNS5_8BFloat16ESB_E_St5arrayIPcLm3EEEEviT0_T1_)
        /*0554*/ 	.word	0x00000000


	//----- nvinfo : EIATTR_REGCOUNT
	.align		4
.L_265:
        /*0558*/ 	.byte	0x04, 0x2f
        /*055a*/ 	.short	(.L_267 - .L_266)
	.align		4
.L_266:
        /*055c*/ 	.word	index@(_ZN2at6native29vectorized_elementwise_kernelILi2EZZZNS0_65_GLOBAL__N__cd49fe81_27_ActivationSoftplusKernel_cu_1520ed90_293224softplus_backward_kernelERNS_18TensorIteratorBaseERKN3c106ScalarES8_ENKUlvE_clEvENKUlvE2_clEvEUlNS5_8BFloat16ESB_E_St5arrayIPcLm3EEEEviT0_T1_)
        /*0560*/ 	.word	0x00000020


	//----- nvinfo : EIATTR_FRAME_SIZE
	.align		4
.L_267:
        /*0564*/ 	.byte	0x04, 0x11
        /*0566*/ 	.short	(.L_269 - .L_268)
	.align		4
.L_268:
        /*0568*/ 	.word	index@(_ZN2at6native29vectorized_elementwise_kernelILi2EZZZNS0_65_GLOBAL__N__cd49fe81_27_ActivationSoftplusKernel_cu_1520ed90_293224softplus_backward_kernelERNS_18TensorIteratorBaseERKN3c106ScalarES8_ENKUlvE_clEvENKUlvE2_clEvEUlNS5_8BFloat16ESB_E_St5arrayIPcLm3EEEEviT0_T1_)
        /*056c*/ 	.word	0x00000000


	//----- nvinfo : EIATTR_REGCOUNT
	.align		4
.L_269:
        /*0570*/ 	.byte	0x04, 0x2f
        /*0572*/ 	.short	(.L_271 - .L_270)
	.align		4
.L_270:
        /*0574*/ 	.word	index@(_ZN2at6native27unrolled_elementwise_kernelIZZZNS0_65_GLOBAL__N__cd49fe81_27_ActivationSoftplusKernel_cu_1520ed90_293224softplus_backward_kernelERNS_18TensorIteratorBaseERKN3c106ScalarES8_ENKUlvE_clEvENKUlvE2_clEvEUlNS5_8BFloat16ESB_E_St5arrayIPcLm3EELi4E23TrivialOffsetCalculatorILi2EjESG_ILi1EjENS0_6memory15LoadWithoutCastENSJ_16StoreWithoutCastEEEviT_T0_T2_T3_T4_T5_)
        /*0578*/ 	.word	0x0000001c


	//----- nvinfo : EIATTR_FRAME_SIZE
	.align		4
.L_271:
        /*057c*/ 	.byte	0x04, 0x11
        /*057e*/ 	.short	(.L_273 - .L_272)
	.align		4
.L_272:
        /*0580*/ 	.word	index@(_ZN2at6native27unrolled_elementwise_kernelIZZZNS0_65_GLOBAL__N__cd49fe81_27_ActivationSoftplusKernel_cu_1520ed90_293224softplus_backward_kernelERNS_18TensorIteratorBaseERKN3c106ScalarES8_ENKUlvE_clEvENKUlvE2_clEvEUlNS5_8BFloat16ESB_E_St5arrayIPcLm3EELi4E23TrivialOffsetCalculatorILi2EjESG_ILi1EjENS0_6memory15LoadWithoutCastENSJ_16StoreWithoutCastEEEviT_T0_T2_T3_T4_T5_)
        /*0584*/ 	.word	0x00000000


	//----- nvinfo : EIATTR_REGCOUNT
	.align		4
.L_273:
        /*0588*/ 	.byte	0x04, 0x2f
        /*058a*/ 	.short	(.L_275 - .L_274)
	.align		4
.L_274:
        /*058c*/ 	.word	index@(_ZN2at6native18elementwise_kernelILi128ELi4EZNS0_22gpu_kernel_impl_nocastIZZZNS0_65_GLOBAL__N__cd49fe81_27_ActivationSoftplusKernel_cu_1520ed90_293224softplus_backward_kernelERNS_18TensorIteratorBaseERKN3c106ScalarES9_ENKUlvE_clEvENKUlvE2_clEvEUlNS6_8BFloat16ESC_E_EEvS5_RKT_EUliE_EEviT1_)
        /*0590*/ 	.word	0x00000014


	//----- nvinfo : EIATTR_FRAME_SIZE
	.align		4
.L_275:
        /*0594*/ 	.byte	0x04, 0x11
        /*0596*/ 	.short	(.L_277 - .L_276)
	.align		4
.L_276:
        /*0598*/ 	.word	index@(_ZN2at6native18elementwise_kernelILi128ELi4EZNS0_22gpu_kernel_impl_nocastIZZZNS0_65_GLOBAL__N__cd49fe81_27_ActivationSoftplusKernel_cu_1520ed90_293224softplus_backward_kernelERNS_18TensorIteratorBaseERKN3c106ScalarES9_ENKUlvE_clEvENKUlvE2_clEvEUlNS6_8BFloat16ESC_E_EEvS5_RKT_EUliE_EEviT1_)
        /*059c*/ 	.word	0x00000000


	//----- nvinfo : EIATTR_REGCOUNT
	.align		4
.L_277:
        /*05a0*/ 	.byte	0x04, 0x2f
        /*05a2*/ 	.short	(.L_279 - .L_278)
	.align		4
.L_278:
        /*05a4*/ 	.word	index@(_ZN2at6native27unrolled_elementwise_kernelIZZZNS0_65_GLOBAL__N__cd49fe81_27_ActivationSoftplusKernel_cu_1520ed90_293224softplus_backward_kernelERNS_18TensorIteratorBaseERKN3c106ScalarES8_ENKUlvE_clEvENKUlvE2_clEvEUlNS5_8BFloat16ESB_E_St5arrayIPcLm3EELi4E23TrivialOffsetCalculatorILi2EjESG_ILi1EjENS0_6memory12LoadWithCastILi2EEENSJ_13StoreWithCastILi1EEEEEviT_T0_T2_T3_T4_T5_)
        /*05a8*/ 	.word	0x0000001f


	//----- nvinfo : EIATTR_FRAME_SIZE
	.align		4
.L_279:
        /*05ac*/ 	.byte	0x04, 0x11
        /*05ae*/ 	.short	(.L_281 - .L_280)
	.align		4
.L_280:
        /*05b0*/ 	.word	index@(_ZN2at6native27unrolled_elementwise_kernelIZZZNS0_65_GLOBAL__N__cd49fe81_27_ActivationSoftplusKernel_cu_1520ed90_293224softplus_backward_kernelERNS_18TensorIteratorBaseERKN3c106ScalarES8_ENKUlvE_clEvENKUlvE2_clEvEUlNS5_8BFloat16ESB_E_St5arrayIPcLm3EELi4E23TrivialOffsetCalculatorILi2EjESG_ILi1EjENS0_6memory12LoadWithCastILi2EEENSJ_13StoreWithCastILi1EEEEEviT_T0_T2_T3_T4_T5_)
        /*05b4*/ 	.word	0x00000000


	//----- nvinfo : EIATTR_REGCOUNT
	.align		4
.L_281:
        /*05b8*/ 	.byte	0x04, 0x2f
        /*05ba*/ 	.short	(.L_283 - .L_282)
	.align		4
.L_282:
        /*05bc*/ 	.word	index@(_ZN2at6native18elementwise_kernelILi128ELi4EZNS0_15gpu_kernel_implIZZZNS0_65_GLOBAL__N__cd49fe81_27_ActivationSoftplusKernel_cu_1520ed90_293224softplus_backward_kernelERNS_18TensorIteratorBaseERKN3c106ScalarES9_ENKUlvE_clEvENKUlvE2_clEvEUlNS6_8BFloat16ESC_E_EEvS5_RKT_EUliE_EEviT1_)
        /*05c0*/ 	.word	0x00000018


	//----- nvinfo : EIATTR_FRAME_SIZE
	.align		4
.L_283:
        /*05c4*/ 	.byte	0x04, 0x11
        /*05c6*/ 	.short	(.L_285 - .L_284)
	.align		4
.L_284:
        /*05c8*/ 	.word	index@(_ZN2at6native18elementwise_kernelILi128ELi4EZNS0_15gpu_kernel_implIZZZNS0_65_GLOBAL__N__cd49fe81_27_ActivationSoftplusKernel_cu_1520ed90_293224softplus_backward_kernelERNS_18TensorIteratorBaseERKN3c106ScalarES9_ENKUlvE_clEvENKUlvE2_clEvEUlNS6_8BFloat16ESC_E_EEvS5_RKT_EUliE_EEviT1_)
        /*05cc*/ 	.word	0x00000000


	//----- nvinfo : EIATTR_MIN_STACK_SIZE
	.align		4
.L_285:
        /*05d0*/ 	.byte	0x04, 0x12
        /*05d2*/ 	.short	(.L_287 - .L_286)
	.align		4
.L_286:
        /*05d4*/ 	.word	index@(_ZN2at6native18elementwise_kernelILi128ELi4EZNS0_15gpu_kernel_implIZZZNS0_65_GLOBAL__N__cd49fe81_27_ActivationSoftplusKernel_cu_1520ed90_293224softplus_backward_kernelERNS_18TensorIteratorBaseERKN3c106ScalarES9_ENKUlvE_clEvENKUlvE2_clEvEUlNS6_8BFloat16ESC_E_EEvS5_RKT_EUliE_EEviT1_)
        /*05d8*/ 	.word	0x00000000


	//----- nvinfo : EIATTR_MIN_STACK_SIZE
	.align		4
.L_287:
        /*05dc*/ 	.byte	0x04, 0x12
        /*05de*/ 	.short	(.L_289 - .L_288)
	.align		4
.L_288:
        /*05e0*/ 	.word	index@(_ZN2at6native27unrolled_elementwise_kernelIZZZNS0_65_GLOBAL__N__cd49fe81_27_ActivationSoftplusKernel_cu_1520ed90_293224softplus_backward_kernelERNS_18TensorIteratorBaseERKN3c106ScalarES8_ENKUlvE_clEvENKUlvE2_clEvEUlNS5_8BFloat16ESB_E_St5arrayIPcLm3EELi4E23TrivialOffsetCalculatorILi2EjESG_ILi1EjENS0_6memory12LoadWithCastILi2EEENSJ_13StoreWithCastILi1EEEEEviT_T0_T2_T3_T4_T5_)
        /*05e4*/ 	.word	0x00000000


	//----- nvinfo : EIATTR_MIN_STACK_SIZE
	.align		4
.L_289:
        /*05e8*/ 	.byte	0x04, 0x12
        /*05ea*/ 	.short	(.L_291 - .L_290)
	.align		4
.L_290:
        /*05ec*/ 	.word	index@(_ZN2at6native18elementwise_kernelILi128ELi4EZNS0_22gpu_kernel_impl_nocastIZZZNS0_65_GLOBAL__N__cd49fe81_27_ActivationSoftplusKernel_cu_1520ed90_293224softplus_backward_kernelERNS_18TensorIteratorBaseERKN3c106ScalarES9_ENKUlvE_clEvENKUlvE2_clEvEUlNS6_8BFloat16ESC_E_EEvS5_RKT_EUliE_EEviT1_)
        /*05f0*/ 	.word	0x00000000


	//----- nvinfo : EIATTR_MIN_STACK_SIZE
	.align		4
.L_291:
        /*05f4*/ 	.byte	0x04, 0x12
        /*05f6*/ 	.short	(.L_293 - .L_292)
	.align		4
.L_292:
        /*05f8*/ 	.word	index@(_ZN2at6native27unrolled_elementwise_kernelIZZZNS0_65_GLOBAL__N__cd49fe81_27_ActivationSoftplusKernel_cu_1520ed90_293224softplus_backward_kernelERNS_18TensorIteratorBaseERKN3c106ScalarES8_ENKUlvE_clEvENKUlvE2_clEvEUlNS5_8BFloat16ESB_E_St5arrayIPcLm3EELi4E23TrivialOffsetCalculatorILi2EjESG_ILi1EjENS0_6memory15LoadWithoutCastENSJ_16StoreWithoutCastEEEviT_T0_T2_T3_T4_T5_)
        /*05fc*/ 	.word	0x00000000


	//----- nvinfo : EIATTR_MIN_STACK_SIZE
	.align		4
.L_293:
        /*0600*/ 	.byte	0x04, 0x12
        /*0602*/ 	.short	(.L_295 - .L_294)
	.align		4
.L_294:
        /*0604*/ 	.word	index@(_ZN2at6native29vectorized_elementwise_kernelILi2EZZZNS0_65_GLOBAL__N__cd49fe81_27_ActivationSoftplusKernel_cu_1520ed90_293224softplus_backward_kernelERNS_18TensorIteratorBaseERKN3c106ScalarES8_ENKUlvE_clEvENKUlvE2_clEvEUlNS5_8BFloat16ESB_E_St5arrayIPcLm3EEEEviT0_T1_)
        /*0608*/ 	.word	0x00000000


	//----- nvinfo : EIATTR_MIN_STACK_SIZE
	.align		4
.L_295:
        /*060c*/ 	.byte	0x04, 0x12
        /*060e*/ 	.short	(.L_297 - .L_296)
	.align		4
.L_296:
        /*0610*/ 	.word	index@(_ZN2at6native29vectorized_elementwise_kernelILi4EZZZNS0_65_GLOBAL__N__cd49fe81_27_ActivationSoftplusKernel_cu_1520ed90_293224softplus_backward_kernelERNS_18TensorIteratorBaseERKN3c106ScalarES8_ENKUlvE_clEvENKUlvE2_clEvEUlNS5_8BFloat16ESB_E_St5arrayIPcLm3EEEEviT0_T1_)
        /*0614*/ 	.word	0x00000000


	//----- nvinfo : EIATTR_MIN_STACK_SIZE
	.align		4
.L_297:
        /*0618*/ 	.byte	0x04, 0x12
        /*061a*/ 	.short	(.L_299 - .L_298)
	.align		4
.L_298:
        /*061c*/ 	.word	index@(_ZN2at6native29vectorized_elementwise_kernelILi8EZZZNS0_65_GLOBAL__N__cd49fe81_27_ActivationSoftplusKernel_cu_1520ed90_293224softplus_backward_kernelERNS_18TensorIteratorBaseERKN3c106ScalarES8_ENKUlvE_clEvENKUlvE2_clEvEUlNS5_8BFloat16ESB_E_St5arrayIPcLm3EEEEviT0_T1_)
        /*0620*/ 	.word	0x00000000


	//----- nvinfo : EIATTR_MIN_STACK_SIZE
	.align		4
.L_299:
        /*0624*/ 	.byte	0x04, 0x12
        /*0626*/ 	.short	(.L_301 - .L_300)
	.align		4
.L_300:
        /*0628*/ 	.word	index@(_ZN2at6native18elementwise_kernelILi128ELi4EZNS0_15gpu_kernel_implIZZZNS0_65_GLOBAL__N__cd49fe81_27_ActivationSoftplusKernel_cu_1520ed90_293224softplus_backward_kernelERNS_18TensorIteratorBaseERKN3c106ScalarES9_ENKUlvE_clEvENKUlvE1_clEvEUlNS6_4HalfESC_E_EEvS5_RKT_EUliE_EEviT1_)
        /*062c*/ 	.word	0x00000000


	//----- nvinfo : EIATTR_MIN_STACK_SIZE
	.align		4
.L_301:
        /*0630*/ 	.byte	0x04, 0x12
        /*0632*/ 	.short	(.L_303 - .L_302)
	.align		4
.L_302:
        /*0634*/ 	.word	index@(_ZN2at6native27unrolled_elementwise_kernelIZZZNS0_65_GLOBAL__N__cd49fe81_27_ActivationSoftplusKernel_cu_1520ed90_293224softplus_backward_kernelERNS_18TensorIteratorBaseERKN3c106ScalarES8_ENKUlvE_clEvENKUlvE1_clEvEUlNS5_4HalfESB_E_St5arrayIPcLm3EELi4E23TrivialOffsetCalculatorILi2EjESG_ILi1EjENS0_6memory12LoadWithCastILi2EEENSJ_13StoreWithCastILi1EEEEEviT_T0_T2_T3_T4_T5_)
        /*0638*/ 	.word	0x00000000


	//----- nvinfo : EIATTR_MIN_STACK_SIZE
	.align		4
.L_303:
        /*063c*/ 	.byte	0x04, 0x12
        /*063e*/ 	.short	(.L_305 - .L_304)
	.align		4
.L_304:
        /*0640*/ 	.word	index@(_ZN2at6native18elementwise_kernelILi128ELi4EZNS0_22gpu_kernel_impl_nocastIZZZNS0_65_GLOBAL__N__cd49fe81_27_ActivationSoftplusKernel_cu_1520ed90_293224softplus_backward_kernelERNS_18TensorIteratorBaseERKN3c106ScalarES9_ENKUlvE_clEvENKUlvE1_clEvEUlNS6_4HalfESC_E_EEvS5_RKT_EUliE_EEviT1_)
        /*0644*/ 	.word	0x00000000


	//----- nvinfo : EIATTR_MIN_STACK_SIZE
	.align		4
.L_305:
        /*0648*/ 	.byte	0x04, 0x12
        /*064a*/ 	.short	(.L_307 - .L_306)
	.align		4
.L_306:
        /*064c*/ 	.word	index@(_ZN2at6native27unrolled_elementwise_kernelIZZZNS0_65_GLOBAL__N__cd49fe81_27_ActivationSoftplusKernel_cu_1520ed90_293224softplus_backward_kernelERNS_18TensorIteratorBaseERKN3c106ScalarES8_ENKUlvE_clEvENKUlvE1_clEvEUlNS5_4HalfESB_E_St5arrayIPcLm3EELi4E23TrivialOffsetCalculatorILi2EjESG_ILi1EjENS0_6memory15LoadWithoutCastENSJ_16StoreWithoutCastEEEviT_T0_T2_T3_T4_T5_)
        /*0650*/ 	.word	0x00000000


	//----- nvinfo : EIATTR_MIN_STACK_SIZE
	.align		4
.L_307:
        /*0654*/ 	.byte	0x04, 0x12
        /*0656*/ 	.short	(.L_309 - .L_308)
	.align		4
.L_308:
        /*0658*/ 	.word	index@(_ZN2at6native29vectorized_elementwise_kernelILi2EZZZNS0_65_GLOBAL__N__cd49fe81_27_ActivationSoftplusKernel_cu_1520ed90_293224softplus_backward_kernelERNS_18TensorIteratorBaseERKN3c106ScalarES8_ENKUlvE_clEvENKUlvE1_clEvEUlNS5_4HalfESB_E_St5arrayIPcLm3EEEEviT0_T1_)
        /*065c*/ 	.word	0x00000000


	//----- nvinfo : EIATTR_MIN_STACK_SIZE
	.align		4
.L_309:
        /*0660*/ 	.byte	0x04, 0x12
        /*0662*/ 	.short	(.L_311 - .L_310)
	.align		4
.L_310:
        /*0664*/ 	.word	index@(_ZN2at6native29vectorized_elementwise_kernelILi4EZZZNS0_65_GLOBAL__N__cd49fe81_27_ActivationSoftplusKernel_cu_1520ed90_293224softplus_backward_kernelERNS_18TensorIteratorBaseERKN3c106ScalarES8_ENKUlvE_clEvENKUlvE1_clEvEUlNS5_4HalfESB_E_St5arrayIPcLm3EEEEviT0_T1_)
        /*0668*/ 	.word	0x00000000


	//----- nvinfo : EIATTR_MIN_STACK_SIZE
	.align		4
.L_311:
        /*066c*/ 	.byte	0x04, 0x12
        /*066e*/ 	.short	(.L_313 - .L_312)
	.align		4
.L_312:
        /*0670*/ 	.word	index@(_ZN2at6native29vectorized_elementwise_kernelILi8EZZZNS0_65_GLOBAL__N__cd49fe81_27_ActivationSoftplusKernel_cu_1520ed90_293224softplus_backward_kernelERNS_18TensorIteratorBaseERKN3c106ScalarES8_ENKUlvE_clEvENKUlvE1_clEvEUlNS5_4HalfESB_E_St5arrayIPcLm3EEEEviT0_T1_)
        /*0674*/ 	.word	0x00000000


	//----- nvinfo : EIATTR_MIN_STACK_SIZE
	.align		4
.L_313:
        /*0678*/ 	.byte	0x04, 0x12
        /*067a*/ 	.short	(.L_315 - .L_314)
	.align		4
.L_314:
        /*067c*/ 	.word	index@(_ZN2at6native18elementwise_kernelILi128ELi4EZNS0_15gpu_kernel_implIZZZNS0_65_GLOBAL__N__cd49fe81_27_ActivationSoftplusKernel_cu_1520ed90_293224softplus_backward_kernelERNS_18TensorIteratorBaseERKN3c106ScalarES9_ENKUlvE_clEvENKUlvE0_clEvEUlffE_EEvS5_RKT_EUliE_EEviT1_)
        /*0680*/ 	.word	0x00000000


	//----- nvinfo : EIATTR_MIN_STACK_SIZE
	.align		4
.L_315:
        /*0684*/ 	.byte	0x04, 0x12
        /*0686*/ 	.short	(.L_317 - .L_316)
	.align		4
.L_316:
        /*0688*/ 	.word	index@(_ZN2at6native27unrolled_elementwise_kernelIZZZNS0_65_GLOBAL__N__cd49fe81_27_ActivationSoftplusKernel_cu_1520ed90_293224softplus_backward_kernelERNS_18TensorIteratorBaseERKN3c106ScalarES8_ENKUlvE_clEvENKUlvE0_clEvEUlffE_St5arrayIPcLm3EELi4E23TrivialOffsetCalculatorILi2EjESF_ILi1EjENS0_6memory12LoadWithCastILi2EEENSI_13StoreWithCastILi1EEEEEviT_T0_T2_T3_T4_T5_)
        /*068c*/ 	.word	0x00000000


	//----- nvinfo : EIATTR_MIN_STACK_SIZE
	.align		4
.L_317:
        /*0690*/ 	.byte	0x04, 0x12
        /*0692*/ 	.short	(.L_319 - .L_318)
	.align		4
.L_318:
        /*0694*/ 	.word	index@(_ZN2at6native18elementwise_kernelILi128ELi2EZNS0_22gpu_kernel_impl_nocastIZZZNS0_65_GLOBAL__N__cd49fe81_27_ActivationSoftplusKernel_cu_1520ed90_293224softplus_backward_kernelERNS_18TensorIteratorBaseERKN3c106ScalarES9_ENKUlvE_clEvENKUlvE0_clEvEUlffE_EEvS5_RKT_EUliE_EEviT1_)
        /*0698*/ 	.word	0x00000000


	//----- nvinfo : EIATTR_MIN_STACK_SIZE
	.align		4
.L_319:
        /*069c*/ 	.byte	0x04, 0x12
        /*069e*/ 	.short	(.L_321 - .L_320)
	.align		4
.L_320:
        /*06a0*/ 	.word	index@(_ZN2at6native27unrolled_elementwise_kernelIZZZNS0_65_GLOBAL__N__cd49fe81_27_ActivationSoftplusKernel_cu_1520ed90_293224softplus_backward_kernelERNS_18TensorIteratorBaseERKN3c106ScalarES8_ENKUlvE_clEvENKUlvE0_clEvEUlffE_St5arrayIPcLm3EELi4E23TrivialOffsetCalculatorILi2EjESF_ILi1EjENS0_6memory15LoadWithoutCastENSI_16StoreWithoutCastEEEviT_T0_T2_T3_T4_T5_)
        /*06a4*/ 	.word	0x00000000


	//----- nvinfo : EIATTR_MIN_STACK_SIZE
	.align		4
.L_321:
        /*06a8*/ 	.byte	0x04, 0x12
        /*06aa*/ 	.short	(.L_323 - .L_322)
	.align		4
.L_322:
        /*06ac*/ 	.word	index@(_ZN2at6native29vectorized_elementwise_kernelILi2EZZZNS0_65_GLOBAL__N__cd49fe81_27_ActivationSoftplusKernel_cu_1520ed90_293224softplus_backward_kernelERNS_18TensorIteratorBaseERKN3c106ScalarES8_ENKUlvE_clEvENKUlvE0_clEvEUlffE_St5arrayIPcLm3EEEEviT0_T1_)
        /*06b0*/ 	.word	0x00000000


	//----- nvinfo : EIATTR_MIN_STACK_SIZE
	.align		4
.L_323:
        /*06b4*/ 	.byte	0x04, 0x12
        /*06b6*/ 	.short	(.L_325 - .L_324)
	.align		4
.L_324:
        /*06b8*/ 	.word	index@(_ZN2at6native29vectorized_elementwise_kernelILi4EZZZNS0_65_GLOBAL__N__cd49fe81_27_ActivationSoftplusKernel_cu_1520ed90_293224softplus_backward_kernelERNS_18TensorIteratorBaseERKN3c106ScalarES8_ENKUlvE_clEvENKUlvE0_clEvEUlffE_St5arrayIPcLm3EEEEviT0_T1_)
        /*06bc*/ 	.word	0x00000000


	//----- nvinfo : EIATTR_MIN_STACK_SIZE
	.align		4
.L_325:
        /*06c0*/ 	.byte	0x04, 0x12
        /*06c2*/ 	.short	(.L_327 - .L_326)
	.align		4
.L_326:
        /*06c4*/ 	.word	index@(_ZN2at6native29vectorized_elementwise_kernelILi8EZZZNS0_65_GLOBAL__N__cd49fe81_27_ActivationSoftplusKernel_cu_1520ed90_293224softplus_backward_kernelERNS_18TensorIteratorBaseERKN3c106ScalarES8_ENKUlvE_clEvENKUlvE0_clEvEUlffE_St5arrayIPcLm3EEEEviT0_T1_)
        /*06c8*/ 	.word	0x00000000


	//----- nvinfo : EIATTR_MIN_STACK_SIZE
	.align		4
.L_327:
        /*06cc*/ 	.byte	0x04, 0x12
        /*06ce*/ 	.short	(.L_329 - .L_328)
	.align		4
.L_328:
        /*06d0*/ 	.word	index@(_ZN2at6native18elementwise_kernelILi128ELi4EZNS0_15gpu_kernel_implIZZZNS0_65_GLOBAL__N__cd49fe81_27_ActivationSoftplusKernel_cu_1520ed90_293224softplus_backward_kernelERNS_18TensorIteratorBaseERKN3c106ScalarES9_ENKUlvE_clEvENKUlvE_clEvEUlddE_EEvS5_RKT_EUliE_EEviT1_)
        /*06d4*/ 	.word	0x00000000


	//----- nvinfo : EIATTR_MIN_STACK_SIZE
	.align		4
.L_329:
        /*06d8*/ 	.byte	0x04, 0x12
        /*06da*/ 	.short	(.L_331 - .L_330)
	.align		4
.L_330:
        /*06dc*/ 	.word	index@(_ZN2at6native27unrolled_elementwise_kernelIZZZNS0_65_GLOBAL__N__cd49fe81_27_ActivationSoftplusKernel_cu_1520ed90_293224softplus_backward_kernelERNS_18TensorIteratorBaseERKN3c106ScalarES8_ENKUlvE_clEvENKUlvE_clEvEUlddE_St5arrayIPcLm3EELi4E23TrivialOffsetCalculatorILi2EjESF_ILi1EjENS0_6memory12LoadWithCastILi2EEENSI_13StoreWithCastILi1EEEEEviT_T0_T2_T3_T4_T5_)
        /*06e0*/ 	.word	0x00000000


	//----- nvinfo : EIATTR_MIN_STACK_SIZE
	.align		4
.L_331:
        /*06e4*/ 	.byte	0x04, 0x12
        /*06e6*/ 	.short	(.L_333 - .L_332)
	.align		4
.L_332:
        /*06e8*/ 	.word	index@(_ZN2at6native18elementwise_kernelILi128ELi2EZNS0_22gpu_kernel_impl_nocastIZZZNS0_65_GLOBAL__N__cd49fe81_27_ActivationSoftplusKernel_cu_1520ed90_293224softplus_backward_kernelERNS_18TensorIteratorBaseERKN3c106ScalarES9_ENKUlvE_clEvENKUlvE_clEvEUlddE_EEvS5_RKT_EUliE_EEviT1_)
        /*06ec*/ 	.word	0x00000000


	//----- nvinfo : EIATTR_MIN_STACK_SIZE
	.align		4
.L_333:
        /*06f0*/ 	.byte	0x04, 0x12
        /*06f2*/ 	.short	(.L_335 - .L_334)
	.align		4
.L_334:
        /*06f4*/ 	.word	index@(_ZN2at6native27unrolled_elementwise_kernelIZZZNS0_65_GLOBAL__N__cd49fe81_27_ActivationSoftplusKernel_cu_1520ed90_293224softplus_backward_kernelERNS_18TensorIteratorBaseERKN3c106ScalarES8_ENKUlvE_clEvENKUlvE_clEvEUlddE_St5arrayIPcLm3EELi4E23TrivialOffsetCalculatorILi2EjESF_ILi1EjENS0_6memory15LoadWithoutCastENSI_16StoreWithoutCastEEEviT_T0_T2_T3_T4_T5_)
        /*06f8*/ 	.word	0x00000000


	//----- nvinfo : EIATTR_MIN_STACK_SIZE
	.align		4
.L_335:
        /*06fc*/ 	.byte	0x04, 0x12
        /*06fe*/ 	.short	(.L_337 - .L_336)
	.align		4
.L_336:
        /*0700*/ 	.word	index@(_ZN2at6native29vectorized_elementwise_kernelILi2EZZZNS0_65_GLOBAL__N__cd49fe81_27_ActivationSoftplusKernel_cu_1520ed90_293224softplus_backward_kernelERNS_18TensorIteratorBaseERKN3c106ScalarES8_ENKUlvE_clEvENKUlvE_clEvEUlddE_St5arrayIPcLm3EEEEviT0_T1_)
        /*0704*/ 	.word	0x00000000


	//----- nvinfo : EIATTR_MIN_STACK_SIZE
	.align		4
.L_337:
        /*0708*/ 	.byte	0x04, 0x12
        /*070a*/ 	.short	(.L_339 - .L_338)
	.align		4
.L_338:
        /*070c*/ 	.word	index@(_ZN2at6native29vectorized_elementwise_kernelILi4EZZZNS0_65_GLOBAL__N__cd49fe81_27_ActivationSoftplusKernel_cu_1520ed90_293224softplus_backward_kernelERNS_18TensorIteratorBaseERKN3c106ScalarES8_ENKUlvE_clEvENKUlvE_clEvEUlddE_St5arrayIPcLm3EEEEviT0_T1_)
        /*0710*/ 	.word	0x00000000


	//----- nvinfo : EIATTR_MIN_STACK_SIZE
	.align		4
.L_339:
        /*0714*/ 	.byte	0x04, 0x12
        /*0716*/ 	.short	(.L_341 - .L_340)
	.align		4
.L_340:
        /*0718*/ 	.word	index@(_ZN2at6native29vectorized_elementwise_kernelILi8EZZZNS0_65_GLOBAL__N__cd49fe81_27_ActivationSoftplusKernel_cu_1520ed90_293224softplus_backward_kernelERNS_18TensorIteratorBaseERKN3c106ScalarES8_ENKUlvE_clEvENKUlvE_clEvEUlddE_St5arrayIPcLm3EEEEviT0_T1_)
        /*071c*/ 	.word	0x00000000


	//----- nvinfo : EIATTR_MIN_STACK_SIZE
	.align		4
.L_341:
        /*0720*/ 	.byte	0x04, 0x12
        /*0722*/ 	.short	(.L_343 - .L_342)
	.align		4
.L_342:
        /*0724*/ 	.word	index@(_ZN2at6native18elementwise_kernelILi128ELi4EZNS0_15gpu_kernel_implIZZZNS0_65_GLOBAL__N__cd49fe81_27_ActivationSoftplusKernel_cu_1520ed90_293215softplus_kernelERNS_18TensorIteratorBaseERKN3c106ScalarES9_ENKUlvE_clEvENKUlvE2_clEvEUlNS6_8BFloat16EE_EEvS5_RKT_EUliE_EEviT1_)
        /*0728*/ 	.word	0x00000000


	//----- nvinfo : EIATTR_MIN_STACK_SIZE
	.align		4
.L_343:
        /*072c*/ 	.byte	0x04, 0x12
        /*072e*/ 	.short	(.L_345 - .L_344)
	.align		4
.L_344:
        /*0730*/ 	.word	index@(_ZN2at6native27unrolled_elementwise_kernelIZZZNS0_65_GLOBAL__N__cd49fe81_27_ActivationSoftplusKernel_cu_1520ed90_293215softplus_kernelERNS_18TensorIteratorBaseERKN3c106ScalarES8_ENKUlvE_clEvENKUlvE2_clEvEUlNS5_8BFloat16EE_St5arrayIPcLm2EELi4E23TrivialOffsetCalculatorILi1EjESH_NS0_6memory12LoadWithCastILi1EEENSI_13StoreWithCastILi1EEEEEviT_T0_T2_T3_T4_T5_)
        /*0734*/ 	.word	0x00000000


	//----- nvinfo : EIATTR_MIN_STACK_SIZE
	.align		4
.L_345:
        /*0738*/ 	.byte	0x04, 0x12
        /*073a*/ 	.short	(.L_347 - .L_346)
	.align		4
.L_346:
        /*073c*/ 	.word	index@(_ZN2at6native18elementwise_kernelILi128ELi4EZNS0_22gpu_kernel_impl_nocastIZZZNS0_65_GLOBAL__N__cd49fe81_27_ActivationSoftplusKernel_cu_1520ed90_293215softplus_kernelERNS_18TensorIteratorBaseERKN3c106ScalarES9_ENKUlvE_clEvENKUlvE2_clEvEUlNS6_8BFloat16EE_EEvS5_RKT_EUliE_EEviT1_)
        /*0740*/ 	.word	0x00000000


	//----- nvinfo : EIATTR_MIN_STACK_SIZE
	.align		4
.L_347:
        /*0744*/ 	.byte	0x04, 0x12
        /*0746*/ 	.short	(.L_349 - .L_348)
	.align		4
.L_348:
        /*0748*/ 	.word	index@(_ZN2at6native27unrolled_elementwise_kernelIZZZNS0_65_GLOBAL__N__cd49fe81_27_ActivationSoftplusKernel_cu_1520ed90_293215softplus_kernelERNS_18TensorIteratorBaseERKN3c106ScalarES8_ENKUlvE_clEvENKUlvE2_clEvEUlNS5_8BFloat16EE_St5arrayIPcLm2EELi4E23TrivialOffsetCalculatorILi1EjESH_NS0_6memory15LoadWithoutCastENSI_16StoreWithoutCastEEEviT_T0_T2_T3_T4_T5_)
        /*074c*/ 	.word	0x00000000


	//----- nvinfo : EIATTR_MIN_STACK_SIZE
	.align		4
.L_349:
        /*0750*/ 	.byte	0x04, 0x12
        /*0752*/ 	.short	(.L_351 - .L_350)
	.align		4
.L_350:
        /*0754*/ 	.word	index@(_ZN2at6native29vectorized_elementwise_kernelILi2EZZZNS0_65_GLOBAL__N__cd49fe81_27_ActivationSoftplusKernel_cu_1520ed90_293215softplus_kernelERNS_18TensorIteratorBaseERKN3c106ScalarES8_ENKUlvE_clEvENKUlvE2_clEvEUlNS5_8BFloat16EE_St5arrayIPcLm2EEEEviT0_T1_)
        /*0758*/ 	.word	0x00000000


	//----- nvinfo : EIATTR_MIN_STACK_SIZE
	.align		4
.L_351:
        /*075c*/ 	.byte	0x04, 0x12
        /*075e*/ 	.short	(.L_353 - .L_352)
	.align		4
.L_352:
        /*0760*/ 	.word	index@(_ZN2at6native29vectorized_elementwise_kernelILi4EZZZNS0_65_GLOBAL__N__cd49fe81_27_ActivationSoftplusKernel_cu_1520ed90_293215softplus_kernelERNS_18TensorIteratorBaseERKN3c106ScalarES8_ENKUlvE_clEvENKUlvE2_clEvEUlNS5_8BFloat16EE_St5arrayIPcLm2EEEEviT0_T1_)
        /*0764*/ 	.word	0x00000000


	//----- nvinfo : EIATTR_MIN_STACK_SIZE
	.align		4
.L_353:
        /*0768*/ 	.byte	0x04, 0x12
        /*076a*/ 	.short	(.L_355 - .L_354)
	.align		4
.L_354:
        /*076c*/ 	.word	index@(_ZN2at6native29vectorized_elementwise_kernelILi8EZZZNS0_65_GLOBAL__N__cd49fe81_27_ActivationSoftplusKernel_cu_1520ed90_293215softplus_kernelERNS_18TensorIteratorBaseERKN3c106ScalarES8_ENKUlvE_clEvENKUlvE2_clEvEUlNS5_8BFloat16EE_St5arrayIPcLm2EEEEviT0_T1_)
        /*0770*/ 	.word	0x00000000


	//----- nvinfo : EIATTR_MIN_STACK_SIZE
	.align		4
.L_355:
        /*0774*/ 	.byte	0x04, 0x12
        /*0776*/ 	.short	(.L_357 - .L_356)
	.align		4
.L_356:
        /*0778*/ 	.word	index@(_ZN2at6native18elementwise_kernelILi128ELi4EZNS0_15gpu_kernel_implIZZZNS0_65_GLOBAL__N__cd49fe81_27_ActivationSoftplusKernel_cu_1520ed90_293215softplus_kernelERNS_18TensorIteratorBaseERKN3c106ScalarES9_ENKUlvE_clEvENKUlvE1_clEvEUlNS6_4HalfEE_EEvS5_RKT_EUliE_EEviT1_)
        /*077c*/ 	.word	0x00000000


	//----- nvinfo : EIATTR_MIN_STACK_SIZE
	.align		4
.L_357:
        /*0780*/ 	.byte	0x04, 0x12
        /*0782*/ 	.short	(.L_359 - .L_358)
	.align		4
.L_358:
        /*0784*/ 	.word	index@(_ZN2at6native27unrolled_elementwise_kernelIZZZNS0_65_GLOBAL__N__cd49fe81_27_ActivationSoftplusKernel_cu_1520ed90_293215softplus_kernelERNS_18TensorIteratorBaseERKN3c106ScalarES8_ENKUlvE_clEvENKUlvE1_clEvEUlNS5_4HalfEE_St5arrayIPcLm2EELi4E23TrivialOffsetCalculatorILi1EjESH_NS0_6memory12LoadWithCastILi1EEENSI_13StoreWithCastILi1EEEEEviT_T0_T2_T3_T4_T5_)
        /*0788*/ 	.word	0x00000000


	//----- nvinfo : EIATTR_MIN_STACK_SIZE
	.align		4
.L_359:
        /*078c*/ 	.byte	0x04, 0x12
        /*078e*/ 	.short	(.L_361 - .L_360)
	.align		4
.L_360:
        /*0790*/ 	.word	index@(_ZN2at6native18elementwise_kernelILi128ELi4EZNS0_22gpu_kernel_impl_nocastIZZZNS0_65_GLOBAL__N__cd49fe81_27_ActivationSoftplusKernel_cu_1520ed90_293215softplus_kernelERNS_18TensorIteratorBaseERKN3c106ScalarES9_ENKUlvE_clEvENKUlvE1_clEvEUlNS6_4HalfEE_EEvS5_RKT_EUliE_EEviT1_)
        /*0794*/ 	.word	0x00000000


	//----- nvinfo : EIATTR_MIN_STACK_SIZE
	.align		4
.L_361:
        /*0798*/ 	.byte	0x04, 0x12
        /*079a*/ 	.short	(.L_363 - .L_362)
	.align		4
.L_362:
        /*079c*/ 	.word	index@(_ZN2at6native27unrolled_elementwise_kernelIZZZNS0_65_GLOBAL__N__cd49fe81_27_ActivationSoftplusKernel_cu_1520ed90_293215softplus_kernelERNS_18TensorIteratorBaseERKN3c106ScalarES8_ENKUlvE_clEvENKUlvE1_clEvEUlNS5_4HalfEE_St5arrayIPcLm2EELi4E23TrivialOffsetCalculatorILi1EjESH_NS0_6memory15LoadWithoutCastENSI_16StoreWithoutCastEEEviT_T0_T2_T3_T4_T5_)
        /*07a0*/ 	.word	0x00000000


	//----- nvinfo : EIATTR_MIN_STACK_SIZE
	.align		4
.L_363:
        /*07a4*/ 	.byte	0x04, 0x12
        /*07a6*/ 	.short	(.L_365 - .L_364)
	.align		4
.L_364:
        /*07a8*/ 	.word	index@(_ZN2at6native29vectorized_elementwise_kernelILi2EZZZNS0_65_GLOBAL__N__cd49fe81_27_ActivationSoftplusKernel_cu_1520ed90_293215softplus_kernelERNS_18TensorIteratorBaseERKN3c106ScalarES8_ENKUlvE_clEvENKUlvE1_clEvEUlNS5_4HalfEE_St5arrayIPcLm2EEEEviT0_T1_)
        /*07ac*/ 	.word	0x00000000


	//----- nvinfo : EIATTR_MIN_STACK_SIZE
	.align		4
.L_365:
        /*07b0*/ 	.byte	0x04, 0x12
        /*07b2*/ 	.short	(.L_367 - .L_366)
	.align		4
.L_366:
        /*07b4*/ 	.word	index@(_ZN2at6native29vectorized_elementwise_kernelILi4EZZZNS0_65_GLOBAL__N__cd49fe81_27_ActivationSoftplusKernel_cu_1520ed90_293215softplus_kernelERNS_18TensorIteratorBaseERKN3c106ScalarES8_ENKUlvE_clEvENKUlvE1_clEvEUlNS5_4HalfEE_St5arrayIPcLm2EEEEviT0_T1_)
        /*07b8*/ 	.word	0x00000000


	//----- nvinfo : EIATTR_MIN_STACK_SIZE
	.align		4
.L_367:
        /*07bc*/ 	.byte	0x04, 0x12
        /*07be*/ 	.short	(.L_369 - .L_368)
	.align		4
.L_368:
        /*07c0*/ 	.word	index@(_ZN2at6native29vectorized_elementwise_kernelILi8EZZZNS0_65_GLOBAL__N__cd49fe81_27_ActivationSoftplusKernel_cu_1520ed90_293215softplus_kernelERNS_18TensorIteratorBaseERKN3c106ScalarES8_ENKUlvE_clEvENKUlvE1_clEvEUlNS5_4HalfEE_St5arrayIPcLm2EEEEviT0_T1_)
        /*07c4*/ 	.word	0x00000000


	//----- nvinfo : EIATTR_MIN_STACK_SIZE
	.align		4
.L_369:
        /*07c8*/ 	.byte	0x04, 0x12
        /*07ca*/ 	.short	(.L_371 - .L_370)
	.align		4
.L_370:
        /*07cc*/ 	.word	index@(_ZN2at6native18elementwise_kernelILi128ELi4EZNS0_15gpu_kernel_implIZZZNS0_65_GLOBAL__N__cd49fe81_27_ActivationSoftplusKernel_cu_1520ed90_293215softplus_kernelERNS_18TensorIteratorBaseERKN3c106ScalarES9_ENKUlvE_clEvENKUlvE0_clEvEUlfE_EEvS5_RKT_EUliE_EEviT1_)
        /*07d0*/ 	.word	0x00000000


	//----- nvinfo : EIATTR_MIN_STACK_SIZE
	.align		4
.L_371:
        /*07d4*/ 	.byte	0x04, 0x12
        /*07d6*/ 	.short	(.L_373 - .L_372)
	.align		4
.L_372:
        /*07d8*/ 	.word	index@(_ZN2at6native27unrolled_elementwise_kernelIZZZNS0_65_GLOBAL__N__cd49fe81_27_ActivationSoftplusKernel_cu_1520ed90_293215softplus_kernelERNS_18TensorIteratorBaseERKN3c106ScalarES8_ENKUlvE_clEvENKUlvE0_clEvEUlfE_St5arrayIPcLm2EELi4E23TrivialOffsetCalculatorILi1EjESG_NS0_6memory12LoadWithCastILi1EEENSH_13StoreWithCastILi1EEEEEviT_T0_T2_T3_T4_T5_)
        /*07dc*/ 	.word	0x00000000


	//----- nvinfo : EIATTR_MIN_STACK_SIZE
	.align		4
.L_373:
        /*07e0*/ 	.byte	0x04, 0x12
        /*07e2*/ 	.short	(.L_375 - .L_374)
	.align		4
.L_374:
        /*07e4*/ 	.word	index@(_ZN2at6native18elementwise_kernelILi128ELi2EZNS0_22gpu_kernel_impl_nocastIZZZNS0_65_GLOBAL__N__cd49fe81_27_ActivationSoftplusKernel_cu_1520ed90_293215softplus_kernelERNS_18TensorIteratorBaseERKN3c106ScalarES9_ENKUlvE_clEvENKUlvE0_clEvEUlfE_EEvS5_RKT_EUliE_EEviT1_)
        /*07e8*/ 	.word	0x00000000


	//----- nvinfo : EIATTR_MIN_STACK_SIZE
	.align		4
.L_375:
        /*07ec*/ 	.byte	0x04, 0x12
        /*07ee*/ 	.short	(.L_377 - .L_376)
	.align		4
.L_376:
        /*07f0*/ 	.word	index@(_ZN2at6native27unrolled_elementwise_kernelIZZZNS0_65_GLOBAL__N__cd49fe81_27_ActivationSoftplusKernel_cu_1520ed90_293215softplus_kernelERNS_18TensorIteratorBaseERKN3c106ScalarES8_ENKUlvE_clEvENKUlvE0_clEvEUlfE_St5arrayIPcLm2EELi4E23TrivialOffsetCalculatorILi1EjESG_NS0_6memory15LoadWithoutCastENSH_16StoreWithoutCastEEEviT_T0_T2_T3_T4_T5_)
        /*07f4*/ 	.word	0x00000000


	//----- nvinfo : EIATTR_MIN_STACK_SIZE
	.align		4
.L_377:
        /*07f8*/ 	.byte	0x04, 0x12
        /*07fa*/ 	.short	(.L_379 - .L_378)
	.align		4
.L_378:
        /*07fc*/ 	.word	index@(_ZN2at6native29vectorized_elementwise_kernelILi2EZZZNS0_65_GLOBAL__N__cd49fe81_27_ActivationSoftplusKernel_cu_1520ed90_293215softplus_kernelERNS_18TensorIteratorBaseERKN3c106ScalarES8_ENKUlvE_clEvENKUlvE0_clEvEUlfE_St5arrayIPcLm2EEEEviT0_T1_)
        /*0800*/ 	.word	0x00000000


	//----- nvinfo : EIATTR_MIN_STACK_SIZE
	.align		4
.L_379:
        /*0804*/ 	.byte	0x04, 0x12
        /*0806*/ 	.short	(.L_381 - .L_380)
	.align		4
.L_380:
        /*0808*/ 	.word	index@(_ZN2at6native29vectorized_elementwise_kernelILi4EZZZNS0_65_GLOBAL__N__cd49fe81_27_ActivationSoftplusKernel_cu_1520ed90_293215softplus_kernelERNS_18TensorIteratorBaseERKN3c106ScalarES8_ENKUlvE_clEvENKUlvE0_clEvEUlfE_St5arrayIPcLm2EEEEviT0_T1_)
        /*080c*/ 	.word	0x00000000


	//----- nvinfo : EIATTR_MIN_STACK_SIZE
	.align		4
.L_381:
        /*0810*/ 	.byte	0x04, 0x12
        /*0812*/ 	.short	(.L_383 - .L_382)
	.align		4
.L_382:
        /*0814*/ 	.word	index@(_ZN2at6native29vectorized_elementwise_kernelILi8EZZZNS0_65_GLOBAL__N__cd49fe81_27_ActivationSoftplusKernel_cu_1520ed90_293215softplus_kernelERNS_18TensorIteratorBaseERKN3c106ScalarES8_ENKUlvE_clEvENKUlvE0_clEvEUlfE_St5arrayIPcLm2EEEEviT0_T1_)
        /*0818*/ 	.word	0x00000000


	//----- nvinfo : EIATTR_MIN_STACK_SIZE
	.align		4
.L_383:
        /*081c*/ 	.byte	0x04, 0x12
        /*081e*/ 	.short	(.L_385 - .L_384)
	.align		4
.L_384:
        /*0820*/ 	.word	index@(_ZN2at6native18elementwise_kernelILi128ELi4EZNS0_15gpu_kernel_implIZZZNS0_65_GLOBAL__N__cd49fe81_27_ActivationSoftplusKernel_cu_1520ed90_293215softplus_kernelERNS_18TensorIteratorBaseERKN3c106ScalarES9_ENKUlvE_clEvENKUlvE_clEvEUldE_EEvS5_RKT_EUliE_EEviT1_)
        /*0824*/ 	.word	0x00000000


	//----- nvinfo : EIATTR_MIN_STACK_SIZE
	.align		4
.L_385:
        /*0828*/ 	.byte	0x04, 0x12
        /*082a*/ 	.short	(.L_387 - .L_386)
	.align		4
.L_386:
        /*082c*/ 	.word	index@(_ZN2at6native27unrolled_elementwise_kernelIZZZNS0_65_GLOBAL__N__cd49fe81_27_ActivationSoftplusKernel_cu_1520ed90_293215softplus_kernelERNS_18TensorIteratorBaseERKN3c106ScalarES8_ENKUlvE_clEvENKUlvE_clEvEUldE_St5arrayIPcLm2EELi4E23TrivialOffsetCalculatorILi1EjESG_NS0_6memory12LoadWithCastILi1EEENSH_13StoreWithCastILi1EEEEEviT_T0_T2_T3_T4_T5_)
        /*0830*/ 	.word	0x00000000


	//----- nvinfo : EIATTR_MIN_STACK_SIZE
	.align		4
.L_387:
        /*0834*/ 	.byte	0x04, 0x12
        /*0836*/ 	.short	(.L_389 - .L_388)
	.align		4
.L_388:
        /*0838*/ 	.word	index@(_ZN2at6native18elementwise_kernelILi128ELi2EZNS0_22gpu_kernel_impl_nocastIZZZNS0_65_GLOBAL__N__cd49fe81_27_ActivationSoftplusKernel_cu_1520ed90_293215softplus_kernelERNS_18TensorIteratorBaseERKN3c106ScalarES9_ENKUlvE_clEvENKUlvE_clEvEUldE_EEvS5_RKT_EUliE_EEviT1_)
        /*083c*/ 	.word	0x00000000


	//----- nvinfo : EIATTR_MIN_STACK_SIZE
	.align		4
.L_389:
        /*0840*/ 	.byte	0x04, 0x12
        /*0842*/ 	.short	(.L_391 - .L_390)
	.align		4
.L_390:
        /*0844*/ 	.word	index@(_ZN2at6native27unrolled_elementwise_kernelIZZZNS0_65_GLOBAL__N__cd49fe81_27_ActivationSoftplusKernel_cu_1520ed90_293215softplus_kernelERNS_18TensorIteratorBaseERKN3c106ScalarES8_ENKUlvE_clEvENKUlvE_clEvEUldE_St5arrayIPcLm2EELi4E23TrivialOffsetCalculatorILi1EjESG_NS0_6memory15LoadWithoutCastENSH_16StoreWithoutCastEEEviT_T0_T2_T3_T4_T5_)
        /*0848*/ 	.word	0x00000000


	//----- nvinfo : EIATTR_MIN_STACK_SIZE
	.align		4
.L_391:
        /*084c*/ 	.byte	0x04, 0x12
        /*084e*/ 	.short	(.L_393 - .L_392)
	.align		4
.L_392:
        /*0850*/ 	.word	index@(_ZN2at6native29vectorized_elementwise_kernelILi2EZZZNS0_65_GLOBAL__N__cd49fe81_27_ActivationSoftplusKernel_cu_1520ed90_293215softplus_kernelERNS_18TensorIteratorBaseERKN3c106ScalarES8_ENKUlvE_clEvENKUlvE_clEvEUldE_St5arrayIPcLm2EEEEviT0_T1_)
        /*0854*/ 	.word	0x00000000


	//----- nvinfo : EIATTR_MIN_STACK_SIZE
	.align		4
.L_393:
        /*0858*/ 	.byte	0x04, 0x12
        /*085a*/ 	.short	(.L_395 - .L_394)
	.align		4
.L_394:
        /*085c*/ 	.word	index@(_ZN2at6native29vectorized_elementwise_kernelILi4EZZZNS0_65_GLOBAL__N__cd49fe81_27_ActivationSoftplusKernel_cu_1520ed90_293215softplus_kernelERNS_18TensorIteratorBaseERKN3c106ScalarES8_ENKUlvE_clEvENKUlvE_clEvEUldE_St5arrayIPcLm2EEEEviT0_T1_)
        /*0860*/ 	.word	0x00000000


	//----- nvinfo : EIATTR_MIN_STACK_SIZE
	.align		4
.L_395:
        /*0864*/ 	.byte	0x04, 0x12
        /*0866*/ 	.short	(.L_397 - .L_396)
	.align		4
.L_396:
        /*0868*/ 	.word	index@(_ZN2at6native29vectorized_elementwise_kernelILi8EZZZNS0_65_GLOBAL__N__cd49fe81_27_ActivationSoftplusKernel_cu_1520ed90_293215softplus_kernelERNS_18TensorIteratorBaseERKN3c106ScalarES8_ENKUlvE_clEvENKUlvE_clEvEUldE_St5arrayIPcLm2EEEEviT0_T1_)
        /*086c*/ 	.word	0x00000000
.L_397:


//--------------------- .nv.compat                --------------------------
	.section	.nv.compat,"",@"SHT_CUDA_COMPAT_INFO"
	.align	4
        /*0000*/ 	.byte	0x02, 0x09, 0x01, 0x00, 0x02, 0x02, 0x01, 0x00, 0x02, 0x05, 0x05, 0x00, 0x03, 0x07, 0x01, 0x01
        /*0010*/ 	.byte	0x02, 0x03, 0x00, 0x00, 0x02, 0x06, 0x01, 0x00, 0x04, 0x0b, 0x08, 0x00, 0x00, 0x00, 0x00, 0x00
        /*0020*/ 	.byte	0x00, 0x00, 0x00, 0x00


//--------------------- .nv.info._ZN2at6native18elementwise_kernelILi128ELi4EZNS0_15gpu_kernel_implIZZZNS0_65_GLOBAL__N__cd49fe81_27_ActivationSoftplusKernel_cu_1520ed90_293224softplus_backward_kernelERNS_18TensorIteratorBaseERKN3c106ScalarES9_ENKUlvE_clEvENKUlvE2_clEvEUlNS6_8BFloat16ESC_E_EEvS5_RKT_EUliE_EEviT1_ --------------------------
	.section	.nv.info._ZN2at6native18elementwise_kernelILi128ELi4EZNS0_15gpu_kernel_implIZZZNS0_65_GLOBAL__N__cd49fe81_27_ActivationSoftplusKernel_cu_1520ed90_293224softplus_backward_kernelERNS_18TensorIteratorBaseERKN3c106ScalarES9_ENKUlvE_clEvENKUlvE2_clEvEUlNS6_8BFloat16ESC_E_EEvS5_RKT_EUliE_EEviT1_,"",@"SHT_CUDA_INFO"
	.sectionflags	@""
	.align	4


	//----- nvinfo : EIATTR_CUDA_API_VERSION
	.align		4
        /*0000*/ 	.byte	0x04, 0x37
        /*0002*/ 	.short	(.L_399 - .L_398)
.L_398:
        /*0004*/ 	.word	0x00000082


	//----- nvinfo : EIATTR_KPARAM_INFO
	.align		4
.L_399:
        /*0008*/ 	.byte	0x04, 0x17
        /*000a*/ 	.short	(.L_401 - .L_400)
.L_400:
        /*000c*/ 	.word	0x00000000
        /*0010*/ 	.short	0x0001
        /*0012*/ 	.short	0x0008
        /*0014*/ 	.byte	0x00, 0xf0, 0x61, 0x0a


	//----- nvinfo : EIATTR_KPARAM_INFO
	.align		4
.L_401:
        /*0018*/ 	.byte	0x04, 0x17
        /*001a*/ 	.short	(.L_403 - .L_402)
.L_402:
        /*001c*/ 	.word	0x00000000
        /*0020*/ 	.short	0x0000
        /*0022*/ 	.short	0x0000
        /*0024*/ 	.byte	0x00, 0xf0, 0x11, 0x00


	//----- nvinfo : EIATTR_SPARSE_MMA_MASK
	.align		4
.L_403:
        /*0028*/ 	.byte	0x03, 0x50
        /*002a*/ 	.short	0x0000


	//----- nvinfo : EIATTR_MAXREG_COUNT
	.align		4
        /*002c*/ 	.byte	0x03, 0x1b
        /*002e*/ 	.short	0x0080


	//----- nvinfo : EIATTR_EXTERNS
	.align		4
        /*0030*/ 	.byte	0x04, 0x0f
        /*0032*/ 	.short	(.L_405 - .L_404)


	//   ....[0]....
	.align		4
.L_404:
        /*0034*/ 	.word	index@(__assertfail)


	//----- nvinfo : EIATTR_MERCURY_ISA_VERSION
	.align		4
.L_405:
        /*0038*/ 	.byte	0x03, 0x5f
        /*003a*/ 	.short	0x0101


	//----- nvinfo : EIATTR_VRC_CTA_INIT_COUNT
	.align		4
        /*003c*/ 	.byte	0x02, 0x4a
	.zero		1
	.zero		1


	//----- nvinfo : EIATTR_SYSCALL_OFFSETS
	.align		4
        /*0040*/ 	.byte	0x04, 0x46
        /*0042*/ 	.short	(.L_407 - .L_406)


	//   ....[0]....
.L_406:
        /*0044*/ 	.word	0x000026c0


	//   ....[1]....
        /*0048*/ 	.word	0x000036e0


	//   ....[2]....
        /*004c*/ 	.word	0x00004680


	//   ....[3]....
        /*0050*/ 	.word	0x00006ed0


	//   ....[4]....
        /*0054*/ 	.word	0x00007ee0


	//   ....[5]....
        /*0058*/ 	.word	0x00008cd0


	//   ....[6]....
        /*005c*/ 	.word	0x0000b610


	//   ....[7]....
        /*0060*/ 	.word	0x0000c620


	//   ....[8]....
        /*0064*/ 	.word	0x0000d410


	//   ....[9]....
        /*0068*/ 	.word	0x0000fd70


	//   ....[10]....
        /*006c*/ 	.word	0x00010d80


	//   ....[11]....
        /*0070*/ 	.word	0x00011b40


	//----- nvinfo : EIATTR_EXIT_INSTR_OFFSETS
	.align		4
.L_407:
        /*0074*/ 	.byte	0x04, 0x1c
        /*0076*/ 	.short	(.L_409 - .L_408)


	//   ....[0]....
.L_408:
        /*0078*/ 	.word	0x0000d6d0


	//   ....[1]....
        /*007c*/ 	.word	0x00010fc0


	//   ....[2]....
        /*0080*/ 	.word	0x00011000


	//   ....[3]....
        /*0084*/ 	.word	0x000110a0


	//   ....[4]....
        /*0088*/ 	.word	0x000110e0


	//   ....[5]....
        /*008c*/ 	.word	0x00011120


	//   ....[6]....
        /*0090*/ 	.word	0x000111b0


	//   ....[7]....
        /*0094*/ 	.word	0x000111f0


	//   ....[8]....
        /*0098*/ 	.word	0x00011290


	//   ....[9]....
        /*009c*/ 	.word	0x000112e0


	//   ....[10]....
        /*00a0*/ 	.word	0x00011330


	//   ....[11]....
        /*00a4*/ 	.word	0x00011410


	//   ....[12]....
        /*00a8*/ 	.word	0x00011580


	//   ....[13]....
        /*00ac*/ 	.word	0x000116f0


	//   ....[14]....
        /*00b0*/ 	.word	0x00011850


	//   ....[15]....
        /*00b4*/ 	.word	0x00011890


	//   ....[16]....
        /*00b8*/ 	.word	0x000118d0


	//   ....[17]....
        /*00bc*/ 	.word	0x00011980


	//   ....[18]....
        /*00c0*/ 	.word	0x000119e0


	//   ....[19]....
        /*00c4*/ 	.word	0x00011b50


	//   ....[20]....
        /*00c8*/ 	.word	0x00011c60


	//   ....[21]....
        /*00cc*/ 	.word	0x00011da0


	//   ....[22]....
        /*00d0*/ 	.word	0x00011dc0


	//----- nvinfo : EIATTR_MAX_THREADS
	.align		4
.L_409:
        /*00d4*/ 	.byte	0x04, 0x05
        /*00d6*/ 	.short	(.L_411 - .L_410)
.L_410:
        /*00d8*/ 	.word	0x00000080
        /*00dc*/ 	.word	0x00000001
        /*00e0*/ 	.word	0x00000001


	//----- nvinfo : EIATTR_CRS_STACK_SIZE
	.align		4
.L_411:
        /*00e4*/ 	.byte	0x04, 0x1e
        /*00e6*/ 	.short	(.L_413 - .L_412)
.L_412:
        /*00e8*/ 	.word	0x00000000


	//----- nvinfo : EIATTR_CBANK_PARAM_SIZE
	.align		4
.L_413:
        /*00ec*/ 	.byte	0x03, 0x19
        /*00ee*/ 	.short	0x02a0


	//----- nvinfo : EIATTR_PARAM_CBANK
	.align		4
        /*00f0*/ 	.byte	0x04, 0x0a
        /*00f2*/ 	.short	(.L_415 - .L_414)
	.align		4
.L_414:
        /*00f4*/ 	.word	index@(.nv.constant0._ZN2at6native18elementwise_kernelILi128ELi4EZNS0_15gpu_kernel_implIZZZNS0_65_GLOBAL__N__cd49fe81_27_ActivationSoftplusKernel_cu_1520ed90_293224softplus_backward_kernelERNS_18TensorIteratorBaseERKN3c106ScalarES9_ENKUlvE_clEvENKUlvE2_clEvEUlNS6_8BFloat16ESC_E_EEvS5_RKT_EUliE_EEviT1_)
        /*00f8*/ 	.short	0x0380
        /*00fa*/ 	.short	0x02a0


	//----- nvinfo : EIATTR_SW_WAR
	.align		4
.L_415:
        /*00fc*/ 	.byte	0x04, 0x36
        /*00fe*/ 	.short	(.L_417 - .L_416)
.L_416:
        /*0100*/ 	.word	0x00000008
.L_417:


//--------------------- .nv.info._ZN2at6native27unrolled_elementwise_kernelIZZZNS0_65_GLOBAL__N__cd49fe81_27_ActivationSoftplusKernel_cu_1520ed90_293224softplus_backward_kernelERNS_18TensorIteratorBaseERKN3c106ScalarES8_ENKUlvE_clEvENKUlvE2_clEvEUlNS5_8BFloat16ESB_E_St5arrayIPcLm3EELi4E23TrivialOffsetCalculatorILi2EjESG_ILi1EjENS0_6memory12LoadWithCastILi2EEENSJ_13StoreWithCastILi1EEEEEviT_T0_T2_T3_T4_T5_ --------------------------
	.section	.nv.info._ZN2at6native27unrolled_elementwise_kernelIZZZNS0_65_GLOBAL__N__cd49fe81_27_ActivationSoftplusKernel_cu_1520ed90_293224softplus_backward_kernelERNS_18TensorIteratorBaseERKN3c106ScalarES8_ENKUlvE_clEvENKUlvE2_clEvEUlNS5_8BFloat16ESB_E_St5arrayIPcLm3EELi4E23TrivialOffsetCalculatorILi2EjESG_ILi1EjENS0_6memory12LoadWithCastILi2EEENSJ_13StoreWithCastILi1EEEEEviT_T0_T2_T3_T4_T5_,"",@"SHT_CUDA_INFO"
	.sectionflags	@""
	.align	4


	//----- nvinfo : EIATTR_CUDA_API_VERSION
	.align		4
        /*0000*/ 	.byte	0x04, 0x37
        /*0002*/ 	.short	(.L_419 - .L_418)
.L_418:
        /*0004*/ 	.word	0x00000082


	//----- nvinfo : EIATTR_KPARAM_INFO
	.align		4
.L_419:
        /*0008*/ 	.byte	0x04, 0x17
        /*000a*/ 	.short	(.L_421 - .L_420)
.L_420:
        /*000c*/ 	.word	0x00000000
        /*0010*/ 	.short	0x0006
        /*0012*/ 	.short	0x0040
        /*0014*/ 	.byte	0x00, 0xf0, 0x21, 0x00


	//----- nvinfo : EIATTR_KPARAM_INFO
	.align		4
.L_421:
        /*0018*/ 	.byte	0x04, 0x17
        /*001a*/ 	.short	(.L_423 - .L_422)
.L_422:
        /*001c*/ 	.word	0x00000000
        /*0020*/ 	.short	0x0005
        /*0022*/ 	.short	0x0034
        /*0024*/ 	.byte	0x00, 0xf0, 0x31, 0x00


	//----- nvinfo : EIATTR_KPARAM_INFO
	.align		4
.L_423:
        /*0028*/ 	.byte	0x04, 0x17
        /*002a*/ 	.short	(.L_425 - .L_424)
.L_424:
        /*002c*/ 	.word	0x00000000
        /*0030*/ 	.short	0x0004
        /*0032*/ 	.short	0x0031
        /*0034*/ 	.byte	0x00, 0xf0, 0x05, 0x00


	//----- nvinfo : EIATTR_KPARAM_INFO
	.align		4
.L_425:
        /*0038*/ 	.byte	0x04, 0x17
        /*003a*/ 	.short	(.L_427 - .L_426)
.L_426:
        /*003c*/ 	.word	0x00000000
        /*0040*/ 	.short	0x0003
        /*0042*/ 	.short	0x0030
        /*0044*/ 	.byte	0x00, 0xf0, 0x05, 0x00


	//----- nvinfo : EIATTR_KPARAM_INFO
	.align		4
.L_427:
        /*0048*/ 	.byte	0x04, 0x17
        /*004a*/ 	.short	(.L_429 - .L_428)
.L_428:
        /*004c*/ 	.word	0x00000000
        /*0050*/ 	.short	0x0002
        /*0052*/ 	.short	0x0018
        /*0054*/ 	.byte	0x00, 0xf0, 0x61, 0x00


	//----- nvinfo : EIATTR_KPARAM_INFO
	.align		4
.L_429:
        /*0058*/ 	.byte	0x04, 0x17
        /*005a*/ 	.short	(.L_431 - .L_430)
.L_430:
        /*005c*/ 	.word	0x00000000
        /*0060*/ 	.short	0x0001
        /*0062*/ 	.short	0x0008
        /*0064*/ 	.byte	0x00, 0xf0, 0x41, 0x00


	//----- nvinfo : EIATTR_KPARAM_INFO
	.align		4
.L_431:
        /*0068*/ 	.byte	0x04, 0x17
        /*006a*/ 	.short	(.L_433 - .L_432)
.L_432:
        /*006c*/ 	.word	0x00000000
        /*0070*/ 	.short	0x0000
        /*0072*/ 	.short	0x0000
        /*0074*/ 	.byte	0x00, 0xf0, 0x11, 0x00


	//----- nvinfo : EIATTR_SPARSE_MMA_MASK
	.align		4
.L_433:
        /*0078*/ 	.byte	0x03, 0x50
        /*007a*/ 	.short	0x0000


	//----- nvinfo : EIATTR_MAXREG_COUNT
	.align		4
        /*007c*/ 	.byte	0x03, 0x1b
        /*007e*/ 	.short	0x00ff


	//----- nvinfo : EIATTR_EXTERNS
	.align		4
        /*0080*/ 	.byte	0x04, 0x0f
        /*0082*/ 	.short	(.L_435 - .L_434)


	//   ....[0]....
	.align		4
.L_434:
        /*0084*/ 	.word	index@(__assertfail)


	//----- nvinfo : EIATTR_MERCURY_ISA_VERSION
	.align		4
.L_435:
        /*0088*/ 	.byte	0x03, 0x5f
        /*008a*/ 	.short	0x0101


	//----- nvinfo : EIATTR_VRC_CTA_INIT_COUNT
	.align		4
        /*008c*/ 	.byte	0x02, 0x4a
	.zero		1
	.zero		1


	//----- nvinfo : EIATTR_SYSCALL_OFFSETS
	.align		4
        /*0090*/ 	.byte	0x04, 0x46
        /*0092*/ 	.short	(.L_437 - .L_436)


	//   ....[0]....
.L_436:
        /*0094*/ 	.word	0x000010a0


	//   ....[1]....
        /*0098*/ 	.word	0x000021d0


	//   ....[2]....
        /*009c*/ 	.word	0x00003440


	//   ....[3]....
        /*00a0*/ 	.word	0x00004570


	//   ....[4]....
        /*00a4*/ 	.word	0x00005720


	//   ....[5]....
        /*00a8*/ 	.word	0x00006860


	//   ....[6]....
        /*00ac*/ 	.word	0x00007a10


	//   ....[7]....
        /*00b0*/ 	.word	0x00008a60


	//   ....[8]....
        /*00b4*/ 	.word	0x00009e60


	//   ....[9]....
        /*00b8*/ 	.word	0x0000ad40


	//   ....[10]....
        /*00bc*/ 	.word	0x0000bcc0


	//   ....[11]....
        /*00c0*/ 	.word	0x0000cc40


	//----- nvinfo : EIATTR_EXIT_INSTR_OFFSETS
	.align		4
.L_437:
        /*00c4*/ 	.byte	0x04, 0x1c
        /*00c6*/ 	.short	(.L_439 - .L_438)


	//   ....[0]....
.L_438:
        /*00c8*/ 	.word	0x0000bf70


	//   ....[1]....
        /*00cc*/ 	.word	0x0000c0c0


	//   ....[2]....
        /*00d0*/ 	.word	0x0000c100


	//   ....[3]....
        /*00d4*/ 	.word	0x0000c1a0


	//   ....[4]....
        /*00d8*/ 	.word	0x0000c1e0


	//   ....[5]....
        /*00dc*/ 	.word	0x0000c220


	//   ....[6]....
        /*00e0*/ 	.word	0x0000c2b0


	//   ....[7]....
        /*00e4*/ 	.word	0x0000c2f0


	//   ....[8]....
        /*00e8*/ 	.word	0x0000c390


	//   ....[9]....
        /*00ec*/ 	.word	0x0000c3e0


	//   ....[10]....
        /*00f0*/ 	.word	0x0000c430


	//   ....[11]....
        /*00f4*/ 	.word	0x0000c510


	//   ....[12]....
        /*00f8*/ 	.word	0x0000c680


	//   ....[13]....
        /*00fc*/ 	.word	0x0000c7f0


	//   ....[14]....
        /*0100*/ 	.word	0x0000c950


	//   ....[15]....
        /*0104*/ 	.word	0x0000c990


	//   ....[16]....
        /*0108*/ 	.word	0x0000c9d0


	//   ....[17]....
        /*010c*/ 	.word	0x0000ca80


	//   ....[18]....
        /*0110*/ 	.word	0x0000cae0


	//   ....[19]....
        /*0114*/ 	.word	0x0000cc50


	//   ....[20]....
        /*0118*/ 	.word	0x0000cd60


	//   ....[21]....
        /*011c*/ 	.word	0x0000cea0


	//   ....[22]....
        /*0120*/ 	.word	0x0000cec0


	//----- nvinfo : EIATTR_MAX_THREADS
	.align		4
.L_439:
        /*0124*/ 	.byte	0x04, 0x05
        /*0126*/ 	.short	(.L_441 - .L_440)
.L_440:
        /*0128*/ 	.word	0x00000080
        /*012c*/ 	.word	0x00000001
        /*0130*/ 	.word	0x00000001


	//----- nvinfo : EIATTR_CRS_STACK_SIZE
	.align		4
.L_441:
        /*0134*/ 	.byte	0x04, 0x1e
        /*0136*/ 	.short	(.L_443 - .L_442)
.L_442:
        /*0138*/ 	.word	0x00000000


	//----- nvinfo : EIATTR_CBANK_PARAM_SIZE
	.align		4
.L_443:
        /*013c*/ 	.byte	0x03, 0x19
        /*013e*/ 	.short	0x0048


	//----- nvinfo : EIATTR_PARAM_CBANK
	.align		4
        /*0140*/ 	.byte	0x04, 0x0a
        /*0142*/ 	.short	(.L_445 - .L_444)
	.align		4
.L_444:
        /*0144*/ 	.word	index@(.nv.constant0._ZN2at6native27unrolled_elementwise_kernelIZZZNS0_65_GLOBAL__N__cd49fe81_27_ActivationSoftplusKernel_cu_1520ed90_293224softplus_backward_kernelERNS_18TensorIteratorBaseERKN3c106ScalarES8_ENKUlvE_clEvENKUlvE2_clEvEUlNS5_8BFloat16ESB_E_St5arrayIPcLm3EELi4E23TrivialOffsetCalculatorILi2EjESG_ILi1EjENS0_6memory12LoadWithCastILi2EEENSJ_13StoreWithCastILi1EEEEEviT_T0_T2_T3_T4_T5_)
        /*0148*/ 	.short	0x0380
        /*014a*/ 	.short	0x0048


	//----- nvinfo : EIATTR_SW_WAR
	.align		4
.L_445:
        /*014c*/ 	.byte	0x04, 0x36
        /*014e*/ 	.short	(.L_447 - .L_446)
.L_446:
        /*0150*/ 	.word	0x00000008
.L_447:


//--------------------- .nv.info._ZN2at6native18elementwise_kernelILi128ELi4EZNS0_22gpu_kernel_impl_nocastIZZZNS0_65_GLOBAL__N__cd49fe81_27_ActivationSoftplusKernel_cu_1520ed90_293224softplus_backward_kernelERNS_18TensorIteratorBaseERKN3c106ScalarES9_ENKUlvE_clEvENKUlvE2_clEvEUlNS6_8BFloat16ESC_E_EEvS5_RKT_EUliE_EEviT1_ --------------------------
	.section	.nv.info._ZN2at6native18elementwise_kernelILi128ELi4EZNS0_22gpu_kernel_impl_nocastIZZZNS0_65_GLOBAL__N__cd49fe81_27_ActivationSoftplusKernel_cu_1520ed90_293224softplus_backward_kernelERNS_18TensorIteratorBaseERKN3c106ScalarES9_ENKUlvE_clEvENKUlvE2_clEvEUlNS6_8BFloat16ESC_E_EEvS5_RKT_EUliE_EEviT1_,"",@"SHT_CUDA_INFO"
	.sectionflags	@""
	.align	4


	//----- nvinfo : EIATTR_CUDA_API_VERSION
	.align		4
        /*0000*/ 	.byte	0x04, 0x37
        /*0002*/ 	.short	(.L_449 - .L_448)
.L_448:
        /*0004*/ 	.word	0x00000082


	//----- nvinfo : EIATTR_KPARAM_INFO
	.align		4
.L_449:
        /*0008*/ 	.byte	0x04, 0x17
        /*000a*/ 	.short	(.L_451 - .L_450)
.L_450:
        /*000c*/ 	.word	0x00000000
        /*0010*/ 	.short	0x0001
        /*0012*/ 	.short	0x0008
        /*0014*/ 	.byte	0x00, 0xf0, 0x41, 0x0a


	//----- nvinfo : EIATTR_KPARAM_INFO
	.align		4
.L_451:
        /*0018*/ 	.byte	0x04, 0x17
        /*001a*/ 	.short	(.L_453 - .L_452)
.L_452:
        /*001c*/ 	.word	0x00000000
        /*0020*/ 	.short	0x0000
        /*0022*/ 	.short	0x0000
        /*0024*/ 	.byte	0x00, 0xf0, 0x11, 0x00


	//----- nvinfo : EIATTR_SPARSE_MMA_MASK
	.align		4
.L_453:
        /*0028*/ 	.byte	0x03, 0x50
        /*002a*/ 	.short	0x0000


	//----- nvinfo : EIATTR_MAXREG_COUNT
	.align		4
        /*002c*/ 	.byte	0x03, 0x1b
        /*002e*/ 	.short	0x0080


	//----- nvinfo : EIATTR_MERCURY_ISA_VERSION
	.align		4
        /*0030*/ 	.byte	0x03, 0x5f
        /*0032*/ 	.short	0x0101


	//----- nvinfo : EIATTR_VRC_CTA_INIT_COUNT
	.align		4
        /*0034*/ 	.byte	0x02, 0x4a
	.zero		1
	.zero		1


	//----- nvinfo : EIATTR_EXIT_INSTR_OFFSETS
	.align		4
        /*0038*/ 	.byte	0x04, 0x1c
        /*003a*/ 	.short	(.L_455 - .L_454)


	//   ....[0]....
.L_454:
        /*003c*/ 	.word	0x00000510


	//   ....[1]....
        /*0040*/ 	.word	0x00000640


	//   ....[2]....
        /*0044*/ 	.word	0x00004d30


	//   ....[3]....
        /*0048*/ 	.word	0x00006470


	//----- nvinfo : EIATTR_MAX_THREADS
	.align		4
.L_455:
        /*004c*/ 	.byte	0x04, 0x05
        /*004e*/ 	.short	(.L_457 - .L_456)
.L_456:
        /*0050*/ 	.word	0x00000080
        /*0054*/ 	.word	0x00000001
        /*0058*/ 	.word	0x00000001


	//----- nvinfo : EIATTR_CRS_STACK_SIZE
	.align		4
.L_457:
        /*005c*/ 	.byte	0x04, 0x1e
        /*005e*/ 	.short	(.L_459 - .L_458)
.L_458:
        /*0060*/ 	.word	0x00000000


	//----- nvinfo : EIATTR_CBANK_PARAM_SIZE
	.align		4
.L_459:
        /*0064*/ 	.byte	0x03, 0x19
        /*0066*/ 	.short	0x0298


	//----- nvinfo : EIATTR_PARAM_CBANK
	.align		4
        /*0068*/ 	.byte	0x04, 0x0a
        /*006a*/ 	.short	(.L_461 - .L_460)
	.align		4
.L_460:
        /*006c*/ 	.word	index@(.nv.constant0._ZN2at6native18elementwise_kernelILi128ELi4EZNS0_22gpu_kernel_impl_nocastIZZZNS0_65_GLOBAL__N__cd49fe81_27_ActivationSoftplusKernel_cu_1520ed90_293224softplus_backward_kernelERNS_18TensorIteratorBaseERKN3c106ScalarES9_ENKUlvE_clEvENKUlvE2_clEvEUlNS6_8BFloat16ESC_E_EEvS5_RKT_EUliE_EEviT1_)
        /*0070*/ 	.short	0x0380
        /*0072*/ 	.short	0x0298


	//----- nvinfo : EIATTR_SW_WAR
	.align		4
.L_461:
        /*0074*/ 	.byte	0x04, 0x36
        /*0076*/ 	.short	(.L_463 - .L_462)
.L_462:
        /*0078*/ 	.word	0x00000008
.L_463:


//--------------------- .nv.info._ZN2at6native27unrolled_elementwise_kernelIZZZNS0_65_GLOBAL__N__cd49fe81_27_ActivationSoftplusKernel_cu_1520ed90_293224softplus_backward_kernelERNS_18TensorIteratorBaseERKN3c106ScalarES8_ENKUlvE_clEvENKUlvE2_clEvEUlNS5_8BFloat16ESB_E_St5arrayIPcLm3EELi4E23TrivialOffsetCalculatorILi2EjESG_ILi1EjENS0_6memory15LoadWithoutCastENSJ_16StoreWithoutCastEEEviT_T0_T2_T3_T4_T5_ --------------------------
	.section	.nv.info._ZN2at6native27unrolled_elementwise_kernelIZZZNS0_65_GLOBAL__N__cd49fe81_27_ActivationSoftplusKernel_cu_1520ed90_293224softplus_backward_kernelERNS_18TensorIteratorBaseERKN3c106ScalarES8_ENKUlvE_clEvENKUlvE2_clEvEUlNS5_8BFloat16ESB_E_St5arrayIPcLm3EELi4E23TrivialOffsetCalculatorILi2EjESG_ILi1EjENS0_6memory15LoadWithoutCastENSJ_16StoreWithoutCastEEEviT_T0_T2_T3_T4_T5_,"",@"SHT_CUDA_INFO"
	.sectionflags	@""
	.align	4


	//----- nvinfo : EIATTR_CUDA_API_VERSION
	.align		4
        /*0000*/ 	.byte	0x04, 0x37
        /*0002*/ 	.short	(.L_465 - .L_464)
.L_464:
        /*0004*/ 	.word	0x00000082


	//----- nvinfo : EIATTR_KPARAM_INFO
	.align		4
.L_465:
        /*0008*/ 	.byte	0x04, 0x17
        /*000a*/ 	.short	(.L_467 - .L_466)
.L_466:
        /*000c*/ 	.word	0x00000000
        /*0010*/ 	.short	0x0006
        /*0012*/ 	.short	0x0033
        /*0014*/ 	.byte	0x00, 0xf0, 0x05, 0x00


	//----- nvinfo : EIATTR_KPARAM_INFO
	.align		4
.L_467:
        /*0018*/ 	.byte	0x04, 0x17
        /*001a*/ 	.short	(.L_469 - .L_468)
.L_468:
        /*001c*/ 	.word	0x00000000
        /*0020*/ 	.short	0x0005
        /*0022*/ 	.short	0x0032
        /*0024*/ 	.byte	0x00, 0xf0, 0x05, 0x00


	//----- nvinfo : EIATTR_KPARAM_INFO
	.align		4
.L_469:
        /*0028*/ 	.byte	0x04, 0x17
        /*002a*/ 	.short	(.L_471 - .L_470)
.L_470:
        /*002c*/ 	.word	0x00000000
        /*0030*/ 	.short	0x0004
        /*0032*/ 	.short	0x0031
        /*0034*/ 	.byte	0x00, 0xf0, 0x05, 0x00


	//----- nvinfo : EIATTR_KPARAM_INFO
	.align		4
.L_471:
        /*0038*/ 	.byte	0x04, 0x17
        /*003a*/ 	.short	(.L_473 - .L_472)
.L_472:
        /*003c*/ 	.word	0x00000000
        /*0040*/ 	.short	0x0003
        /*0042*/ 	.short	0x0030
        /*0044*/ 	.byte	0x00, 0xf0, 0x05, 0x00


	//----- nvinfo : EIATTR_KPARAM_INFO
	.align		4
.L_473:
        /*0048*/ 	.byte	0x04, 0x17
        /*004a*/ 	.short	(.L_475 - .L_474)
.L_474:
        /*004c*/ 	.word	0x00000000
        /*0050*/ 	.short	0x0002
        /*0052*/ 	.short	0x0018
        /*0054*/ 	.byte	0x00, 0xf0, 0x61, 0x00


	//----- nvinfo : EIATTR_KPARAM_INFO
	.align		4
.L_475:
        /*0058*/ 	.byte	0x04, 0x17
        /*005a*/ 	.short	(.L_477 - .L_476)
.L_476:
        /*005c*/ 	.word	0x00000000
        /*0060*/ 	.short	0x0001
        /*0062*/ 	.short	0x0008
        /*0064*/ 	.byte	0x00, 0xf0, 0x41, 0x00


	//----- nvinfo : EIATTR_KPARAM_INFO
	.align		4
.L_477:
        /*0068*/ 	.byte	0x04, 0x17
        /*006a*/ 	.short	(.L_479 - .L_478)
.L_478:
        /*006c*/ 	.word	0x00000000
        /*0070*/ 	.short	0x0000
        /*0072*/ 	.short	0x0000
        /*0074*/ 	.byte	0x00, 0xf0, 0x11, 0x00


	//----- nvinfo : EIATTR_SPARSE_MMA_MASK
	.align		4
.L_479:
        /*0078*/ 	.byte	0x03, 0x50
        /*007a*/ 	.short	0x0000


	//----- nvinfo : EIATTR_MAXREG_COUNT
	.align		4
        /*007c*/ 	.byte	0x03, 0x1b
        /*007e*/ 	.short	0x00ff


	//----- nvinfo : EIATTR_MERCURY_ISA_VERSION
	.align		4
        /*0080*/ 	.byte	0x03, 0x5f
        /*0082*/ 	.short	0x0101


	//----- nvinfo : EIATTR_VRC_CTA_INIT_COUNT
	.align		4
        /*0084*/ 	.byte	0x02, 0x4a
	.zero		1
	.zero		1


	//----- nvinfo : EIATTR_EXIT_INSTR_OFFSETS
	.align		4
        /*0088*/ 	.byte	0x04, 0x1c
        /*008a*/ 	.short	(.L_481 - .L_480)


	//   ....[0]....
.L_480:
        /*008c*/ 	.word	0x00000890


	//   ....[1]....
        /*0090*/ 	.word	0x000008e0


	//----- nvinfo : EIATTR_MAX_THREADS
	.align		4
.L_481:
        /*0094*/ 	.byte	0x04, 0x05
        /*0096*/ 	.short	(.L_483 - .L_482)
.L_482:
        /*0098*/ 	.word	0x00000080
        /*009c*/ 	.word	0x00000001
        /*00a0*/ 	.word	0x00000001


	//----- nvinfo : EIATTR_CRS_STACK_SIZE
	.align		4
.L_483:
        /*00a4*/ 	.byte	0x04, 0x1e
        /*00a6*/ 	.short	(.L_485 - .L_484)
.L_484:
        /*00a8*/ 	.word	0x00000000


	//----- nvinfo : EIATTR_CBANK_PARAM_SIZE
	.align		4
.L_485:
        /*00ac*/ 	.byte	0x03, 0x19
        /*00ae*/ 	.short	0x0034


	//----- nvinfo : EIATTR_PARAM_CBANK
	.align		4
        /*00b0*/ 	.byte	0x04, 0x0a
        /*00b2*/ 	.short	(.L_487 - .L_486)
	.align		4
.L_486:
        /*00b4*/ 	.word	index@(.nv.constant0._ZN2at6native27unrolled_elementwise_kernelIZZZNS0_65_GLOBAL__N__cd49fe81_27_ActivationSoftplusKernel_cu_1520ed90_293224softplus_backward_kernelERNS_18TensorIteratorBaseERKN3c106ScalarES8_ENKUlvE_clEvENKUlvE2_clEvEUlNS5_8BFloat16ESB_E_St5arrayIPcLm3EELi4E23TrivialOffsetCalculatorILi2EjESG_ILi1EjENS0_6memory15LoadWithoutCastENSJ_16StoreWithoutCastEEEviT_T0_T2_T3_T4_T5_)
        /*00b8*/ 	.short	0x0380
        /*00ba*/ 	.short	0x0034


	//----- nvinfo : EIATTR_SW_WAR
	.align		4
.L_487:
        /*00bc*/ 	.byte	0x04, 0x36
        /*00be*/ 	.short	(.L_489 - .L_488)
.L_488:
        /*00c0*/ 	.word	0x00000008
.L_489:


//--------------------- .nv.info._ZN2at6native29vectorized_elementwise_kernelILi2EZZZNS0_65_GLOBAL__N__cd49fe81_27_ActivationSoftplusKernel_cu_1520ed90_293224softplus_backward_kernelERNS_18TensorIteratorBaseERKN3c106ScalarES8_ENKUlvE_clEvENKUlvE2_clEvEUlNS5_8BFloat16ESB_E_St5arrayIPcLm3EEEEviT0_T1_ --------------------------
	.section	.nv.info._ZN2at6native29vectorized_elementwise_kernelILi2EZZZNS0_65_GLOBAL__N__cd49fe81_27_ActivationSoftplusKernel_cu_1520ed90_293224softplus_backward_kernelERNS_18TensorIteratorBaseERKN3c106ScalarES8_ENKUlvE_clEvENKUlvE2_clEvEUlNS5_8BFloat16ESB_E_St5arrayIPcLm3EEEEviT0_T1_,"",@"SHT_CUDA_INFO"
	.sectionflags	@""
	.align	4


	//----- nvinfo : EIATTR_CUDA_API_VERSION
	.align		4
        /*0000*/ 	.byte	0x04, 0x37
        /*0002*/ 	.short	(.L_491 - .L_490)
.L_490:
        /*0004*/ 	.word	0x00000082


	//----- nvinfo : EIATTR_KPARAM_INFO
	.align		4
.L_491:
        /*0008*/ 	.byte	0x04, 0x17
        /*000a*/ 	.short	(.L_493 - .L_492)
.L_492:
        /*000c*/ 	.word	0x00000000
        /*0010*/ 	.short	0x0002
        /*0012*/ 	.short	0x0018
        /*0014*/ 	.byte	0x00, 0xf0, 0x61, 0x00


	//----- nvinfo : EIATTR_KPARAM_INFO
	.align		4
.L_493:
        /*0018*/ 	.byte	0x04, 0x17
        /*001a*/ 	.short	(.L_495 - .L_494)
.L_494:
        /*001c*/ 	.word	0x00000000
        /*0020*/ 	.short	0x0001
        /*0022*/ 	.short	0x0008
        /*0024*/ 	.byte	0x00, 0xf0, 0x41, 0x00


	//----- nvinfo : EIATTR_KPARAM_INFO
	.align		4
.L_495:
        /*0028*/ 	.byte	0x04, 0x17
        /*002a*/ 	.short	(.L_497 - .L_496)
.L_496:
        /*002c*/ 	.word	0x00000000
        /*0030*/ 	.short	0x0000
        /*0032*/ 	.short	0x0000
        /*0034*/ 	.byte	0x00, 0xf0, 0x11, 0x00


	//----- nvinfo : EIATTR_SPARSE_MMA_MASK
	.align		4
.L_497:
        /*0038*/ 	.byte	0x03, 0x50
        /*003a*/ 	.short	0x0000


	//----- nvinfo : EIATTR_MAXREG_COUNT
	.align		4
        /*003c*/ 	.byte	0x03, 0x1b
        /*003e*/ 	.short	0x00ff


	//----- nvinfo : EIATTR_MERCURY_ISA_VERSION
	.align		4
        /*0040*/ 	.byte	0x03, 0x5f
        /*0042*/ 	.short	0x0101


	//----- nvinfo : EIATTR_VRC_CTA_INIT_COUNT
	.align		4
        /*0044*/ 	.byte	0x02, 0x4a
	.zero		1
	.zero		1


	//----- nvinfo : EIATTR_EXIT_INSTR_OFFSETS
	.align		4
        /*0048*/ 	.byte	0x04, 0x1c
        /*004a*/ 	.short	(.L_499 - .L_498)


	//   ....[0]....
.L_498:
        /*004c*/ 	.word	0x000011d0


	//   ....[1]....
        /*0050*/ 	.word	0x00001220


	//   ....[2]....
        /*0054*/ 	.word	0x00001960


	//----- nvinfo : EIATTR_MAX_THREADS
	.align		4
.L_499:
        /*0058*/ 	.byte	0x04, 0x05
        /*005a*/ 	.short	(.L_501 - .L_500)
.L_500:
        /*005c*/ 	.word	0x00000080
        /*0060*/ 	.word	0x00000001
        /*0064*/ 	.word	0x00000001


	//----- nvinfo : EIATTR_CRS_STACK_SIZE
	.align		4
.L_501:
        /*0068*/ 	.byte	0x04, 0x1e
        /*006a*/ 	.short	(.L_503 - .L_502)
.L_502:
        /*006c*/ 	.word	0x00000000


	//----- nvinfo : EIATTR_CBANK_PARAM_SIZE
	.align		4
.L_503:
        /*0070*/ 	.byte	0x03, 0x19
        /*0072*/ 	.short	0x0030


	//----- nvinfo : EIATTR_PARAM_CBANK
	.align		4
        /*0074*/ 	.byte	0x04, 0x0a
        /*0076*/ 	.short	(.L_505 - .L_504)
	.align		4
.L_504:
        /*0078*/ 	.word	index@(.nv.constant0._ZN2at6native29vectorized_elementwise_kernelILi2EZZZNS0_65_GLOBAL__N__cd49fe81_27_ActivationSoftplusKernel_cu_1520ed90_293224softplus_backward_kernelERNS_18TensorIteratorBaseERKN3c106ScalarES8_ENKUlvE_clEvENKUlvE2_clEvEUlNS5_8BFloat16ESB_E_St5arrayIPcLm3EEEEviT0_T1_)
        /*007c*/ 	.short	0x0380
        /*007e*/ 	.short	0x0030


	//----- nvinfo : EIATTR_SW_WAR
	.align		4
.L_505:
        /*0080*/ 	.byte	0x04, 0x36
        /*0082*/ 	.short	(.L_507 - .L_506)
.L_506:
        /*0084*/ 	.word	0x00000008
.L_507:


//--------------------- .nv.info._ZN2at6native29vectorized_elementwise_kernelILi4EZZZNS0_65_GLOBAL__N__cd49fe81_27_ActivationSoftplusKernel_cu_1520ed90_293224softplus_backward_kernelERNS_18TensorIteratorBaseERKN3c106ScalarES8_ENKUlvE_clEvENKUlvE2_clEvEUlNS5_8BFloat16ESB_E_St5arrayIPcLm3EEEEviT0_T1_ --------------------------
	.section	.nv.info._ZN2at6native29vectorized_elementwise_kernelILi4EZZZNS0_65_GLOBAL__N__cd49fe81_27_ActivationSoftplusKernel_cu_1520ed90_293224softplus_backward_kernelERNS_18TensorIteratorBaseERKN3c106ScalarES8_ENKUlvE_clEvENKUlvE2_clEvEUlNS5_8BFloat16ESB_E_St5arrayIPcLm3EEEEviT0_T1_,"",@"SHT_CUDA_INFO"
	.sectionflags	@""
	.align	4


	//----- nvinfo : EIATTR_CUDA_API_VERSION
	.align		4
        /*0000*/ 	.byte	0x04, 0x37
        /*0002*/ 	.short	(.L_509 - .L_508)
.L_508:
        /*0004*/ 	.word	0x00000082


	//----- nvinfo : EIATTR_KPARAM_INFO
	.align		4
.L_509:
        /*0008*/ 	.byte	0x04, 0x17
        /*000a*/ 	.short	(.L_511 - .L_510)
.L_510:
        /*000c*/ 	.word	0x00000000
        /*0010*/ 	.short	0x0002
        /*0012*/ 	.short	0x0018
        /*0014*/ 	.byte	0x00, 0xf0, 0x61, 0x00


	//----- nvinfo : EIATTR_KPARAM_INFO
	.align		4
.L_511:
        /*0018*/ 	.byte	0x04, 0x17
        /*001a*/ 	.short	(.L_513 - .L_512)
.L_512:
        /*001c*/ 	.word	0x00000000
        /*0020*/ 	.short	0x0001
        /*0022*/ 	.short	0x0008
        /*0024*/ 	.byte	0x00, 0xf0, 0x41, 0x00


	//----- nvinfo : EIATTR_KPARAM_INFO
	.align		4
.L_513:
        /*0028*/ 	.byte	0x04, 0x17
        /*002a*/ 	.short	(.L_515 - .L_514)
.L_514:
        /*002c*/ 	.word	0x00000000
        /*0030*/ 	.short	0x0000
        /*0032*/ 	.short	0x0000
        /*0034*/ 	.byte	0x00, 0xf0, 0x11, 0x00


	//----- nvinfo : EIATTR_SPARSE_MMA_MASK
	.align		4
.L_515:
        /*0038*/ 	.byte	0x03, 0x50
        /*003a*/ 	.short	0x0000


	//----- nvinfo : EIATTR_MAXREG_COUNT
	.align		4
        /*003c*/ 	.byte	0x03, 0x1b
        /*003e*/ 	.short	0x00ff


	//----- nvinfo : EIATTR_MERCURY_ISA_VERSION
	.align		4
        /*0040*/ 	.byte	0x03, 0x5f
        /*0042*/ 	.short	0x0101


	//----- nvinfo : EIATTR_VRC_CTA_INIT_COUNT
	.align		4
        /*0044*/ 	.byte	0x02, 0x4a
	.zero		1
	.zero		1


	//----- nvinfo : EIATTR_EXIT_INSTR_OFFSETS
	.align		4
        /*0048*/ 	.byte	0x04, 0x1c
        /*004a*/ 	.short	(.L_517 - .L_516)


	//   ....[0]....
.L_516:
        /*004c*/ 	.word	0x000011d0


	//   ....[1]....
        /*0050*/ 	.word	0x00001220


	//   ....[2]....
        /*0054*/ 	.word	0x00001900


	//----- nvinfo : EIATTR_MAX_THREADS
	.align		4
.L_517:
        /*0058*/ 	.byte	0x04, 0x05
        /*005a*/ 	.short	(.L_519 - .L_518)
.L_518:
        /*005c*/ 	.word	0x00000080
        /*0060*/ 	.word	0x00000001
        /*0064*/ 	.word	0x00000001


	//----- nvinfo : EIATTR_CRS_STACK_SIZE
	.align		4
.L_519:
        /*0068*/ 	.byte	0x04, 0x1e
        /*006a*/ 	.short	(.L_521 - .L_520)
.L_520:
        /*006c*/ 	.word	0x00000000


	//----- nvinfo : EIATTR_CBANK_PARAM_SIZE
	.align		4
.L_521:
        /*0070*/ 	.byte	0x03, 0x19
        /*0072*/ 	.short	0x0030


	//----- nvinfo : EIATTR_PARAM_CBANK
	.align		4
        /*0074*/ 	.byte	0x04, 0x0a
        /*0076*/ 	.short	(.L_523 - .L_522)
	.align		4
.L_522:
        /*0078*/ 	.word	index@(.nv.constant0._ZN2at6native29vectorized_elementwise_kernelILi4EZZZNS0_65_GLOBAL__N__cd49fe81_27_ActivationSoftplusKernel_cu_1520ed90_293224softplus_backward_kernelERNS_18TensorIteratorBaseERKN3c106ScalarES8_ENKUlvE_clEvENKUlvE2_clEvEUlNS5_8BFloat16ESB_E_St5arrayIPcLm3EEEEviT0_T1_)
        /*007c*/ 	.short	0x0380
        /*007e*/ 	.short	0x0030


	//----- nvinfo : EIATTR_SW_WAR
	.align		4
.L_523:
        /*0080*/ 	.byte	0x04, 0x36
        /*0082*/ 	.short	(.L_525 - .L_524)
.L_524:
        /*0084*/ 	.word	0x00000008
.L_525:


//--------------------- .nv.info._ZN2at6native29vectorized_elementwise_kernelILi8EZZZNS0_65_GLOBAL__N__cd49fe81_27_ActivationSoftplusKernel_cu_1520ed90_293224softplus_backward_kernelERNS_18TensorIteratorBaseERKN3c106ScalarES8_ENKUlvE_clEvENKUlvE2_clEvEUlNS5_8BFloat16ESB_E_St5arrayIPcLm3EEEEviT0_T1_ --------------------------
	.section	.nv.info._ZN2at6native29vectorized_elementwise_kernelILi8EZZZNS0_65_GLOBAL__N__cd49fe81_27_ActivationSoftplusKernel_cu_1520ed90_293224softplus_backward_kernelERNS_18TensorIteratorBaseERKN3c106ScalarES8_ENKUlvE_clEvENKUlvE2_clEvEUlNS5_8BFloat16ESB_E_St5arrayIPcLm3EEEEviT0_T1_,"",@"SHT_CUDA_INFO"
	.sectionflags	@""
	.align	4


	//----- nvinfo : EIATTR_CUDA_API_VERSION
	.align		4
        /*0000*/ 	.byte	0x04, 0x37
        /*0002*/ 	.short	(.L_527 - .L_526)
.L_526:
        /*0004*/ 	.word	0x00000082


	//----- nvinfo : EIATTR_KPARAM_INFO
	.align		4
.L_527:
        /*0008*/ 	.byte	0x04, 0x17
        /*000a*/ 	.short	(.L_529 - .L_528)
.L_528:
        /*000c*/ 	.word	0x00000000
        /*0010*/ 	.short	0x0002
        /*0012*/ 	.short	0x0018
        /*0014*/ 	.byte	0x00, 0xf0, 0x61, 0x00


	//----- nvinfo : EIATTR_KPARAM_INFO
	.align		4
.L_529:
        /*0018*/ 	.byte	0x04, 0x17
        /*001a*/ 	.short	(.L_531 - .L_530)
.L_530:
        /*001c*/ 	.word	0x00000000
        /*0020*/ 	.short	0x0001
        /*0022*/ 	.short	0x0008
        /*0024*/ 	.byte	0x00, 0xf0, 0x41, 0x00


	//----- nvinfo : EIATTR_KPARAM_INFO
	.align		4
.L_531:
        /*0028*/ 	.byte	0x04, 0x17
        /*002a*/ 	.short	(.L_533 - .L_532)
.L_532:
        /*002c*/ 	.word	0x00000000
        /*0030*/ 	.short	0x0000
        /*0032*/ 	.short	0x0000
        /*0034*/ 	.byte	0x00, 0xf0, 0x11, 0x00


	//----- nvinfo : EIATTR_SPARSE_MMA_MASK
	.align		4
.L_533:
        /*0038*/ 	.byte	0x03, 0x50
        /*003a*/ 	.short	0x0000


	//----- nvinfo : EIATTR_MAXREG_COUNT
	.align		4
        /*003c*/ 	.byte	0x03, 0x1b
        /*003e*/ 	.short	0x00ff


	//----- nvinfo : EIATTR_MERCURY_ISA_VERSION
	.align		4
        /*0040*/ 	.byte	0x03, 0x5f
        /*0042*/ 	.short	0x0101


	//----- nvinfo : EIATTR_VRC_CTA_INIT_COUNT
	.align		4
        /*0044*/ 	.byte	0x02, 0x4a
	.zero		1
	.zero		1


	//----- nvinfo : EIATTR_EXIT_INSTR_OFFSETS
	.align		4
        /*0048*/ 	.byte	0x04, 0x1c
        /*004a*/ 	.short	(.L_535 - .L_534)


	//   ....[0]....
.L_534:
        /*004c*/ 	.word	0x00000010


	//----- nvinfo : EIATTR_MAX_THREADS
	.align		4
.L_535:
        /*0050*/ 	.byte	0x04, 0x05
        /*0052*/ 	.short	(.L_537 - .L_536)
.L_536:
        /*0054*/ 	.word	0x00000080
        /*0058*/ 	.word	0x00000001
        /*005c*/ 	.word	0x00000001


	//----- nvinfo : EIATTR_CBANK_PARAM_SIZE
	.align		4
.L_537:
        /*0060*/ 	.byte	0x03, 0x19
        /*0062*/ 	.short	0x0030


	//----- nvinfo : EIATTR_PARAM_CBANK
	.align		4
        /*0064*/ 	.byte	0x04, 0x0a
        /*0066*/ 	.short	(.L_539 - .L_538)
	.align		4
.L_538:
        /*0068*/ 	.word	index@(.nv.constant0._ZN2at6native29vectorized_elementwise_kernelILi8EZZZNS0_65_GLOBAL__N__cd49fe81_27_ActivationSoftplusKernel_cu_1520ed90_293224softplus_backward_kernelERNS_18TensorIteratorBaseERKN3c106ScalarES8_ENKUlvE_clEvENKUlvE2_clEvEUlNS5_8BFloat16ESB_E_St5arrayIPcLm3EEEEviT0_T1_)
        /*006c*/ 	.short	0x0380
        /*006e*/ 	.short	0x0030


	//----- nvinfo : EIATTR_SW_WAR
	.align		4
.L_539:
        /*0070*/ 	.byte	0x04, 0x36
        /*0072*/ 	.short	(.L_541 - .L_540)
.L_540:
        /*0074*/ 	.word	0x00000008
.L_541:


//--------------------- .nv.info._ZN2at6native18elementwise_kernelILi128ELi4EZNS0_15gpu_kernel_implIZZZNS0_65_GLOBAL__N__cd49fe81_27_ActivationSoftplusKernel_cu_1520ed90_293224softplus_backward_kernelERNS_18TensorIteratorBaseERKN3c106ScalarES9_ENKUlvE_clEvENKUlvE1_clEvEUlNS6_4HalfESC_E_EEvS5_RKT_EUliE_EEviT1_ --------------------------
	.section	.nv.info._ZN2at6native18elementwise_kernelILi128ELi4EZNS0_15gpu_kernel_implIZZZNS0_65_GLOBAL__N__cd49fe81_27_ActivationSoftplusKernel_cu_1520ed90_293224softplus_backward_kernelERNS_18TensorIteratorBaseERKN3c106ScalarES9_ENKUlvE_clEvENKUlvE1_clEvEUlNS6_4HalfESC_E_EEvS5_RKT_EUliE_EEviT1_,"",@"SHT_CUDA_INFO"
	.sectionflags	@""
	.align	4


	//----- nvinfo : EIATTR_CUDA_API_VERSION
	.align		4
        /*0000*/ 	.byte	0x04, 0x37
        /*0002*/ 	.short	(.L_543 - .L_542)
.L_542:
        /*0004*/ 	.word	0x00000082


	//----- nvinfo : EIATTR_KPARAM_INFO
	.align		4
.L_543:
        /*0008*/ 	.byte	0x04, 0x17
        /*000a*/ 	.short	(.L_545 - .L_544)
.L_544:
        /*000c*/ 	.word	0x00000000
        /*0010*/ 	.short	0x0001
        /*0012*/ 	.short	0x0008
        /*0014*/ 	.byte	0x00, 0xf0, 0x61, 0x0a


	//----- nvinfo : EIATTR_KPARAM_INFO
	.align		4
.L_545:
        /*0018*/ 	.byte	0x04, 0x17
        /*001a*/ 	.short	(.L_547 - .L_546)
.L_546:
        /*001c*/ 	.word	0x00000000
        /*0020*/ 	.short	0x0000
        /*0022*/ 	.short	0x0000
        /*0024*/ 	.byte	0x00, 0xf0, 0x11, 0x00


	//----- nvinfo : EIATTR_SPARSE_MMA_MASK
	.align		4
.L_547:
        /*0028*/ 	.byte	0x03, 0x50
        /*002a*/ 	.short	0x0000


	//----- nvinfo : EIATTR_MAXREG_COUNT
	.align		4
        /*002c*/ 	.byte	0x03, 0x1b
        /*002e*/ 	.short	0x0080


	//----- nvinfo : EIATTR_EXTERNS
	.align		4
        /*0030*/ 	.byte	0x04, 0x0f
        /*0032*/ 	.short	(.L_549 - .L_548)


	//   ....[0]....
	.align		4
.L_548:
        /*0034*/ 	.word	index@(__assertfail)


	//----- nvinfo : EIATTR_MERCURY_ISA_VERSION
	.align		4
.L_549:
        /*0038*/ 	.byte	0x03, 0x5f
        /*003a*/ 	.short	0x0101


	//----- nvinfo : EIATTR_VRC_CTA_INIT_COUNT
	.align		4
        /*003c*/ 	.byte	0x02, 0x4a
	.zero		1
	.zero		1


	//----- nvinfo : EIATTR_SYSCALL_OFFSETS
	.align		4
        /*0040*/ 	.byte	0x04, 0x46
        /*0042*/ 	.short	(.L_551 - .L_550)


	//   ....[0]....
.L_550:
        /*0044*/ 	.word	0x00002690


	//   ....[1]....
        /*0048*/ 	.word	0x00003690


	//   ....[2]....
        /*004c*/ 	.word	0x00004630


	//   ....[3]....
        /*0050*/ 	.word	0x00006e50


	//   ....[4]....
        /*0054*/ 	.word	0x00007e40


	//   ....[5]....
        /*0058*/ 	.word	0x00008c10


	//   ....[6]....
        /*005c*/ 	.word	0x0000b540


	//   ....[7]....
        /*0060*/ 	.word	0x0000c530


	//   ....[8]....
        /*0064*/ 	.word	0x0000d300


	//   ....[9]....
        /*0068*/ 	.word	0x0000fc50


	//   ....[10]....
        /*006c*/ 	.word	0x00010c40


	//   ....[11]....
        /*0070*/ 	.word	0x000119e0


	//----- nvinfo : EIATTR_EXIT_INSTR_OFFSETS
	.align		4
.L_551:
        /*0074*/ 	.byte	0x04, 0x1c
        /*0076*/ 	.short	(.L_553 - .L_552)


	//   ....[0]....
.L_552:
        /*0078*/ 	.word	0x0000d5e0


	//   ....[1]....
        /*007c*/ 	.word	0x00010e80


	//   ....[2]....
        /*0080*/ 	.word	0x00010ec0


	//   ....[3]....
        /*0084*/ 	.word	0x00010f60


	//   ....[4]....
        /*0088*/ 	.word	0x00010fa0


	//   ....[5]....
        /*008c*/ 	.word	0x00010fe0


	//   ....[6]....
        /*0090*/ 	.word	0x00011070


	//   ....[7]....
        /*0094*/ 	.word	0x00011090


	//   ....[8]....
        /*0098*/ 	.word	0x00011130


	//   ....[9]....
        /*009c*/ 	.word	0x00011180


	//   ....[10]....
        /*00a0*/ 	.word	0x000111d0


	//   ....[11]....
        /*00a4*/ 	.word	0x000112b0


	//   ....[12]....
        /*00a8*/ 	.word	0x00011420


	//   ....[13]....
        /*00ac*/ 	.word	0x00011590


	//   ....[14]....
        /*00b0*/ 	.word	0x000116f0


	//   ....[15]....
        /*00b4*/ 	.word	0x00011730


	//   ....[16]....
        /*00b8*/ 	.word	0x00011770


	//   ....[17]....
        /*00bc*/ 	.word	0x00011820


	//   ....[18]....
        /*00c0*/ 	.word	0x00011880


	//   ....[19]....
        /*00c4*/ 	.word	0x000119f0


	//   ....[20]....
        /*00c8*/ 	.word	0x00011b00


	//   ....[21]....
        /*00cc*/ 	.word	0x00011c40


	//   ....[22]....
        /*00d0*/ 	.word	0x00011c80


	//----- nvinfo : EIATTR_MAX_THREADS
	.align		4
.L_553:
        /*00d4*/ 	.byte	0x04, 0x05
        /*00d6*/ 	.short	(.L_555 - .L_554)
.L_554:
        /*00d8*/ 	.word	0x00000080
        /*00dc*/ 	.word	0x00000001
        /*00e0*/ 	.word	0x00000001


	//----- nvinfo : EIATTR_CRS_STACK_SIZE
	.align		4
.L_555:
        /*00e4*/ 	.byte	0x04, 0x1e
        /*00e6*/ 	.short	(.L_557 - .L_556)
.L_556:
        /*00e8*/ 	.word	0x00000000


	//----- nvinfo : EIATTR_CBANK_PARAM_SIZE
	.align		4
.L_557:
        /*00ec*/ 	.byte	0x03, 0x19
        /*00ee*/ 	.short	0x02a0


	//----- nvinfo : EIATTR_PARAM_CBANK
	.align		4
        /*00f0*/ 	.byte	0x04, 0x0a
        /*00f2*/ 	.short	(.L_559 - .L_558)
	.align		4
.L_558:
        /*00f4*/ 	.word	index@(.nv.constant0._ZN2at6native18elementwise_kernelILi128ELi4EZNS0_15gpu_kernel_implIZZZNS0_65_GLOBAL__N__cd49fe81_27_ActivationSoftplusKernel_cu_1520ed90_293224softplus_backward_kernelERNS_18TensorIteratorBaseERKN3c106ScalarES9_ENKUlvE_clEvENKUlvE1_clEvEUlNS6_4HalfESC_E_EEvS5_RKT_EUliE_EEviT1_)
        /*00f8*/ 	.short	0x0380
        /*00fa*/ 	.short	0x02a0


	//----- nvinfo : EIATTR_SW_WAR
	.align		4
.L_559:
        /*00fc*/ 	.byte	0x04, 0x36
        /*00fe*/ 	.short	(.L_561 - .L_560)
.L_560:
        /*0100*/ 	.word	0x00000008
.L_561:


//--------------------- .nv.info._ZN2at6native27unrolled_elementwise_kernelIZZZNS0_65_GLOBAL__N__cd49fe81_27_ActivationSoftplusKernel_cu_1520ed90_293224softplus_backward_kernelERNS_18TensorIteratorBaseERKN3c106ScalarES8_ENKUlvE_clEvENKUlvE1_clEvEUlNS5_4HalfESB_E_St5arrayIPcLm3EELi4E23TrivialOffsetCalculatorILi2EjESG_ILi1EjENS0_6memory12LoadWithCastILi2EEENSJ_13StoreWithCastILi1EEEEEviT_T0_T2_T3_T4_T5_ --------------------------
	.section	.nv.info._ZN2at6native27unrolled_elementwise_kernelIZZZNS0_65_GLOBAL__N__cd49fe81_27_ActivationSoftplusKernel_cu_1520ed90_293224softplus_backward_kernelERNS_18TensorIteratorBaseERKN3c106ScalarES8_ENKUlvE_clEvENKUlvE1_clEvEUlNS5_4HalfESB_E_St5arrayIPcLm3EELi4E23TrivialOffsetCalculatorILi2EjESG_ILi1EjENS0_6memory12LoadWithCastILi2EEENSJ_13StoreWithCastILi1EEEEEviT_T0_T2_T3_T4_T5_,"",@"SHT_CUDA_INFO"
	.sectionflags	@""
	.align	4


	//----- nvinfo : EIATTR_CUDA_API_VERSION
	.align		4
        /*0000*/ 	.byte	0x04, 0x37
        /*0002*/ 	.short	(.L_563 - .L_562)
.L_562:
        /*0004*/ 	.word	0x00000082


	//----- nvinfo : EIATTR_KPARAM_INFO
	.align		4
.L_563:
        /*0008*/ 	.byte	0x04, 0x17
        /*000a*/ 	.short	(.L_565 - .L_564)
.L_564:
        /*000c*/ 	.word	0x00000000
        /*0010*/ 	.short	0x0006
        /*0012*/ 	.short	0x0040
        /*0014*/ 	.byte	0x00, 0xf0, 0x21, 0x00


	//----- nvinfo : EIATTR_KPARAM_INFO
	.align		4
.L_565:
        /*0018*/ 	.byte	0x04, 0x17
        /*001a*/ 	.short	(.L_567 - .L_566)
.L_566:
        /*001c*/ 	.word	0x00000000
        /*0020*/ 	.short	0x0005
        /*0022*/ 	.short	0x0034
        /*0024*/ 	.byte	0x00, 0xf0, 0x31, 0x00


	//----- nvinfo : EIATTR_KPARAM_INFO
	.align		4
.L_567:
        /*0028*/ 	.byte	0x04, 0x17
        /*002a*/ 	.short	(.L_569 - .L_568)
.L_568:
        /*002c*/ 	.word	0x00000000
        /*0030*/ 	.short	0x0004
        /*0032*/ 	.short	0x0031
        /*0034*/ 	.byte	0x00, 0xf0, 0x05, 0x00


	//----- nvinfo : EIATTR_KPARAM_INFO
	.align		4
.L_569:
        /*0038*/ 	.byte	0x04, 0x17
        /*003a*/ 	.short	(.L_571 - .L_570)
.L_570:
        /*003c*/ 	.word	0x00000000
        /*0040*/ 	.short	0x0003
        /*0042*/ 	.short	0x0030
        /*0044*/ 	.byte	0x00, 0xf0, 0x05, 0x00


	//----- nvinfo : EIATTR_KPARAM_INFO
	.align		4
.L_571:
        /*0048*/ 	.byte	0x04, 0x17
        /*004a*/ 	.short	(.L_573 - .L_572)
.L_572:
        /*004c*/ 	.word	0x00000000
        /*0050*/ 	.short	0x0002
        /*0052*/ 	.short	0x0018
        /*0054*/ 	.byte	0x00, 0xf0, 0x61, 0x00


	//----- nvinfo : EIATTR_KPARAM_INFO
	.align		4
.L_573:
        /*0058*/ 	.byte	0x04, 0x17
        /*005a*/ 	.short	(.L_575 - .L_574)
.L_574:
        /*005c*/ 	.word	0x00000000
        /*0060*/ 	.short	0x0001
        /*0062*/ 	.short	0x0008
        /*0064*/ 	.byte	0x00, 0xf0, 0x41, 0x00


	//----- nvinfo : EIATTR_KPARAM_INFO
	.align		4
.L_575:
        /*0068*/ 	.byte	0x04, 0x17
        /*006a*/ 	.short	(.L_577 - .L_576)
.L_576:
        /*006c*/ 	.word	0x00000000
        /*0070*/ 	.short	0x0000
        /*0072*/ 	.short	0x0000
        /*0074*/ 	.byte	0x00, 0xf0, 0x11, 0x00


	//----- nvinfo : EIATTR_SPARSE_MMA_MASK
	.align		4
.L_577:
        /*0078*/ 	.byte	0x03, 0x50
        /*007a*/ 	.short	0x0000


	//----- nvinfo : EIATTR_MAXREG_COUNT
	.align		4
        /*007c*/ 	.byte	0x03, 0x1b
        /*007e*/ 	.short	0x00ff


	//----- nvinfo : EIATTR_EXTERNS
	.align		4
        /*0080*/ 	.byte	0x04, 0x0f
        /*0082*/ 	.short	(.L_579 - .L_578)


	//   ....[0]....
	.align		4
.L_578:
        /*0084*/ 	.word	index@(__assertfail)


	//----- nvinfo : EIATTR_MERCURY_ISA_VERSION
	.align		4
.L_579:
        /*0088*/ 	.byte	0x03, 0x5f
        /*008a*/ 	.short	0x0101


	//----- nvinfo : EIATTR_VRC_CTA_INIT_COUNT
	.align		4
        /*008c*/ 	.byte	0x02, 0x4a
	.zero		1
	.zero		1


	//----- nvinfo : EIATTR_SYSCALL_OFFSETS
	.align		4
        /*0090*/ 	.byte	0x04, 0x46
        /*0092*/ 	.short	(.L_581 - .L_580)


	//   ....[0]....
.L_580:
        /*0094*/ 	.word	0x00001070


	//   ....[1]....
        /*0098*/ 	.word	0x00002170


	//   ....[2]....
        /*009c*/ 	.word	0x000033b0


	//   ....[3]....
        /*00a0*/ 	.word	0x000044b0


	//   ....[4]....
        /*00a4*/ 	.word	0x00005630


	//   ....[5]....
        /*00a8*/ 	.word	0x00006740


	//   ....[6]....
        /*00ac*/ 	.word	0x000078c0


	//   ....[7]....
        /*00b0*/ 	.word	0x000088f0


	//   ....[8]....
        /*00b4*/ 	.word	0x00009cf0


	//   ....[9]....
        /*00b8*/ 	.word	0x0000abb0


	//   ....[10]....
        /*00bc*/ 	.word	0x0000bb30


	//   ....[11]....
        /*00c0*/ 	.word	0x0000cab0


	//----- nvinfo : EIATTR_EXIT_INSTR_OFFSETS
	.align		4
.L_581:
        /*00c4*/ 	.byte	0x04, 0x1c
        /*00c6*/ 	.short	(.L_583 - .L_582)


	//   ....[0]....
.L_582:
        /*00c8*/ 	.word	0x0000be00


	//   ....[1]....
        /*00cc*/ 	.word	0x0000bf50


	//   ....[2]....
        /*00d0*/ 	.word	0x0000bf90


	//   ....[3]....
        /*00d4*/ 	.word	0x0000c030


	//   ....[4]....
        /*00d8*/ 	.word	0x0000c070


	//   ....[5]....
        /*00dc*/ 	.word	0x0000c0b0


	//   ....[6]....
        /*00e0*/ 	.word	0x0000c140


	//   ....[7]....
        /*00e4*/ 	.word	0x0000c160


	//   ....[8]....
        /*00e8*/ 	.word	0x0000c200


	//   ....[9]....
        /*00ec*/ 	.word	0x0000c250


	//   ....[10]....
        /*00f0*/ 	.word	0x0000c2a0


	//   ....[11]....
        /*00f4*/ 	.word	0x0000c380


	//   ....[12]....
        /*00f8*/ 	.word	0x0000c4f0


	//   ....[13]....
        /*00fc*/ 	.word	0x0000c660


	//   ....[14]....
        /*0100*/ 	.word	0x0000c7c0


	//   ....[15]....
        /*0104*/ 	.word	0x0000c800


	//   ....[16]....
        /*0108*/ 	.word	0x0000c840


	//   ....[17]....
        /*010c*/ 	.word	0x0000c8f0


	//   ....[18]....
        /*0110*/ 	.word	0x0000c950


	//   ....[19]....
        /*0114*/ 	.word	0x0000cac0


	//   ....[20]....
        /*0118*/ 	.word	0x0000cbd0


	//   ....[21]....
        /*011c*/ 	.word	0x0000cd10


	//   ....[22]....
        /*0120*/ 	.word	0x0000cd50


	//----- nvinfo : EIATTR_MAX_THREADS
	.align		4
.L_583:
        /*0124*/ 	.byte	0x04, 0x05
        /*0126*/ 	.short	(.L_585 - .L_584)
.L_584:
        /*0128*/ 	.word	0x00000080
        /*012c*/ 	.word	0x00000001
        /*0130*/ 	.word	0x00000001


	//----- nvinfo : EIATTR_CRS_STACK_SIZE
	.align		4
.L_585:
        /*0134*/ 	.byte	0x04, 0x1e
        /*0136*/ 	.short	(.L_587 - .L_586)
.L_586:
        /*0138*/ 	.word	0x00000000


	//----- nvinfo : EIATTR_CBANK_PARAM_SIZE
	.align		4
.L_587:
        /*013c*/ 	.byte	0x03, 0x19
        /*013e*/ 	.short	0x0048


	//----- nvinfo : EIATTR_PARAM_CBANK
	.align		4
        /*0140*/ 	.byte	0x04, 0x0a
        /*0142*/ 	.short	(.L_589 - .L_588)
	.align		4
.L_588:
        /*0144*/ 	.word	index@(.nv.constant0._ZN2at6native27unrolled_elementwise_kernelIZZZNS0_65_GLOBAL__N__cd49fe81_27_ActivationSoftplusKernel_cu_1520ed90_293224softplus_backward_kernelERNS_18TensorIteratorBaseERKN3c106ScalarES8_ENKUlvE_clEvENKUlvE1_clEvEUlNS5_4HalfESB_E_St5arrayIPcLm3EELi4E23TrivialOffsetCalculatorILi2EjESG_ILi1EjENS0_6memory12LoadWithCastILi2EEENSJ_13StoreWithCastILi1EEEEEviT_T0_T2_T3_T4_T5_)
        /*0148*/ 	.short	0x0380
        /*014a*/ 	.short	0x0048


	//----- nvinfo : EIATTR_SW_WAR
	.align		4
.L_589:
        /*014c*/ 	.byte	0x04, 0x36
        /*014e*/ 	.short	(.L_591 - .L_590)
.L_590:
        /*0150*/ 	.word	0x00000008
.L_591:


//--------------------- .nv.info._ZN2at6native18elementwise_kernelILi128ELi4EZNS0_22gpu_kernel_impl_nocastIZZZNS0_65_GLOBAL__N__cd49fe81_27_ActivationSoftplusKernel_cu_1520ed90_293224softplus_backward_kernelERNS_18TensorIteratorBaseERKN3c106ScalarES9_ENKUlvE_clEvENKUlvE1_clEvEUlNS6_4HalfESC_E_EEvS5_RKT_EUliE_EEviT1_ --------------------------
	.section	.nv.info._ZN2at6native18elementwise_kernelILi128ELi4EZNS0_22gpu_kernel_impl_nocastIZZZNS0_65_GLOBAL__N__cd49fe81_27_ActivationSoftplusKernel_cu_1520ed90_293224softplus_backward_kernelERNS_18TensorIteratorBaseERKN3c106ScalarES9_ENKUlvE_clEvENKUlvE1_clEvEUlNS6_4HalfESC_E_EEvS5_RKT_EUliE_EEviT1_,"",@"SHT_CUDA_INFO"
	.sectionflags	@""
	.align	4


	//----- nvinfo : EIATTR_CUDA_API_VERSION
	.align		4
        /*0000*/ 	.byte	0x04, 0x37
        /*0002*/ 	.short	(.L_593 - .L_592)
.L_592:
        /*0004*/ 	.word	0x00000082


	//----- nvinfo : EIATTR_KPARAM_INFO
	.align		4
.L_593:
        /*0008*/ 	.byte	0x04, 0x17
        /*000a*/ 	.short	(.L_595 - .L_594)
.L_594:
        /*000c*/ 	.word	0x00000000
        /*0010*/ 	.short	0x0001
        /*0012*/ 	.short	0x0008
        /*0014*/ 	.byte	0x00, 0xf0, 0x41, 0x0a


	//----- nvinfo : EIATTR_KPARAM_INFO
	.align		4
.L_595:
        /*0018*/ 	.byte	0x04, 0x17
        /*001a*/ 	.short	(.L_597 - .L_596)
.L_596:
        /*001c*/ 	.word	0x00000000
        /*0020*/ 	.short	0x0000
        /*0022*/ 	.short	0x0000
        /*0024*/ 	.byte	0x00, 0xf0, 0x11, 0x00


	//----- nvinfo : EIATTR_SPARSE_MMA_MASK
	.align		4
.L_597:
        /*0028*/ 	.byte	0x03, 0x50
        /*002a*/ 	.short	0x0000


	//----- nvinfo : EIATTR_MAXREG_COUNT
	.align		4
        /*002c*/ 	.byte	0x03, 0x1b
        /*002e*/ 	.short	0x0080


	//----- nvinfo : EIATTR_MERCURY_ISA_VERSION
	.align		4
        /*0030*/ 	.byte	0x03, 0x5f
        /*0032*/ 	.short	0x0101


	//----- nvinfo : EIATTR_VRC_CTA_INIT_COUNT
	.align		4
        /*0034*/ 	.byte	0x02, 0x4a
	.zero		1
	.zero		1


	//----- nvinfo : EIATTR_EXIT_INSTR_OFFSETS
	.align		4
        /*0038*/ 	.byte	0x04, 0x1c
        /*003a*/ 	.short	(.L_599 - .L_598)


	//   ....[0]....
.L_598:
        /*003c*/ 	.word	0x00000510


	//   ....[1]....
        /*0040*/ 	.word	0x00000640


	//   ....[2]....
        /*0044*/ 	.word	0x00004d30


	//   ....[3]....
        /*0048*/ 	.word	0x00006470


	//----- nvinfo : EIATTR_MAX_THREADS
	.align		4
.L_599:
        /*004c*/ 	.byte	0x04, 0x05
        /*004e*/ 	.short	(.L_601 - .L_600)
.L_600:
        /*0050*/ 	.word	0x00000080
        /*0054*/ 	.word	0x00000001
        /*0058*/ 	.word	0x00000001


	//----- nvinfo : EIATTR_CRS_STACK_SIZE
	.align		4
.L_601:
        /*005c*/ 	.byte	0x04, 0x1e
        /*005e*/ 	.short	(.L_603 - .L_602)
.L_602:
        /*0060*/ 	.word	0x00000000


	//----- nvinfo : EIATTR_CBANK_PARAM_SIZE
	.align		4
.L_603:
        /*0064*/ 	.byte	0x03, 0x19
        /*0066*/ 	.short	0x0298


	//----- nvinfo : EIATTR_PARAM_CBANK
	.align		4
        /*0068*/ 	.byte	0x04, 0x0a
        /*006a*/ 	.short	(.L_605 - .L_604)
	.align		4
.L_604:
        /*006c*/ 	.word	index@(.nv.constant0._ZN2at6native18elementwise_kernelILi128ELi4EZNS0_22gpu_kernel_impl_nocastIZZZNS0_65_GLOBAL__N__cd49fe81_27_ActivationSoftplusKernel_cu_1520ed90_293224softplus_backward_kernelERNS_18TensorIteratorBaseERKN3c106ScalarES9_ENKUlvE_clEvENKUlvE1_clEvEUlNS6_4HalfESC_E_EEvS5_RKT_EUliE_EEviT1_)
        /*0070*/ 	.short	0x0380
        /*0072*/ 	.short	0x0298


	//----- nvinfo : EIATTR_SW_WAR
	.align		4
.L_605:
        /*0074*/ 	.byte	0x04, 0x36
        /*0076*/ 	.short	(.L_607 - .L_606)
.L_606:
        /*0078*/ 	.word	0x00000008
.L_607:


//--------------------- .nv.info._ZN2at6native27unrolled_elementwise_kernelIZZZNS0_65_GLOBAL__N__cd49fe81_27_ActivationSoftplusKernel_cu_1520ed90_293224softplus_backward_kernelERNS_18TensorIteratorBaseERKN3c106ScalarES8_ENKUlvE_clEvENKUlvE1_clEvEUlNS5_4HalfESB_E_St5arrayIPcLm3EELi4E23TrivialOffsetCalculatorILi2EjESG_ILi1EjENS0_6memory15LoadWithoutCastENSJ_16StoreWithoutCastEEEviT_T0_T2_T3_T4_T5_ --------------------------
	.section	.nv.info._ZN2at6native27unrolled_elementwise_kernelIZZZNS0_65_GLOBAL__N__cd49fe81_27_ActivationSoftplusKernel_cu_1520ed90_293224softplus_backward_kernelERNS_18TensorIteratorBaseERKN3c106ScalarES8_ENKUlvE_clEvENKUlvE1_clEvEUlNS5_4HalfESB_E_St5arrayIPcLm3EELi4E23TrivialOffsetCalculatorILi2EjESG_ILi1EjENS0_6memory15LoadWithoutCastENSJ_16StoreWithoutCastEEEviT_T0_T2_T3_T4_T5_,"",@"SHT_CUDA_INFO"
	.sectionflags	@""
	.align	4


	//----- nvinfo : EIATTR_CUDA_API_VERSION
	.align		4
        /*0000*/ 	.byte	0x04, 0x37
        /*0002*/ 	.short	(.L_609 - .L_608)
.L_608:
        /*0004*/ 	.word	0x00000082


	//----- nvinfo : EIATTR_KPARAM_INFO
	.align		4
.L_609:
        /*0008*/ 	.byte	0x04, 0x17
        /*000a*/ 	.short	(.L_611 - .L_610)
.L_610:
        /*000c*/ 	.word	0x00000000
        /*0010*/ 	.short	0x0006
        /*0012*/ 	.short	0x0033
        /*0014*/ 	.byte	0x00, 0xf0, 0x05, 0x00


	//----- nvinfo : EIATTR_KPARAM_INFO
	.align		4
.L_611:
        /*0018*/ 	.byte	0x04, 0x17
        /*001a*/ 	.short	(.L_613 - .L_612)
.L_612:
        /*001c*/ 	.word	0x00000000
        /*0020*/ 	.short	0x0005
        /*0022*/ 	.short	0x0032
        /*0024*/ 	.byte	0x00, 0xf0, 0x05, 0x00


	//----- nvinfo : EIATTR_KPARAM_INFO
	.align		4
.L_613:
        /*0028*/ 	.byte	0x04, 0x17
        /*002a*/ 	.short	(.L_615 - .L_614)
.L_614:
        /*002c*/ 	.word	0x00000000
        /*0030*/ 	.short	0x0004
        /*0032*/ 	.short	0x0031
        /*0034*/ 	.byte	0x00, 0xf0, 0x05, 0x00


	//----- nvinfo : EIATTR_KPARAM_INFO
	.align		4
.L_615:
        /*0038*/ 	.byte	0x04, 0x17
        /*003a*/ 	.short	(.L_617 - .L_616)
.L_616:
        /*003c*/ 	.word	0x00000000
        /*0040*/ 	.short	0x0003
        /*0042*/ 	.short	0x0030
        /*0044*/ 	.byte	0x00, 0xf0, 0x05, 0x00


	//----- nvinfo : EIATTR_KPARAM_INFO
	.align		4
.L_617:
        /*0048*/ 	.byte	0x04, 0x17
        /*004a*/ 	.short	(.L_619 - .L_618)
.L_618:
        /*004c*/ 	.word	0x00000000
        /*0050*/ 	.short	0x0002
        /*0052*/ 	.short	0x0018
        /*0054*/ 	.byte	0x00, 0xf0, 0x61, 0x00


	//----- nvinfo : EIATTR_KPARAM_INFO
	.align		4
.L_619:
        /*0058*/ 	.byte	0x04, 0x17
        /*005a*/ 	.short	(.L_621 - .L_620)
.L_620:
        /*005c*/ 	.word	0x00000000
        /*0060*/ 	.short	0x0001
        /*0062*/ 	.short	0x0008
        /*0064*/ 	.byte	0x00, 0xf0, 0x41, 0x00


	//----- nvinfo : EIATTR_KPARAM_INFO
	.align		4
.L_621:
        /*0068*/ 	.byte	0x04, 0x17
        /*006a*/ 	.short	(.L_623 - .L_622)
.L_622:
        /*006c*/ 	.word	0x00000000
        /*0070*/ 	.short	0x0000
        /*0072*/ 	.short	0x0000
        /*0074*/ 	.byte	0x00, 0xf0, 0x11, 0x00


	//----- nvinfo : EIATTR_SPARSE_MMA_MASK
	.align		4
.L_623:
        /*0078*/ 	.byte	0x03, 0x50
        /*007a*/ 	.short	0x0000


	//----- nvinfo : EIATTR_MAXREG_COUNT
	.align		4
        /*007c*/ 	.byte	0x03, 0x1b
        /*007e*/ 	.short	0x00ff


	//----- nvinfo : EIATTR_MERCURY_ISA_VERSION
	.align		4
        /*0080*/ 	.byte	0x03, 0x5f
        /*0082*/ 	.short	0x0101


	//----- nvinfo : EIATTR_VRC_CTA_INIT_COUNT
	.align		4
        /*0084*/ 	.byte	0x02, 0x4a
	.zero		1
	.zero		1


	//----- nvinfo : EIATTR_EXIT_INSTR_OFFSETS
	.align		4
        /*0088*/ 	.byte	0x04, 0x1c
        /*008a*/ 	.short	(.L_625 - .L_624)


	//   ....[0]....
.L_624:
        /*008c*/ 	.word	0x00000890


	//   ....[1]....
        /*0090*/ 	.word	0x000008e0


	//----- nvinfo : EIATTR_MAX_THREADS
	.align		4
.L_625:
        /*0094*/ 	.byte	0x04, 0x05
        /*0096*/ 	.short	(.L_627 - .L_626)
.L_626:
        /*0098*/ 	.word	0x00000080
        /*009c*/ 	.word	0x00000001
        /*00a0*/ 	.word	0x00000001


	//----- nvinfo : EIATTR_CRS_STACK_SIZE
	.align		4
.L_627:
        /*00a4*/ 	.byte	0x04, 0x1e
        /*00a6*/ 	.short	(.L_629 - .L_628)
.L_628:
        /*00a8*/ 	.word	0x00000000


	//----- nvinfo : EIATTR_CBANK_PARAM_SIZE
	.align		4
.L_629:
        /*00ac*/ 	.byte	0x03, 0x19
        /*00ae*/ 	.short	0x0034


	//----- nvinfo : EIATTR_PARAM_CBANK
	.align		4
        /*00b0*/ 	.byte	0x04, 0x0a
        /*00b2*/ 	.short	(.L_631 - .L_630)
	.align		4
.L_630:
        /*00b4*/ 	.word	index@(.nv.constant0._ZN2at6native27unrolled_elementwise_kernelIZZZNS0_65_GLOBAL__N__cd49fe81_27_ActivationSoftplusKernel_cu_1520ed90_293224softplus_backward_kernelERNS_18TensorIteratorBaseERKN3c106ScalarES8_ENKUlvE_clEvENKUlvE1_clEvEUlNS5_4HalfESB_E_St5arrayIPcLm3EELi4E23TrivialOffsetCalculatorILi2EjESG_ILi1EjENS0_6memory15LoadWithoutCastENSJ_16StoreWithoutCastEEEviT_T0_T2_T3_T4_T5_)
        /*00b8*/ 	.short	0x0380
        /*00ba*/ 	.short	0x0034


	//----- nvinfo : EIATTR_SW_WAR
	.align		4
.L_631:
        /*00bc*/ 	.byte	0x04, 0x36
        /*00be*/ 	.short	(.L_633 - .L_632)
.L_632:
        /*00c0*/ 	.word	0x00000008
.L_633:


//--------------------- .nv.info._ZN2at6native29vectorized_elementwise_kernelILi2EZZZNS0_65_GLOBAL__N__cd49fe81_27_ActivationSoftplusKernel_cu_1520ed90_293224softplus_backward_kernelERNS_18TensorIteratorBaseERKN3c106ScalarES8_ENKUlvE_clEvENKUlvE1_clEvEUlNS5_4HalfESB_E_St5arrayIPcLm3EEEEviT0_T1_ --------------------------
	.section	.nv.info._ZN2at6native29vectorized_elementwise_kernelILi2EZZZNS0_65_GLOBAL__N__cd49fe81_27_ActivationSoftplusKernel_cu_1520ed90_293224softplus_backward_kernelERNS_18TensorIteratorBaseERKN3c106ScalarES8_ENKUlvE_clEvENKUlvE1_clEvEUlNS5_4HalfESB_E_St5arrayIPcLm3EEEEviT0_T1_,"",@"SHT_CUDA_INFO"
	.sectionflags	@""
	.align	4


	//----- nvinfo : EIATTR_CUDA_API_VERSION
	.align		4
        /*0000*/ 	.byte	0x04, 0x37
        /*0002*/ 	.short	(.L_635 - .L_634)
.L_634:
        /*0004*/ 	.word	0x00000082


	//----- nvinfo : EIATTR_KPARAM_INFO
	.align		4
.L_635:
        /*0008*/ 	.byte	0x04, 0x17
        /*000a*/ 	.short	(.L_637 - .L_636)
.L_636:
        /*000c*/ 	.word	0x00000000
        /*0010*/ 	.short	0x0002
        /*0012*/ 	.short	0x0018
        /*0014*/ 	.byte	0x00, 0xf0, 0x61, 0x00


	//----- nvinfo : EIATTR_KPARAM_INFO
	.align		4
.L_637:
        /*0018*/ 	.byte	0x04, 0x17
        /*001a*/ 	.short	(.L_639 - .L_638)
.L_638:
        /*001c*/ 	.word	0x00000000
        /*0020*/ 	.short	0x0001
        /*0022*/ 	.short	0x0008
        /*0024*/ 	.byte	0x00, 0xf0, 0x41, 0x00


	//----- nvinfo : EIATTR_KPARAM_INFO
	.align		4
.L_639:
        /*0028*/ 	.byte	0x04, 0x17
        /*002a*/ 	.short	(.L_641 - .L_640)
.L_640:
        /*002c*/ 	.word	0x00000000
        /*0030*/ 	.short	0x0000
        /*0032*/ 	.short	0x0000
        /*0034*/ 	.byte	0x00, 0xf0, 0x11, 0x00


	//----- nvinfo : EIATTR_SPARSE_MMA_MASK
	.align		4
.L_641:
        /*0038*/ 	.byte	0x03, 0x50
        /*003a*/ 	.short	0x0000


	//----- nvinfo : EIATTR_MAXREG_COUNT
	.align		4
        /*003c*/ 	.byte	0x03, 0x1b
        /*003e*/ 	.short	0x00ff


	//----- nvinfo : EIATTR_MERCURY_ISA_VERSION
	.align		4
        /*0040*/ 	.byte	0x03, 0x5f
        /*0042*/ 	.short	0x0101


	//----- nvinfo : EIATTR_VRC_CTA_INIT_COUNT
	.align		4
        /*0044*/ 	.byte	0x02, 0x4a
	.zero		1
	.zero		1


	//----- nvinfo : EIATTR_EXIT_INSTR_OFFSETS
	.align		4
        /*0048*/ 	.byte	0x04, 0x1c
        /*004a*/ 	.short	(.L_643 - .L_642)


	//   ....[0]....
.L_642:
        /*004c*/ 	.word	0x000011d0


	//   ....[1]....
        /*0050*/ 	.word	0x00001220


	//   ....[2]....
        /*0054*/ 	.word	0x000018e0


	//----- nvinfo : EIATTR_MAX_THREADS
	.align		4
.L_643:
        /*0058*/ 	.byte	0x04, 0x05
        /*005a*/ 	.short	(.L_645 - .L_644)
.L_644:
        /*005c*/ 	.word	0x00000080
        /*0060*/ 	.word	0x00000001
        /*0064*/ 	.word	0x00000001


	//----- nvinfo : EIATTR_CRS_STACK_SIZE
	.align		4
.L_645:
        /*0068*/ 	.byte	0x04, 0x1e
        /*006a*/ 	.short	(.L_647 - .L_646)
.L_646:
        /*006c*/ 	.word	0x00000000


	//----- nvinfo : EIATTR_CBANK_PARAM_SIZE
	.align		4
.L_647:
        /*0070*/ 	.byte	0x03, 0x19
        /*0072*/ 	.short	0x0030


	//----- nvinfo : EIATTR_PARAM_CBANK
	.align		4
        /*0074*/ 	.byte	0x04, 0x0a
        /*0076*/ 	.short	(.L_649 - .L_648)
	.align		4
.L_648:
        /*0078*/ 	.word	index@(.nv.constant0._ZN2at6native29vectorized_elementwise_kernelILi2EZZZNS0_65_GLOBAL__N__cd49fe81_27_ActivationSoftplusKernel_cu_1520ed90_293224softplus_backward_kernelERNS_18TensorIteratorBaseERKN3c106ScalarES8_ENKUlvE_clEvENKUlvE1_clEvEUlNS5_4HalfESB_E_St5arrayIPcLm3EEEEviT0_T1_)
        /*007c*/ 	.short	0x0380
        /*007e*/ 	.short	0x0030


	//----- nvinfo : EIATTR_SW_WAR
	.align		4
.L_649:
        /*0080*/ 	.byte	0x04, 0x36
        /*0082*/ 	.short	(.L_651 - .L_650)
.L_650:
        /*0084*/ 	.word	0x00000008
.L_651:


//--------------------- .nv.info._ZN2at6native29vectorized_elementwise_kernelILi4EZZZNS0_65_GLOBAL__N__cd49fe81_27_ActivationSoftplusKernel_cu_1520ed90_293224softplus_backward_kernelERNS_18TensorIteratorBaseERKN3c106ScalarES8_ENKUlvE_clEvENKUlvE1_clEvEUlNS5_4HalfESB_E_St5arrayIPcLm3EEEEviT0_T1_ --------------------------
	.section	.nv.info._ZN2at6native29vectorized_elementwise_kernelILi4EZZZNS0_65_GLOBAL__N__cd49fe81_27_ActivationSoftplusKernel_cu_1520ed90_293224softplus_backward_kernelERNS_18TensorIteratorBaseERKN3c106ScalarES8_ENKUlvE_clEvENKUlvE1_clEvEUlNS5_4HalfESB_E_St5arrayIPcLm3EEEEviT0_T1_,"",@"SHT_CUDA_INFO"
	.sectionflags	@""
	.align	4


	//----- nvinfo : EIATTR_CUDA_API_VERSION
	.align		4
        /*0000*/ 	.byte	0x04, 0x37
        /*0002*/ 	.short	(.L_653 - .L_652)
.L_652:
        /*0004*/ 	.word	0x00000082


	//----- nvinfo : EIATTR_KPARAM_INFO
	.align		4
.L_653:
        /*0008*/ 	.byte	0x04, 0x17
        /*000a*/ 	.short	(.L_655 - .L_654)
.L_654:
        /*000c*/ 	.word	0x00000000
        /*0010*/ 	.short	0x0002
        /*0012*/ 	.short	0x0018
        /*0014*/ 	.byte	0x00, 0xf0, 0x61, 0x00


	//----- nvinfo : EIATTR_KPARAM_INFO
	.align		4
.L_655:
        /*0018*/ 	.byte	0x04, 0x17
        /*001a*/ 	.short	(.L_657 - .L_656)
.L_656:
        /*001c*/ 	.word	0x00000000
        /*0020*/ 	.short	0x0001
        /*0022*/ 	.short	0x0008
        /*0024*/ 	.byte	0x00, 0xf0, 0x41, 0x00


	//----- nvinfo : EIATTR_KPARAM_INFO
	.align		4
.L_657:
        /*0028*/ 	.byte	0x04, 0x17
        /*002a*/ 	.short	(.L_659 - .L_658)
.L_658:
        /*002c*/ 	.word	0x00000000
        /*0030*/ 	.short	0x0000
        /*0032*/ 	.short	0x0000
        /*0034*/ 	.byte	0x00, 0xf0, 0x11, 0x00


	//----- nvinfo : EIATTR_SPARSE_MMA_MASK
	.align		4
.L_659:
        /*0038*/ 	.byte	0x03, 0x50
        /*003a*/ 	.short	0x0000


	//----- nvinfo : EIATTR_MAXREG_COUNT
	.align		4
        /*003c*/ 	.byte	0x03, 0x1b
        /*003e*/ 	.short	0x00ff


	//----- nvinfo : EIATTR_MERCURY_ISA_VERSION
	.align		4
        /*0040*/ 	.byte	0x03, 0x5f
        /*0042*/ 	.short	0x0101


	//----- nvinfo : EIATTR_VRC_CTA_INIT_COUNT
	.align		4
        /*0044*/ 	.byte	0x02, 0x4a
	.zero		1
	.zero		1


	//----- nvinfo : EIATTR_EXIT_INSTR_OFFSETS
	.align		4
        /*0048*/ 	.byte	0x04, 0x1c
        /*004a*/ 	.short	(.L_661 - .L_660)


	//   ....[0]....
.L_660:
        /*004c*/ 	.word	0x000011d0


	//   ....[1]....
        /*0050*/ 	.word	0x00001220


	//   ....[2]....
        /*0054*/ 	.word	0x00001880


	//----- nvinfo : EIATTR_MAX_THREADS
	.align		4
.L_661:
        /*0058*/ 	.byte	0x04, 0x05
        /*005a*/ 	.short	(.L_663 - .L_662)
.L_662:
        /*005c*/ 	.word	0x00000080
        /*0060*/ 	.word	0x00000001
        /*0064*/ 	.word	0x00000001


	//----- nvinfo : EIATTR_CRS_STACK_SIZE
	.align		4
.L_663:
        /*0068*/ 	.byte	0x04, 0x1e
        /*006a*/ 	.short	(.L_665 - .L_664)
.L_664:
        /*006c*/ 	.word	0x00000000


	//----- nvinfo : EIATTR_CBANK_PARAM_SIZE
	.align		4
.L_665:
        /*0070*/ 	.byte	0x03, 0x19
        /*0072*/ 	.short	0x0030


	//----- nvinfo : EIATTR_PARAM_CBANK
	.align		4
        /*0074*/ 	.byte	0x04, 0x0a
        /*0076*/ 	.short	(.L_667 - .L_666)
	.align		4
.L_666:
        /*0078*/ 	.word	index@(.nv.constant0._ZN2at6native29vectorized_elementwise_kernelILi4EZZZNS0_65_GLOBAL__N__cd49fe81_27_ActivationSoftplusKernel_cu_1520ed90_293224softplus_backward_kernelERNS_18TensorIteratorBaseERKN3c106ScalarES8_ENKUlvE_clEvENKUlvE1_clEvEUlNS5_4HalfESB_E_St5arrayIPcLm3EEEEviT0_T1_)
        /*007c*/ 	.short	0x0380
        /*007e*/ 	.short	0x0030


	//----- nvinfo : EIATTR_SW_WAR
	.align		4
.L_667:
        /*0080*/ 	.byte	0x04, 0x36
        /*0082*/ 	.short	(.L_669 - .L_668)
.L_668:
        /*0084*/ 	.word	0x00000008
.L_669:


//--------------------- .nv.info._ZN2at6native29vectorized_elementwise_kernelILi8EZZZNS0_65_GLOBAL__N__cd49fe81_27_ActivationSoftplusKernel_cu_1520ed90_293224softplus_backward_kernelERNS_18TensorIteratorBaseERKN3c106ScalarES8_ENKUlvE_clEvENKUlvE1_clEvEUlNS5_4HalfESB_E_St5arrayIPcLm3EEEEviT0_T1_ --------------------------
	.section	.nv.info._ZN2at6native29vectorized_elementwise_kernelILi8EZZZNS0_65_GLOBAL__N__cd49fe81_27_ActivationSoftplusKernel_cu_1520ed90_293224softplus_backward_kernelERNS_18TensorIteratorBaseERKN3c106ScalarES8_ENKUlvE_clEvENKUlvE1_clEvEUlNS5_4HalfESB_E_St5arrayIPcLm3EEEEviT0_T1_,"",@"SHT_CUDA_INFO"
	.sectionflags	@""
	.align	4


	//----- nvinfo : EIATTR_CUDA_API_VERSION
	.align		4
        /*0000*/ 	.byte	0x04, 0x37
        /*0002*/ 	.short	(.L_671 - .L_670)
.L_670:
        /*0004*/ 	.word	0x00000082


	//----- nvinfo : EIATTR_KPARAM_INFO
	.align		4
.L_671:
        /*0008*/ 	.byte	0x04, 0x17
        /*000a*/ 	.short	(.L_673 - .L_672)
.L_672:
        /*000c*/ 	.word	0x00000000
        /*0010*/ 	.short	0x0002
        /*0012*/ 	.short	0x0018
        /*0014*/ 	.byte	0x00, 0xf0, 0x61, 0x00


	//----- nvinfo : EIATTR_KPARAM_INFO
	.align		4
.L_673:
        /*0018*/ 	.byte	0x04, 0x17
        /*001a*/ 	.short	(.L_675 - .L_674)
.L_674:
        /*001c*/ 	.word	0x00000000
        /*0020*/ 	.short	0x0001
        /*0022*/ 	.short	0x0008
        /*0024*/ 	.byte	0x00, 0xf0, 0x41, 0x00


	//----- nvinfo : EIATTR_KPARAM_INFO
	.align		4
.L_675:
        /*0028*/ 	.byte	0x04, 0x17
        /*002a*/ 	.short	(.L_677 - .L_676)
.L_676:
        /*002c*/ 	.word	0x00000000
        /*0030*/ 	.short	0x0000
        /*0032*/ 	.short	0x0000
        /*0034*/ 	.byte	0x00, 0xf0, 0x11, 0x00


	//----- nvinfo : EIATTR_SPARSE_MMA_MASK
	.align		4
.L_677:
        /*0038*/ 	.byte	0x03, 0x50
        /*003a*/ 	.short	0x0000


	//----- nvinfo : EIATTR_MAXREG_COUNT
	.align		4
        /*003c*/ 	.byte	0x03, 0x1b
        /*003e*/ 	.short	0x00ff


	//----- nvinfo : EIATTR_MERCURY_ISA_VERSION
	.align		4
        /*0040*/ 	.byte	0x03, 0x5f
        /*0042*/ 	.short	0x0101


	//----- nvinfo : EIATTR_VRC_CTA_INIT_COUNT
	.align		4
        /*0044*/ 	.byte	0x02, 0x4a
	.zero		1
	.zero		1


	//----- nvinfo : EIATTR_EXIT_INSTR_OFFSETS
	.align		4
        /*0048*/ 	.byte	0x04, 0x1c
        /*004a*/ 	.short	(.L_679 - .L_678)


	//   ....[0]....
.L_678:
        /*004c*/ 	.word	0x00000010


	//----- nvinfo : EIATTR_MAX_THREADS
	.align		4
.L_679:
        /*0050*/ 	.byte	0x04, 0x05
        /*0052*/ 	.short	(.L_681 - .L_680)
.L_680:
        /*0054*/ 	.word	0x00000080
        /*0058*/ 	.word	0x00000001
        /*005c*/ 	.word	0x00000001


	//----- nvinfo : EIATTR_CBANK_PARAM_SIZE
	.align		4
.L_681:
        /*0060*/ 	.byte	0x03, 0x19
        /*0062*/ 	.short	0x0030


	//----- nvinfo : EIATTR_PARAM_CBANK
	.align		4
        /*0064*/ 	.byte	0x04, 0x0a
        /*0066*/ 	.short	(.L_683 - .L_682)
	.align		4
.L_682:
        /*0068*/ 	.word	index@(.nv.constant0._ZN2at6native29vectorized_elementwise_kernelILi8EZZZNS0_65_GLOBAL__N__cd49fe81_27_ActivationSoftplusKernel_cu_1520ed90_293224softplus_backward_kernelERNS_18TensorIteratorBaseERKN3c106ScalarES8_ENKUlvE_clEvENKUlvE1_clEvEUlNS5_4HalfESB_E_St5arrayIPcLm3EEEEviT0_T1_)
        /*006c*/ 	.short	0x0380
        /*006e*/ 	.short	0x0030


	//----- nvinfo : EIATTR_SW_WAR
	.align		4
.L_683:
        /*0070*/ 	.byte	0x04, 0x36
        /*0072*/ 	.short	(.L_685 - .L_684)
.L_684:
        /*0074*/ 	.word	0x00000008
.L_685:


//--------------------- .nv.info._ZN2at6native18elementwise_kernelILi128ELi4EZNS0_15gpu_kernel_implIZZZNS0_65_GLOBAL__N__cd49fe81_27_ActivationSoftplusKernel_cu_1520ed90_293224softplus_backward_kernelERNS_18TensorIteratorBaseERKN3c106ScalarES9_ENKUlvE_clEvENKUlvE0_clEvEUlffE_EEvS5_RKT_EUliE_EEviT1_ --------------------------
	.section	.nv.info._ZN2at6native18elementwise_kernelILi128ELi4EZNS0_15gpu_kernel_implIZZZNS0_65_GLOBAL__N__cd49fe81_27_ActivationSoftplusKernel_cu_1520ed90_293224softplus_backward_kernelERNS_18TensorIteratorBaseERKN3c106ScalarES9_ENKUlvE_clEvENKUlvE0_clEvEUlffE_EEvS5_RKT_EUliE_EEviT1_,"",@"SHT_CUDA_INFO"
	.sectionflags	@""
	.align	4


	//----- nvinfo : EIATTR_CUDA_API_VERSION
	.align		4
        /*0000*/ 	.byte	0x04, 0x37
        /*0002*/ 	.short	(.L_687 - .L_686)
.L_686:
        /*0004*/ 	.word	0x00000082


	//----- nvinfo : EIATTR_KPARAM_INFO
	.align		4
.L_687:
        /*0008*/ 	.byte	0x04, 0x17
        /*000a*/ 	.short	(.L_689 - .L_688)
.L_688:
        /*000c*/ 	.word	0x00000000
        /*0010*/ 	.short	0x0001
        /*0012*/ 	.short	0x0008
        /*0014*/ 	.byte	0x00, 0xf0, 0x61, 0x0a


	//----- nvinfo : EIATTR_KPARAM_INFO
	.align		4
.L_689:
        /*0018*/ 	.byte	0x04, 0x17
        /*001a*/ 	.short	(.L_691 - .L_690)
.L_690:
        /*001c*/ 	.word	0x00000000
        /*0020*/ 	.short	0x0000
        /*0022*/ 	.short	0x0000
        /*0024*/ 	.byte	0x00, 0xf0, 0x11, 0x00


	//----- nvinfo : EIATTR_SPARSE_MMA_MASK
	.align		4
.L_691:
        /*0028*/ 	.byte	0x03, 0x50
        /*002a*/ 	.short	0x0000


	//----- nvinfo : EIATTR_MAXREG_COUNT
	.align		4
        /*002c*/ 	.byte	0x03, 0x1b
        /*002e*/ 	.short	0x0080


	//----- nvinfo : EIATTR_EXTERNS
	.align		4
        /*0030*/ 	.byte	0x04, 0x0f
        /*0032*/ 	.short	(.L_693 - .L_692)


	//   ....[0]....
	.align		4
.L_692:
        /*0034*/ 	.word	index@(__assertfail)


	//----- nvinfo : EIATTR_MERCURY_ISA_VERSION
	.align		4
.L_693:
        /*0038*/ 	.byte	0x03, 0x5f
        /*003a*/ 	.short	0x0101


	//----- nvinfo : EIATTR_VRC_CTA_INIT_COUNT
	.align		4
        /*003c*/ 	.byte	0x02, 0x4a
	.zero		1
	.zero		1


	//----- nvinfo : EIATTR_SYSCALL_OFFSETS
	.align		4
        /*0040*/ 	.byte	0x04, 0x46
        /*0042*/ 	.short	(.L_695 - .L_694)


	//   ....[0]....
.L_694:
        /*0044*/ 	.word	0x000024a0


	//   ....[1]....
        /*0048*/ 	.word	0x00003310


	//   ....[2]....
        /*004c*/ 	.word	0x00004150


	//   ....[3]....
        /*0050*/ 	.word	0x00006710


	//   ....[4]....
        /*0054*/ 	.word	0x00007580


	//   ....[5]....
        /*0058*/ 	.word	0x00008220


	//   ....[6]....
        /*005c*/ 	.word	0x0000a8f0


	//   ....[7]....
        /*0060*/ 	.word	0x0000b760


	//   ....[8]....
        /*0064*/ 	.word	0x0000c400


	//   ....[9]....
        /*0068*/ 	.word	0x0000eaf0


	//   ....[10]....
        /*006c*/ 	.word	0x0000f960


	//   ....[11]....
        /*0070*/ 	.word	0x000105d0


	//----- nvinfo : EIATTR_EXIT_INSTR_OFFSETS
	.align		4
.L_695:
        /*0074*/ 	.byte	0x04, 0x1c
        /*0076*/ 	.short	(.L_697 - .L_696)


	//   ....[0]....
.L_696:
        /*0078*/ 	.word	0x0000c6b0


	//   ....[1]....
        /*007c*/ 	.word	0x0000fb50


	//   ....[2]....
        /*0080*/ 	.word	0x0000fb90


	//   ....[3]....
        /*0084*/ 	.word	0x0000fc20


	//   ....[4]....
        /*0088*/ 	.word	0x0000fc50


	//   ....[5]....
        /*008c*/ 	.word	0x0000fc80


	//   ....[6]....
        /*0090*/ 	.word	0x0000fd00


	//   ....[7]....
        /*0094*/ 	.word	0x0000fd30


	//   ....[8]....
        /*0098*/ 	.word	0x0000fdc0


	//   ....[9]....
        /*009c*/ 	.word	0x0000fe00


	//   ....[10]....
        /*00a0*/ 	.word	0x0000fe40


	//   ....[11]....
        /*00a4*/ 	.word	0x0000ff10


	//   ....[12]....
        /*00a8*/ 	.word	0x00010070


	//   ....[13]....
        /*00ac*/ 	.word	0x000101d0


	//   ....[14]....
        /*00b0*/ 	.word	0x00010320


	//   ....[15]....
        /*00b4*/ 	.word	0x00010350


	//   ....[16]....
        /*00b8*/ 	.word	0x00010380


	//   ....[17]....
        /*00bc*/ 	.word	0x00010420


	//   ....[18]....
        /*00c0*/ 	.word	0x00010470


	//   ....[19]....
        /*00c4*/ 	.word	0x000105e0


	//   ....[20]....
        /*00c8*/ 	.word	0x000106e0


	//   ....[21]....
        /*00cc*/ 	.word	0x00010810


	//   ....[22]....
        /*00d0*/ 	.word	0x00010840


	//----- nvinfo : EIATTR_MAX_THREADS
	.align		4
.L_697:
        /*00d4*/ 	.byte	0x04, 0x05
        /*00d6*/ 	.short	(.L_699 - .L_698)
.L_698:
        /*00d8*/ 	.word	0x00000080
        /*00dc*/ 	.word	0x00000001
        /*00e0*/ 	.word	0x00000001


	//----- nvinfo : EIATTR_CRS_STACK_SIZE
	.align		4
.L_699:
        /*00e4*/ 	.byte	0x04, 0x1e
        /*00e6*/ 	.short	(.L_701 - .L_700)
.L_700:
        /*00e8*/ 	.word	0x00000000


	//----- nvinfo : EIATTR_CBANK_PARAM_SIZE
	.align		4
.L_701:
        /*00ec*/ 	.byte	0x03, 0x19
        /*00ee*/ 	.short	0x02a0


	//----- nvinfo : EIATTR_PARAM_CBANK
	.align		4
        /*00f0*/ 	.byte	0x04, 0x0a
        /*00f2*/ 	.short	(.L_703 - .L_702)
	.align		4
.L_702:
        /*00f4*/ 	.word	index@(.nv.constant0._ZN2at6native18elementwise_kernelILi128ELi4EZNS0_15gpu_kernel_implIZZZNS0_65_GLOBAL__N__cd49fe81_27_ActivationSoftplusKernel_cu_1520ed90_293224softplus_backward_kernelERNS_18TensorIteratorBaseERKN3c106ScalarES9_ENKUlvE_clEvENKUlvE0_clEvEUlffE_EEvS5_RKT_EUliE_EEviT1_)
        /*00f8*/ 	.short	0x0380
        /*00fa*/ 	.short	0x02a0


	//----- nvinfo : EIATTR_SW_WAR
	.align		4
.L_703:
        /*00fc*/ 	.byte	0x04, 0x36
        /*00fe*/ 	.short	(.L_705 - .L_704)
.L_704:
        /*0100*/ 	.word	0x00000008
.L_705:


//--------------------- .nv.info._ZN2at6native27unrolled_elementwise_kernelIZZZNS0_65_GLOBAL__N__cd49fe81_27_ActivationSoftplusKernel_cu_1520ed90_293224softplus_backward_kernelERNS_18TensorIteratorBaseERKN3c106ScalarES8_ENKUlvE_clEvENKUlvE0_clEvEUlffE_St5arrayIPcLm3EELi4E23TrivialOffsetCalculatorILi2EjESF_ILi1EjENS0_6memory12LoadWithCastILi2EEENSI_13StoreWithCastILi1EEEEEviT_T0_T2_T3_T4_T5_ --------------------------
	.section	.nv.info._ZN2at6native27unrolled_elementwise_kernelIZZZNS0_65_GLOBAL__N__cd49fe81_27_ActivationSoftplusKernel_cu_1520ed90_293224softplus_backward_kernelERNS_18TensorIteratorBaseERKN3c106ScalarES8_ENKUlvE_clEvENKUlvE0_clEvEUlffE_St5arrayIPcLm3EELi4E23TrivialOffsetCalculatorILi2EjESF_ILi1EjENS0_6memory12LoadWithCastILi2EEENSI_13StoreWithCastILi1EEEEEviT_T0_T2_T3_T4_T5_,"",@"SHT_CUDA_INFO"
	.sectionflags	@""
	.align	4


	//----- nvinfo : EIATTR_CUDA_API_VERSION
	.align		4
        /*0000*/ 	.byte	0x04, 0x37
        /*0002*/ 	.short	(.L_707 - .L_706)
.L_706:
        /*0004*/ 	.word	0x00000082


	//----- nvinfo : EIATTR_KPARAM_INFO
	.align		4
.L_707:
        /*0008*/ 	.byte	0x04, 0x17
        /*000a*/ 	.short	(.L_709 - .L_708)
.L_708:
        /*000c*/ 	.word	0x00000000
        /*0010*/ 	.short	0x0006
        /*0012*/ 	.short	0x0040
        /*0014*/ 	.byte	0x00, 0xf0, 0x21, 0x00


	//----- nvinfo : EIATTR_KPARAM_INFO
	.align		4
.L_709:
        /*0018*/ 	.byte	0x04, 0x17
        /*001a*/ 	.short	(.L_711 - .L_710)
.L_710:
        /*001c*/ 	.word	0x00000000
        /*0020*/ 	.short	0x0005
        /*0022*/ 	.short	0x0034
        /*0024*/ 	.byte	0x00, 0xf0, 0x31, 0x00


	//----- nvinfo : EIATTR_KPARAM_INFO
	.align		4
.L_711:
        /*0028*/ 	.byte	0x04, 0x17
        /*002a*/ 	.short	(.L_713 - .L_712)
.L_712:
        /*002c*/ 	.word	0x00000000
        /*0030*/ 	.short	0x0004
        /*0032*/ 	.short	0x0031
        /*0034*/ 	.byte	0x00, 0xf0, 0x05, 0x00


	//----- nvinfo : EIATTR_KPARAM_INFO
	.align		4
.L_713:
        /*0038*/ 	.byte	0x04, 0x17
        /*003a*/ 	.short	(.L_715 - .L_714)
.L_714:
        /*003c*/ 	.word	0x00000000
        /*0040*/ 	.short	0x0003
        /*0042*/ 	.short	0x0030
        /*0044*/ 	.byte	0x00, 0xf0, 0x05, 0x00


	//----- nvinfo : EIATTR_KPARAM_INFO
	.align		4
.L_715:
        /*0048*/ 	.byte	0x04, 0x17
        /*004a*/ 	.short	(.L_717 - .L_716)
.L_716:
        /*004c*/ 	.word	0x00000000
        /*0050*/ 	.short	0x0002
        /*0052*/ 	.short	0x0018
        /*0054*/ 	.byte	0x00, 0xf0, 0x61, 0x00


	//----- nvinfo : EIATTR_KPARAM_INFO
	.align		4
.L_717:
        /*0058*/ 	.byte	0x04, 0x17
        /*005a*/ 	.short	(.L_719 - .L_718)
.L_718:
        /*005c*/ 	.word	0x00000000
        /*0060*/ 	.short	0x0001
        /*0062*/ 	.short	0x0008
        /*0064*/ 	.byte	0x00, 0xf0, 0x41, 0x00


	//----- nvinfo : EIATTR_KPARAM_INFO
	.align		4
.L_719:
        /*0068*/ 	.byte	0x04, 0x17
        /*006a*/ 	.short	(.L_721 - .L_720)
.L_720:
        /*006c*/ 	.word	0x00000000
        /*0070*/ 	.short	0x0000
        /*0072*/ 	.short	0x0000
        /*0074*/ 	.byte	0x00, 0xf0, 0x11, 0x00


	//----- nvinfo : EIATTR_SPARSE_MMA_MASK
	.align		4
.L_721:
        /*0078*/ 	.byte	0x03, 0x50
        /*007a*/ 	.short	0x0000


	//----- nvinfo : EIATTR_MAXREG_COUNT
	.align		4
        /*007c*/ 	.byte	0x03, 0x1b
        /*007e*/ 	.short	0x00ff


	//----- nvinfo : EIATTR_EXTERNS
	.align		4
        /*0080*/ 	.byte	0x04, 0x0f
        /*0082*/ 	.short	(.L_723 - .L_722)


	//   ....[0]....
	.align		4
.L_722:
        /*0084*/ 	.word	index@(__assertfail)


	//----- nvinfo : EIATTR_MERCURY_ISA_VERSION
	.align		4
.L_723:
        /*0088*/ 	.byte	0x03, 0x5f
        /*008a*/ 	.short	0x0101


	//----- nvinfo : EIATTR_VRC_CTA_INIT_COUNT
	.align		4
        /*008c*/ 	.byte	0x02, 0x4a
	.zero		1
	.zero		1


	//----- nvinfo : EIATTR_SYSCALL_OFFSETS
	.align		4
        /*0090*/ 	.byte	0x04, 0x46
        /*0092*/ 	.short	(.L_725 - .L_724)


	//   ....[0]....
.L_724:
        /*0094*/ 	.word	0x00000e80


	//   ....[1]....
        /*0098*/ 	.word	0x00001d10


	//   ....[2]....
        /*009c*/ 	.word	0x00002cb0


	//   ....[3]....
        /*00a0*/ 	.word	0x00003b50


	//   ....[4]....
        /*00a4*/ 	.word	0x00004a70


	//   ....[5]....
        /*00a8*/ 	.word	0x00005900


	//   ....[6]....
        /*00ac*/ 	.word	0x00006820


	//   ....[7]....
        /*00b0*/ 	.word	0x00007690


	//   ....[8]....
        /*00b4*/ 	.word	0x000088b0


	//   ....[9]....
        /*00b8*/ 	.word	0x00009650


	//   ....[10]....
        /*00bc*/ 	.word	0x0000a4b0


	//   ....[11]....
        /*00c0*/ 	.word	0x0000b310


	//----- nvinfo : EIATTR_EXIT_INSTR_OFFSETS
	.align		4
.L_725:
        /*00c4*/ 	.byte	0x04, 0x1c
        /*00c6*/ 	.short	(.L_727 - .L_726)


	//   ....[0]....
.L_726:
        /*00c8*/ 	.word	0x0000a750


	//   ....[1]....
        /*00cc*/ 	.word	0x0000a890


	//   ....[2]....
        /*00d0*/ 	.word	0x0000a8d0


	//   ....[3]....
        /*00d4*/ 	.word	0x0000a960


	//   ....[4]....
        /*00d8*/ 	.word	0x0000a990


	//   ....[5]....
        /*00dc*/ 	.word	0x0000a9c0


	//   ....[6]....
        /*00e0*/ 	.word	0x0000aa40


	//   ....[7]....
        /*00e4*/ 	.word	0x0000aa70


	//   ....[8]....
        /*00e8*/ 	.word	0x0000ab00


	//   ....[9]....
        /*00ec*/ 	.word	0x0000ab40


	//   ....[10]....
        /*00f0*/ 	.word	0x0000ab80


	//   ....[11]....
        /*00f4*/ 	.word	0x0000ac50


	//   ....[12]....
        /*00f8*/ 	.word	0x0000adb0


	//   ....[13]....
        /*00fc*/ 	.word	0x0000af10


	//   ....[14]....
        /*0100*/ 	.word	0x0000b060


	//   ....[15]....
        /*0104*/ 	.word	0x0000b090


	//   ....[16]....
        /*0108*/ 	.word	0x0000b0c0


	//   ....[17]....
        /*010c*/ 	.word	0x0000b160


	//   ....[18]....
        /*0110*/ 	.word	0x0000b1b0


	//   ....[19]....
        /*0114*/ 	.word	0x0000b320


	//   ....[20]....
        /*0118*/ 	.word	0x0000b420


	//   ....[21]....
        /*011c*/ 	.word	0x0000b550


	//   ....[22]....
        /*0120*/ 	.word	0x0000b580


	//----- nvinfo : EIATTR_MAX_THREADS
	.align		4
.L_727:
        /*0124*/ 	.byte	0x04, 0x05
        /*0126*/ 	.short	(.L_729 - .L_728)
.L_728:
        /*0128*/ 	.word	0x00000080
        /*012c*/ 	.word	0x00000001
        /*0130*/ 	.word	0x00000001


	//----- nvinfo : EIATTR_CRS_STACK_SIZE
	.align		4
.L_729:
        /*0134*/ 	.byte	0x04, 0x1e
        /*0136*/ 	.short	(.L_731 - .L_730)
.L_730:
        /*0138*/ 	.word	0x00000000


	//----- nvinfo : EIATTR_CBANK_PARAM_SIZE
	.align		4
.L_731:
        /*013c*/ 	.byte	0x03, 0x19
        /*013e*/ 	.short	0x0048


	//----- nvinfo : EIATTR_PARAM_CBANK
	.align		4
        /*0140*/ 	.byte	0x04, 0x0a
        /*0142*/ 	.short	(.L_733 - .L_732)
	.align		4
.L_732:
        /*0144*/ 	.word	index@(.nv.constant0._ZN2at6native27unrolled_elementwise_kernelIZZZNS0_65_GLOBAL__N__cd49fe81_27_ActivationSoftplusKernel_cu_1520ed90_293224softplus_backward_kernelERNS_18TensorIteratorBaseERKN3c106ScalarES8_ENKUlvE_clEvENKUlvE0_clEvEUlffE_St5arrayIPcLm3EELi4E23TrivialOffsetCalculatorILi2EjESF_ILi1EjENS0_6memory12LoadWithCastILi2EEENSI_13StoreWithCastILi1EEEEEviT_T0_T2_T3_T4_T5_)
        /*0148*/ 	.short	0x0380
        /*014a*/ 	.short	0x0048


	//----- nvinfo : EIATTR_SW_WAR
	.align		4
.L_733:
        /*014c*/ 	.byte	0x04, 0x36
        /*014e*/ 	.short	(.L_735 - .L_734)
.L_734:
        /*0150*/ 	.word	0x00000008
.L_735:


//--------------------- .nv.info._ZN2at6native18elementwise_kernelILi128ELi2EZNS0_22gpu_kernel_impl_nocastIZZZNS0_65_GLOBAL__N__cd49fe81_27_ActivationSoftplusKernel_cu_1520ed90_293224softplus_backward_kernelERNS_18TensorIteratorBaseERKN3c106ScalarES9_ENKUlvE_clEvENKUlvE0_clEvEUlffE_EEvS5_RKT_EUliE_EEviT1_ --------------------------
	.section	.nv.info._ZN2at6native18elementwise_kernelILi128ELi2EZNS0_22gpu_kernel_impl_nocastIZZZNS0_65_GLOBAL__N__cd49fe81_27_ActivationSoftplusKernel_cu_1520ed90_293224softplus_backward_kernelERNS_18TensorIteratorBaseERKN3c106ScalarES9_ENKUlvE_clEvENKUlvE0_clEvEUlffE_EEvS5_RKT_EUliE_EEviT1_,"",@"SHT_CUDA_INFO"
	.sectionflags	@""
	.align	4


	//----- nvinfo : EIATTR_CUDA_API_VERSION
	.align		4
        /*0000*/ 	.byte	0x04, 0x37
        /*0002*/ 	.short	(.L_737 - .L_736)
.L_736:
        /*0004*/ 	.word	0x00000082


	//----- nvinfo : EIATTR_KPARAM_INFO
	.align		4
.L_737:
        /*0008*/ 	.byte	0x04, 0x17
        /*000a*/ 	.short	(.L_739 - .L_738)
.L_738:
        /*000c*/ 	.word	0x00000000
        /*0010*/ 	.short	0x0001
        /*0012*/ 	.short	0x0008
        /*0014*/ 	.byte	0x00, 0xf0, 0x41, 0x0a


	//----- nvinfo : EIATTR_KPARAM_INFO
	.align		4
.L_739:
        /*0018*/ 	.byte	0x04, 0x17
        /*001a*/ 	.short	(.L_741 - .L_740)
.L_740:
        /*001c*/ 	.word	0x00000000
        /*0020*/ 	.short	0x0000
        /*0022*/ 	.short	0x0000
        /*0024*/ 	.byte	0x00, 0xf0, 0x11, 0x00


	//----- nvinfo : EIATTR_SPARSE_MMA_MASK
	.align		4
.L_741:
        /*0028*/ 	.byte	0x03, 0x50
        /*002a*/ 	.short	0x0000


	//----- nvinfo : EIATTR_MAXREG_COUNT
	.align		4
        /*002c*/ 	.byte	0x03, 0x1b
        /*002e*/ 	.short	0x0080


	//----- nvinfo : EIATTR_MERCURY_ISA_VERSION
	.align		4
        /*0030*/ 	.byte	0x03, 0x5f
        /*0032*/ 	.short	0x0101


	//----- nvinfo : EIATTR_VRC_CTA_INIT_COUNT
	.align		4
        /*0034*/ 	.byte	0x02, 0x4a
	.zero		1
	.zero		1


	//----- nvinfo : EIATTR_EXIT_INSTR_OFFSETS
	.align		4
        /*0038*/ 	.byte	0x04, 0x1c
        /*003a*/ 	.short	(.L_743 - .L_742)


	//   ....[0]....
.L_742:
        /*003c*/ 	.word	0x000001f0


	//   ....[1]....
        /*0040*/ 	.word	0x000002f0


	//   ....[2]....
        /*0044*/ 	.word	0x00001aa0


	//   ....[3]....
        /*0048*/ 	.word	0x000031b0


	//----- nvinfo : EIATTR_MAX_THREADS
	.align		4
.L_743:
        /*004c*/ 	.byte	0x04, 0x05
        /*004e*/ 	.short	(.L_745 - .L_744)
.L_744:
        /*0050*/ 	.word	0x00000080
        /*0054*/ 	.word	0x00000001
        /*0058*/ 	.word	0x00000001


	//----- nvinfo : EIATTR_CRS_STACK_SIZE
	.align		4
.L_745:
        /*005c*/ 	.byte	0x04, 0x1e
        /*005e*/ 	.short	(.L_747 - .L_746)
.L_746:
        /*0060*/ 	.word	0x00000000


	//----- nvinfo : EIATTR_CBANK_PARAM_SIZE
	.align		4
.L_747:
        /*0064*/ 	.byte	0x03, 0x19
        /*0066*/ 	.short	0x0298


	//----- nvinfo : EIATTR_PARAM_CBANK
	.align		4
        /*0068*/ 	.byte	0x04, 0x0a
        /*006a*/ 	.short	(.L_749 - .L_748)
	.align		4
.L_748:
        /*006c*/ 	.word	index@(.nv.constant0._ZN2at6native18elementwise_kernelILi128ELi2EZNS0_22gpu_kernel_impl_nocastIZZZNS0_65_GLOBAL__N__cd49fe81_27_ActivationSoftplusKernel_cu_1520ed90_293224softplus_backward_kernelERNS_18TensorIteratorBaseERKN3c106ScalarES9_ENKUlvE_clEvENKUlvE0_clEvEUlffE_EEvS5_RKT_EUliE_EEviT1_)
        /*0070*/ 	.short	0x0380
        /*0072*/ 	.short	0x0298


	//----- nvinfo : EIATTR_SW_WAR
	.align		4
.L_749:
        /*0074*/ 	.byte	0x04, 0x36
        /*0076*/ 	.short	(.L_751 - .L_750)
.L_750:
        /*0078*/ 	.word	0x00000008
.L_751:


//--------------------- .nv.info._ZN2at6native27unrolled_elementwise_kernelIZZZNS0_65_GLOBAL__N__cd49fe81_27_ActivationSoftplusKernel_cu_1520ed90_293224softplus_backward_kernelERNS_18TensorIteratorBaseERKN3c106ScalarES8_ENKUlvE_clEvENKUlvE0_clEvEUlffE_St5arrayIPcLm3EELi4E23TrivialOffsetCalculatorILi2EjESF_ILi1EjENS0_6memory15LoadWithoutCastENSI_16StoreWithoutCastEEEviT_T0_T2_T3_T4_T5_ --------------------------
	.section	.nv.info._ZN2at6native27unrolled_elementwise_kernelIZZZNS0_65_GLOBAL__N__cd49fe81_27_ActivationSoftplusKernel_cu_1520ed90_293224softplus_backward_kernelERNS_18TensorIteratorBaseERKN3c106ScalarES8_ENKUlvE_clEvENKUlvE0_clEvEUlffE_St5arrayIPcLm3EELi4E23TrivialOffsetCalculatorILi2EjESF_ILi1EjENS0_6memory15LoadWithoutCastENSI_16StoreWithoutCastEEEviT_T0_T2_T3_T4_T5_,"",@"SHT_CUDA_INFO"
	.sectionflags	@""
	.align	4


	//----- nvinfo : EIATTR_CUDA_API_VERSION
	.align		4
        /*0000*/ 	.byte	0x04, 0x37
        /*0002*/ 	.short	(.L_753 - .L_752)
.L_752:
        /*0004*/ 	.word	0x00000082


	//----- nvinfo : EIATTR_KPARAM_INFO
	.align		4
.L_753:
        /*0008*/ 	.byte	0x04, 0x17
        /*000a*/ 	.short	(.L_755 - .L_754)
.L_754:
        /*000c*/ 	.word	0x00000000
        /*0010*/ 	.short	0x0006
        /*0012*/ 	.short	0x0033
        /*0014*/ 	.byte	0x00, 0xf0, 0x05, 0x00


	//----- nvinfo : EIATTR_KPARAM_INFO
	.align		4
.L_755:
        /*0018*/ 	.byte	0x04, 0x17
        /*001a*/ 	.short	(.L_757 - .L_756)
.L_756:
        /*001c*/ 	.word	0x00000000
        /*0020*/ 	.short	0x0005
        /*0022*/ 	.short	0x0032
        /*0024*/ 	.byte	0x00, 0xf0, 0x05, 0x00


	//----- nvinfo : EIATTR_KPARAM_INFO
	.align		4
.L_757:
        /*0028*/ 	.byte	0x04, 0x17
        /*002a*/ 	.short	(.L_759 - .L_758)
.L_758:
        /*002c*/ 	.word	0x00000000
        /*0030*/ 	.short	0x0004
        /*0032*/ 	.short	0x0031
        /*0034*/ 	.byte	0x00, 0xf0, 0x05, 0x00


	//----- nvinfo : EIATTR_KPARAM_INFO
	.align		4
.L_759:
        /*0038*/ 	.byte	0x04, 0x17
        /*003a*/ 	.short	(.L_761 - .L_760)
.L_760:
        /*003c*/ 	.word	0x00000000
        /*0040*/ 	.short	0x0003
        /*0042*/ 	.short	0x0030
        /*0044*/ 	.byte	0x00, 0xf0, 0x05, 0x00


	//----- nvinfo : EIATTR_KPARAM_INFO
	.align		4
.L_761:
        /*0048*/ 	.byte	0x04, 0x17
        /*004a*/ 	.short	(.L_763 - .L_762)
.L_762:
        /*004c*/ 	.word	0x00000000
        /*0050*/ 	.short	0x0002
        /*0052*/ 	.short	0x0018
        /*0054*/ 	.byte	0x00, 0xf0, 0x61, 0x00


	//----- nvinfo : EIATTR_KPARAM_INFO
	.align		4
.L_763:
        /*0058*/ 	.byte	0x04, 0x17
        /*005a*/ 	.short	(.L_765 - .L_764)
.L_764:
        /*005c*/ 	.word	0x00000000
        /*0060*/ 	.short	0x0001
        /*0062*/ 	.short	0x0008
        /*0064*/ 	.byte	0x00, 0xf0, 0x41, 0x00


	//----- nvinfo : EIATTR_KPARAM_INFO
	.align		4
.L_765:
        /*0068*/ 	.byte	0x04, 0x17
        /*006a*/ 	.short	(.L_767 - .L_766)
.L_766:
        /*006c*/ 	.word	0x00000000
        /*0070*/ 	.short	0x0000
        /*0072*/ 	.short	0x0000
        /*0074*/ 	.byte	0x00, 0xf0, 0x11, 0x00


	//----- nvinfo : EIATTR_SPARSE_MMA_MASK
	.align		4
.L_767:
        /*0078*/ 	.byte	0x03, 0x50
        /*007a*/ 	.short	0x0000


	//----- nvinfo : EIATTR_MAXREG_COUNT
	.align		4
        /*007c*/ 	.byte	0x03, 0x1b
        /*007e*/ 	.short	0x00ff


	//----- nvinfo : EIATTR_MERCURY_ISA_VERSION
	.align		4
        /*0080*/ 	.byte	0x03, 0x5f
        /*0082*/ 	.short	0x0101


	//----- nvinfo : EIATTR_VRC_CTA_INIT_COUNT
	.align		4
        /*0084*/ 	.byte	0x02, 0x4a
	.zero		1
	.zero		1


	//----- nvinfo : EIATTR_EXIT_INSTR_OFFSETS
	.align		4
        /*0088*/ 	.byte	0x04, 0x1c
        /*008a*/ 	.short	(.L_769 - .L_768)


	//   ....[0]....
.L_768:
        /*008c*/ 	.word	0x000007a0


	//   ....[1]....
        /*0090*/ 	.word	0x000007f0


	//----- nvinfo : EIATTR_MAX_THREADS
	.align		4
.L_769:
        /*0094*/ 	.byte	0x04, 0x05
        /*0096*/ 	.short	(.L_771 - .L_770)
.L_770:
        /*0098*/ 	.word	0x00000080
        /*009c*/ 	.word	0x00000001
        /*00a0*/ 	.word	0x00000001


	//----- nvinfo : EIATTR_CRS_STACK_SIZE
	.align		4
.L_771:
        /*00a4*/ 	.byte	0x04, 0x1e
        /*00a6*/ 	.short	(.L_773 - .L_772)
.L_772:
        /*00a8*/ 	.word	0x00000000


	//----- nvinfo : EIATTR_CBANK_PARAM_SIZE
	.align		4
.L_773:
        /*00ac*/ 	.byte	0x03, 0x19
        /*00ae*/ 	.short	0x0034


	//----- nvinfo : EIATTR_PARAM_CBANK
	.align		4
        /*00b0*/ 	.byte	0x04, 0x0a
        /*00b2*/ 	.short	(.L_775 - .L_774)
	.align		4
.L_774:
        /*00b4*/ 	.word	index@(.nv.constant0._ZN2at6native27unrolled_elementwise_kernelIZZZNS0_65_GLOBAL__N__cd49fe81_27_ActivationSoftplusKernel_cu_1520ed90_293224softplus_backward_kernelERNS_18TensorIteratorBaseERKN3c106ScalarES8_ENKUlvE_clEvENKUlvE0_clEvEUlffE_St5arrayIPcLm3EELi4E23TrivialOffsetCalculatorILi2EjESF_ILi1EjENS0_6memory15LoadWithoutCastENSI_16StoreWithoutCastEEEviT_T0_T2_T3_T4_T5_)
        /*00b8*/ 	.short	0x0380
        /*00ba*/ 	.short	0x0034


	//----- nvinfo : EIATTR_SW_WAR
	.align		4
.L_775:
        /*00bc*/ 	.byte	0x04, 0x36
        /*00be*/ 	.short	(.L_777 - .L_776)
.L_776:
        /*00c0*/ 	.word	0x00000008
.L_777:


//--------------------- .nv.info._ZN2at6native29vectorized_elementwise_kernelILi2EZZZNS0_65_GLOBAL__N__cd49fe81_27_ActivationSoftplusKernel_cu_1520ed90_293224softplus_backward_kernelERNS_18TensorIteratorBaseERKN3c106ScalarES8_ENKUlvE_clEvENKUlvE0_clEvEUlffE_St5arrayIPcLm3EEEEviT0_T1_ --------------------------
	.section	.nv.info._ZN2at6native29vectorized_elementwise_kernelILi2EZZZNS0_65_GLOBAL__N__cd49fe81_27_ActivationSoftplusKernel_cu_1520ed90_293224softplus_backward_kernelERNS_18TensorIteratorBaseERKN3c106ScalarES8_ENKUlvE_clEvENKUlvE0_clEvEUlffE_St5arrayIPcLm3EEEEviT0_T1_,"",@"SHT_CUDA_INFO"
	.sectionflags	@""
	.align	4


	//----- nvinfo : EIATTR_CUDA_API_VERSION
	.align		4
        /*0000*/ 	.byte	0x04, 0x37
        /*0002*/ 	.short	(.L_779 - .L_778)
.L_778:
        /*0004*/ 	.word	0x00000082


	//----- nvinfo : EIATTR_KPARAM_INFO
	.align		4
.L_779:
        /*0008*/ 	.byte	0x04, 0x17
        /*000a*/ 	.short	(.L_781 - .L_780)
.L_780:
        /*000c*/ 	.word	0x00000000
        /*0010*/ 	.short	0x0002
        /*0012*/ 	.short	0x0018
        /*0014*/ 	.byte	0x00, 0xf0, 0x61, 0x00


	//----- nvinfo : EIATTR_KPARAM_INFO
	.align		4
.L_781:
        /*0018*/ 	.byte	0x04, 0x17
        /*001a*/ 	.short	(.L_783 - .L_782)
.L_782:
        /*001c*/ 	.word	0x00000000
        /*0020*/ 	.short	0x0001
        /*0022*/ 	.short	0x0008
        /*0024*/ 	.byte	0x00, 0xf0, 0x41, 0x00


	//----- nvinfo : EIATTR_KPARAM_INFO
	.align		4
.L_783:
        /*0028*/ 	.byte	0x04, 0x17
        /*002a*/ 	.short	(.L_785 - .L_784)
.L_784:
        /*002c*/ 	.word	0x00000000
        /*0030*/ 	.short	0x0000
        /*0032*/ 	.short	0x0000
        /*0034*/ 	.byte	0x00, 0xf0, 0x11, 0x00


	//----- nvinfo : EIATTR_SPARSE_MMA_MASK
	.align		4
.L_785:
        /*0038*/ 	.byte	0x03, 0x50
        /*003a*/ 	.short	0x0000


	//----- nvinfo : EIATTR_MAXREG_COUNT
	.align		4
        /*003c*/ 	.byte	0x03, 0x1b
        /*003e*/ 	.short	0x00ff


	//----- nvinfo : EIATTR_MERCURY_ISA_VERSION
	.align		4
        /*0040*/ 	.byte	0x03, 0x5f
        /*0042*/ 	.short	0x0101


	//----- nvinfo : EIATTR_VRC_CTA_INIT_COUNT
	.align		4
        /*0044*/ 	.byte	0x02, 0x4a
	.zero		1
	.zero		1


	//----- nvinfo : EIATTR_EXIT_INSTR_OFFSETS
	.align		4
        /*0048*/ 	.byte	0x04, 0x1c
        /*004a*/ 	.short	(.L_787 - .L_786)


	//   ....[0]....
.L_786:
        /*004c*/ 	.word	0x00001030


	//   ....[1]....
        /*0050*/ 	.word	0x00001080


	//   ....[2]....
        /*0054*/ 	.word	0x00001600


	//----- nvinfo : EIATTR_MAX_THREADS
	.align		4
.L_787:
        /*0058*/ 	.byte	0x04, 0x05
        /*005a*/ 	.short	(.L_789 - .L_788)
.L_788:
        /*005c*/ 	.word	0x00000080
        /*0060*/ 	.word	0x00000001
        /*0064*/ 	.word	0x00000001


	//----- nvinfo : EIATTR_CRS_STACK_SIZE
	.align		4
.L_789:
        /*0068*/ 	.byte	0x04, 0x1e
        /*006a*/ 	.short	(.L_791 - .L_790)
.L_790:
        /*006c*/ 	.word	0x00000000


	//----- nvinfo : EIATTR_CBANK_PARAM_SIZE
	.align		4
.L_791:
        /*0070*/ 	.byte	0x03, 0x19
        /*0072*/ 	.short	0x0030


	//----- nvinfo : EIATTR_PARAM_CBANK
	.align		4
        /*0074*/ 	.byte	0x04, 0x0a
        /*0076*/ 	.short	(.L_793 - .L_792)
	.align		4
.L_792:
        /*0078*/ 	.word	index@(.nv.constant0._ZN2at6native29vectorized_elementwise_kernelILi2EZZZNS0_65_GLOBAL__N__cd49fe81_27_ActivationSoftplusKernel_cu_1520ed90_293224softplus_backward_kernelERNS_18TensorIteratorBaseERKN3c106ScalarES8_ENKUlvE_clEvENKUlvE0_clEvEUlffE_St5arrayIPcLm3EEEEviT0_T1_)
        /*007c*/ 	.short	0x0380
        /*007e*/ 	.short	0x0030


	//----- nvinfo : EIATTR_SW_WAR
	.align		4
.L_793:
        /*0080*/ 	.byte	0x04, 0x36
        /*0082*/ 	.short	(.L_795 - .L_794)
.L_794:
        /*0084*/ 	.word	0x00000008
.L_795:


//--------------------- .nv.info._ZN2at6native29vectorized_elementwise_kernelILi4EZZZNS0_65_GLOBAL__N__cd49fe81_27_ActivationSoftplusKernel_cu_1520ed90_293224softplus_backward_kernelERNS_18TensorIteratorBaseERKN3c106ScalarES8_ENKUlvE_clEvENKUlvE0_clEvEUlffE_St5arrayIPcLm3EEEEviT0_T1_ --------------------------
	.section	.nv.info._ZN2at6native29vectorized_elementwise_kernelILi4EZZZNS0_65_GLOBAL__N__cd49fe81_27_ActivationSoftplusKernel_cu_1520ed90_293224softplus_backward_kernelERNS_18TensorIteratorBaseERKN3c106ScalarES8_ENKUlvE_clEvENKUlvE0_clEvEUlffE_St5arrayIPcLm3EEEEviT0_T1_,"",@"SHT_CUDA_INFO"
	.sectionflags	@""
	.align	4


	//----- nvinfo : EIATTR_CUDA_API_VERSION
	.align		4
        /*0000*/ 	.byte	0x04, 0x37
        /*0002*/ 	.short	(.L_797 - .L_796)
.L_796:
        /*0004*/ 	.word	0x00000082


	//----- nvinfo : EIATTR_KPARAM_INFO
	.align		4
.L_797:
        /*0008*/ 	.byte	0x04, 0x17
        /*000a*/ 	.short	(.L_799 - .L_798)
.L_798:
        /*000c*/ 	.word	0x00000000
        /*0010*/ 	.short	0x0002
        /*0012*/ 	.short	0x0018
        /*0014*/ 	.byte	0x00, 0xf0, 0x61, 0x00


	//----- nvinfo : EIATTR_KPARAM_INFO
	.align		4
.L_799:
        /*0018*/ 	.byte	0x04, 0x17
        /*001a*/ 	.short	(.L_801 - .L_800)
.L_800:
        /*001c*/ 	.word	0x00000000
        /*0020*/ 	.short	0x0001
        /*0022*/ 	.short	0x0008
        /*0024*/ 	.byte	0x00, 0xf0, 0x41, 0x00


	//----- nvinfo : EIATTR_KPARAM_INFO
	.align		4
.L_801:
        /*0028*/ 	.byte	0x04, 0x17
        /*002a*/ 	.short	(.L_803 - .L_802)
.L_802:
        /*002c*/ 	.word	0x00000000
        /*0030*/ 	.short	0x0000
        /*0032*/ 	.short	0x0000
        /*0034*/ 	.byte	0x00, 0xf0, 0x11, 0x00


	//----- nvinfo : EIATTR_SPARSE_MMA_MASK
	.align		4
.L_803:
        /*0038*/ 	.byte	0x03, 0x50
        /*003a*/ 	.short	0x0000


	//----- nvinfo : EIATTR_MAXREG_COUNT
	.align		4
        /*003c*/ 	.byte	0x03, 0x1b
        /*003e*/ 	.short	0x00ff


	//----- nvinfo : EIATTR_MERCURY_ISA_VERSION
	.align		4
        /*0040*/ 	.byte	0x03, 0x5f
        /*0042*/ 	.short	0x0101


	//----- nvinfo : EIATTR_VRC_CTA_INIT_COUNT
	.align		4
        /*0044*/ 	.byte	0x02, 0x4a
	.zero		1
	.zero		1


	//----- nvinfo : EIATTR_EXIT_INSTR_OFFSETS
	.align		4
        /*0048*/ 	.byte	0x04, 0x1c
        /*004a*/ 	.short	(.L_805 - .L_804)


	//   ....[0]....
.L_804:
        /*004c*/ 	.word	0x00001030


	//   ....[1]....
        /*0050*/ 	.word	0x00001080


	//   ....[2]....
        /*0054*/ 	.word	0x000015a0


	//----- nvinfo : EIATTR_MAX_THREADS
	.align		4
.L_805:
        /*0058*/ 	.byte	0x04, 0x05
        /*005a*/ 	.short	(.L_807 - .L_806)
.L_806:
        /*005c*/ 	.word	0x00000080
        /*0060*/ 	.word	0x00000001
        /*0064*/ 	.word	0x00000001


	//----- nvinfo : EIATTR_CRS_STACK_SIZE
	.align		4
.L_807:
        /*0068*/ 	.byte	0x04, 0x1e
        /*006a*/ 	.short	(.L_809 - .L_808)
.L_808:
        /*006c*/ 	.word	0x00000000


	//----- nvinfo : EIATTR_CBANK_PARAM_SIZE
	.align		4
.L_809:
        /*0070*/ 	.byte	0x03, 0x19
        /*0072*/ 	.short	0x0030


	//----- nvinfo : EIATTR_PARAM_CBANK
	.align		4
        /*0074*/ 	.byte	0x04, 0x0a
        /*0076*/ 	.short	(.L_811 - .L_810)
	.align		4
.L_810:
        /*0078*/ 	.word	index@(.nv.constant0._ZN2at6native29vectorized_elementwise_kernelILi4EZZZNS0_65_GLOBAL__N__cd49fe81_27_ActivationSoftplusKernel_cu_1520ed90_293224softplus_backward_kernelERNS_18TensorIteratorBaseERKN3c106ScalarES8_ENKUlvE_clEvENKUlvE0_clEvEUlffE_St5arrayIPcLm3EEEEviT0_T1_)
        /*007c*/ 	.short	0x0380
        /*007e*/ 	.short	0x0030


	//----- nvinfo : EIATTR_SW_WAR
	.align		4
.L_811:
        /*0080*/ 	.byte	0x04, 0x36
        /*0082*/ 	.short	(.L_813 - .L_812)
.L_812:
        /*0084*/ 	.word	0x00000008
.L_813:


//--------------------- .nv.info._ZN2at6native29vectorized_elementwise_kernelILi8EZZZNS0_65_GLOBAL__N__cd49fe81_27_ActivationSoftplusKernel_cu_1520ed90_293224softplus_backward_kernelERNS_18TensorIteratorBaseERKN3c106ScalarES8_ENKUlvE_clEvENKUlvE0_clEvEUlffE_St5arrayIPcLm3EEEEviT0_T1_ --------------------------
	.section	.nv.info._ZN2at6native29vectorized_elementwise_kernelILi8EZZZNS0_65_GLOBAL__N__cd49fe81_27_ActivationSoftplusKernel_cu_1520ed90_293224softplus_backward_kernelERNS_18TensorIteratorBaseERKN3c106ScalarES8_ENKUlvE_clEvENKUlvE0_clEvEUlffE_St5arrayIPcLm3EEEEviT0_T1_,"",@"SHT_CUDA_INFO"
	.sectionflags	@""
	.align	4


	//----- nvinfo : EIATTR_CUDA_API_VERSION
	.align		4
        /*0000*/ 	.byte	0x04, 0x37
        /*0002*/ 	.short	(.L_815 - .L_814)
.L_814:
        /*0004*/ 	.word	0x00000082


	//----- nvinfo : EIATTR_KPARAM_INFO
	.align		4
.L_815:
        /*0008*/ 	.byte	0x04, 0x17
        /*000a*/ 	.short	(.L_817 - .L_816)
.L_816:
        /*000c*/ 	.word	0x00000000
        /*0010*/ 	.short	0x0002
        /*0012*/ 	.short	0x0018
        /*0014*/ 	.byte	0x00, 0xf0, 0x61, 0x00


	//----- nvinfo : EIATTR_KPARAM_INFO
	.align		4
.L_817:
        /*0018*/ 	.byte	0x04, 0x17
        /*001a*/ 	.short	(.L_819 - .L_818)
.L_818:
        /*001c*/ 	.word	0x00000000
        /*0020*/ 	.short	0x0001
        /*0022*/ 	.short	0x0008
        /*0024*/ 	.byte	0x00, 0xf0, 0x41, 0x00


	//----- nvinfo : EIATTR_KPARAM_INFO
	.align		4
.L_819:
        /*0028*/ 	.byte	0x04, 0x17
        /*002a*/ 	.short	(.L_821 - .L_820)
.L_820:
        /*002c*/ 	.word	0x00000000
        /*0030*/ 	.short	0x0000
        /*0032*/ 	.short	0x0000
        /*0034*/ 	.byte	0x00, 0xf0, 0x11, 0x00


	//----- nvinfo : EIATTR_SPARSE_MMA_MASK
	.align		4
.L_821:
        /*0038*/ 	.byte	0x03, 0x50
        /*003a*/ 	.short	0x0000


	//----- nvinfo : EIATTR_MAXREG_COUNT
	.align		4
        /*003c*/ 	.byte	0x03, 0x1b
        /*003e*/ 	.short	0x00ff


	//----- nvinfo : EIATTR_MERCURY_ISA_VERSION
	.align		4
        /*0040*/ 	.byte	0x03, 0x5f
        /*0042*/ 	.short	0x0101


	//----- nvinfo : EIATTR_VRC_CTA_INIT_COUNT
	.align		4
        /*0044*/ 	.byte	0x02, 0x4a
	.zero		1
	.zero		1


	//----- nvinfo : EIATTR_EXIT_INSTR_OFFSETS
	.align		4
        /*0048*/ 	.byte	0x04, 0x1c
        /*004a*/ 	.short	(.L_823 - .L_822)


	//   ....[0]....
.L_822:
        /*004c*/ 	.word	0x00000010


	//----- nvinfo : EIATTR_MAX_THREADS
	.align		4
.L_823:
        /*0050*/ 	.byte	0x04, 0x05
        /*0052*/ 	.short	(.L_825 - .L_824)
.L_824:
        /*0054*/ 	.word	0x00000080
        /*0058*/ 	.word	0x00000001
        /*005c*/ 	.word	0x00000001


	//----- nvinfo : EIATTR_CBANK_PARAM_SIZE
	.align		4
.L_825:
        /*0060*/ 	.byte	0x03, 0x19
        /*0062*/ 	.short	0x0030


	//----- nvinfo : EIATTR_PARAM_CBANK
	.align		4
        /*0064*/ 	.byte	0x04, 0x0a
        /*0066*/ 	.short	(.L_827 - .L_826)
	.align		4
.L_826:
        /*0068*/ 	.word	index@(.nv.constant0._ZN2at6native29vectorized_elementwise_kernelILi8EZZZNS0_65_GLOBAL__N__cd49fe81_27_ActivationSoftplusKernel_cu_1520ed90_293224softplus_backward_kernelERNS_18TensorIteratorBaseERKN3c106ScalarES8_ENKUlvE_clEvENKUlvE0_clEvEUlffE_St5arrayIPcLm3EEEEviT0_T1_)
        /*006c*/ 	.short	0x0380
        /*006e*/ 	.short	0x0030


	//----- nvinfo : EIATTR_SW_WAR
	.align		4
.L_827:
        /*0070*/ 	.byte	0x04, 0x36
        /*0072*/ 	.short	(.L_829 - .L_828)
.L_828:
        /*0074*/ 	.word	0x00000008
.L_829:


//--------------------- .nv.info._ZN2at6native18elementwise_kernelILi128ELi4EZNS0_15gpu_kernel_implIZZZNS0_65_GLOBAL__N__cd49fe81_27_ActivationSoftplusKernel_cu_1520ed90_293224softplus_backward_kernelERNS_18TensorIteratorBaseERKN3c106ScalarES9_ENKUlvE_clEvENKUlvE_clEvEUlddE_EEvS5_RKT_EUliE_EEviT1_ --------------------------
	.section	.nv.info._ZN2at6native18elementwise_kernelILi128ELi4EZNS0_15gpu_kernel_implIZZZNS0_65_GLOBAL__N__cd49fe81_27_ActivationSoftplusKernel_cu_1520ed90_293224softplus_backward_kernelERNS_18TensorIteratorBaseERKN3c106ScalarES9_ENKUlvE_clEvENKUlvE_clEvEUlddE_EEvS5_RKT_EUliE_EEviT1_,"",@"SHT_CUDA_INFO"
	.sectionflags	@""
	.align	4


	//----- nvinfo : EIATTR_CUDA_API_VERSION
	.align		4
        /*0000*/ 	.byte	0x04, 0x37
        /*0002*/ 	.short	(.L_831 - .L_830)
.L_830:
        /*0004*/ 	.word	0x00000082


	//----- nvinfo : EIATTR_KPARAM_INFO
	.align		4
.L_831:
        /*0008*/ 	.byte	0x04, 0x17
        /*000a*/ 	.short	(.L_833 - .L_832)
.L_832:
        /*000c*/ 	.word	0x00000000
        /*0010*/ 	.short	0x0001
        /*0012*/ 	.short	0x0008
        /*0014*/ 	.byte	0x00, 0xf0, 0x81, 0x0a


	//----- nvinfo : EIATTR_KPARAM_INFO
	.align		4
.L_833:
        /*0018*/ 	.byte	0x04, 0x17
        /*001a*/ 	.short	(.L_835 - .L_834)
.L_834:
        /*001c*/ 	.word	0x00000000
        /*0020*/ 	.short	0x0000
        /*0022*/ 	.short	0x0000
        /*0024*/ 	.byte	0x00, 0xf0, 0x11, 0x00


	//----- nvinfo : EIATTR_SPARSE_MMA_MASK
	.align		4
.L_835:
        /*0028*/ 	.byte	0x03, 0x50
        /*002a*/ 	.short	0x0000


	//----- nvinfo : EIATTR_MAXREG_COUNT
	.align		4
        /*002c*/ 	.byte	0x03, 0x1b
        /*002e*/ 	.short	0x0080


	//----- nvinfo : EIATTR_EXTERNS
	.align		4
        /*0030*/ 	.byte	0x04, 0x0f
        /*0032*/ 	.short	(.L_837 - .L_836)


	//   ....[0]....
	.align		4
.L_836:
        /*0034*/ 	.word	index@(__assertfail)


	//----- nvinfo : EIATTR_MERCURY_ISA_VERSION
	.align		4
.L_837:
        /*0038*/ 	.byte	0x03, 0x5f
        /*003a*/ 	.short	0x0101


	//----- nvinfo : EIATTR_VRC_CTA_INIT_COUNT
	.align		4
        /*003c*/ 	.byte	0x02, 0x4a
	.zero		1
	.zero		1


	//----- nvinfo : EIATTR_SYSCALL_OFFSETS
	.align		4
        /*0040*/ 	.byte	0x04, 0x46
        /*0042*/ 	.short	(.L_839 - .L_838)


	//   ....[0]....
.L_838:
        /*0044*/ 	.word	0x000024c0


	//   ....[1]....
        /*0048*/ 	.word	0x000033a0


	//   ....[2]....
        /*004c*/ 	.word	0x00005210


	//   ....[3]....
        /*0050*/ 	.word	0x000078c0


	//   ....[4]....
        /*0054*/ 	.word	0x000087a0


	//   ....[5]....
        /*0058*/ 	.word	0x0000a310


	//   ....[6]....
        /*005c*/ 	.word	0x0000cbf0


	//   ....[7]....
        /*0060*/ 	.word	0x0000dad0


	//   ....[8]....
        /*0064*/ 	.word	0x0000f640


	//   ....[9]....
        /*0068*/ 	.word	0x00011f50


	//   ....[10]....
        /*006c*/ 	.word	0x00012e30


	//   ....[11]....
        /*0070*/ 	.word	0x00014970


	//----- nvinfo : EIATTR_EXIT_INSTR_OFFSETS
	.align		4
.L_839:
        /*0074*/ 	.byte	0x04, 0x1c
        /*0076*/ 	.short	(.L_841 - .L_840)


	//   ....[0]....
.L_840:
        /*0078*/ 	.word	0x0000faa0


	//   ....[1]....
        /*007c*/ 	.word	0x00013b40


	//   ....[2]....
        /*0080*/ 	.word	0x00013b80


	//   ....[3]....
        /*0084*/ 	.word	0x00013c10


	//   ....[4]....
        /*0088*/ 	.word	0x00013c40


	//   ....[5]....
        /*008c*/ 	.word	0x00013c70


	//   ....[6]....
        /*0090*/ 	.word	0x00013d80


	//   ....[7]....
        /*0094*/ 	.word	0x00013e40


	//   ....[8]....
        /*0098*/ 	.word	0x00013f60


	//   ....[9]....
        /*009c*/ 	.word	0x00014030


	//   ....[10]....
        /*00a0*/ 	.word	0x00014050


	//   ....[11]....
        /*00a4*/ 	.word	0x00014120


	//   ....[12]....
        /*00a8*/ 	.word	0x00014310


	//   ....[13]....
        /*00ac*/ 	.word	0x00014500


	//   ....[14]....
        /*00b0*/ 	.word	0x000146e0


	//   ....[15]....
        /*00b4*/ 	.word	0x00014710


	//   ....[16]....
        /*00b8*/ 	.word	0x00014740


	//   ....[17]....
        /*00bc*/ 	.word	0x000147e0


	//   ....[18]....
        /*00c0*/ 	.word	0x00014810


	//   ....[19]....
        /*00c4*/ 	.word	0x00014980


	//   ....[20]....
        /*00c8*/ 	.word	0x00014b10


	//   ....[21]....
        /*00cc*/ 	.word	0x00014cd0


	//   ....[22]....
        /*00d0*/ 	.word	0x00014d90


	//----- nvinfo : EIATTR_MAX_THREADS
	.align		4
.L_841:
        /*00d4*/ 	.byte	0x04, 0x05
        /*00d6*/ 	.short	(.L_843 - .L_842)
.L_842:
        /*00d8*/ 	.word	0x00000080
        /*00dc*/ 	.word	0x00000001
        /*00e0*/ 	.word	0x00000001


	//----- nvinfo : EIATTR_CRS_STACK_SIZE
	.align		4
.L_843:
        /*00e4*/ 	.byte	0x04, 0x1e
        /*00e6*/ 	.short	(.L_845 - .L_844)
.L_844:
        /*00e8*/ 	.word	0x00000000


	//----- nvinfo : EIATTR_CBANK_PARAM_SIZE
	.align		4
.L_845:
        /*00ec*/ 	.byte	0x03, 0x19
        /*00ee*/ 	.short	0x02a8


	//----- nvinfo : EIATTR_PARAM_CBANK
	.align		4
        /*00f0*/ 	.byte	0x04, 0x0a
        /*00f2*/ 	.short	(.L_847 - .L_846)
	.align		4
.L_846:
        /*00f4*/ 	.word	index@(.nv.constant0._ZN2at6native18elementwise_kernelILi128ELi4EZNS0_15gpu_kernel_implIZZZNS0_65_GLOBAL__N__cd49fe81_27_ActivationSoftplusKernel_cu_1520ed90_293224softplus_backward_kernelERNS_18TensorIteratorBaseERKN3c106ScalarES9_ENKUlvE_clEvENKUlvE_clEvEUlddE_EEvS5_RKT_EUliE_EEviT1_)
        /*00f8*/ 	.short	0x0380
        /*00fa*/ 	.short	0x02a8


	//----- nvinfo : EIATTR_SW_WAR
	.align		4
.L_847:
        /*00fc*/ 	.byte	0x04, 0x36
        /*00fe*/ 	.short	(.L_849 - .L_848)
.L_848:
        /*0100*/ 	.word	0x00000008
.L_849:


//--------------------- .nv.info._ZN2at6native27unrolled_elementwise_kernelIZZZNS0_65_GLOBAL__N__cd49fe81_27_ActivationSoftplusKernel_cu_1520ed90_293224softplus_backward_kernelERNS_18TensorIteratorBaseERKN3c106ScalarES8_ENKUlvE_clEvENKUlvE_clEvEUlddE_St5arrayIPcLm3EELi4E23TrivialOffsetCalculatorILi2EjESF_ILi1EjENS0_6memory12LoadWithCastILi2EEENSI_13StoreWithCastILi1EEEEEviT_T0_T2_T3_T4_T5_ --------------------------
	.section	.nv.info._ZN2at6native27unrolled_elementwise_kernelIZZZNS0_65_GLOBAL__N__cd49fe81_27_ActivationSoftplusKernel_cu_1520ed90_293224softplus_backward_kernelERNS_18TensorIteratorBaseERKN3c106ScalarES8_ENKUlvE_clEvENKUlvE_clEvEUlddE_St5arrayIPcLm3EELi4E23TrivialOffsetCalculatorILi2EjESF_ILi1EjENS0_6memory12LoadWithCastILi2EEENSI_13StoreWithCastILi1EEEEEviT_T0_T2_T3_T4_T5_,"",@"SHT_CUDA_INFO"
	.sectionflags	@""
	.align	4


	//----- nvinfo : EIATTR_CUDA_API_VERSION
	.align		4
        /*0000*/ 	.byte	0x04, 0x37
        /*0002*/ 	.short	(.L_851 - .L_850)
.L_850:
        /*0004*/ 	.word	0x00000082


	//----- nvinfo : EIATTR_KPARAM_INFO
	.align		4
.L_851:
        /*0008*/ 	.byte	0x04, 0x17
        /*000a*/ 	.short	(.L_853 - .L_852)
.L_852:
        /*000c*/ 	.word	0x00000000
        /*0010*/ 	.short	0x0006
        /*0012*/ 	.short	0x0048
        /*0014*/ 	.byte	0x00, 0xf0, 0x21, 0x00


	//----- nvinfo : EIATTR_KPARAM_INFO
	.align		4
.L_853:
        /*0018*/ 	.byte	0x04, 0x17
        /*001a*/ 	.short	(.L_855 - .L_854)
.L_854:
        /*001c*/ 	.word	0x00000000
        /*0020*/ 	.short	0x0005
        /*0022*/ 	.short	0x003c
        /*0024*/ 	.byte	0x00, 0xf0, 0x31, 0x00


	//----- nvinfo : EIATTR_KPARAM_INFO
	.align		4
.L_855:
        /*0028*/ 	.byte	0x04, 0x17
        /*002a*/ 	.short	(.L_857 - .L_856)
.L_856:
        /*002c*/ 	.word	0x00000000
        /*0030*/ 	.short	0x0004
        /*0032*/ 	.short	0x0039
        /*0034*/ 	.byte	0x00, 0xf0, 0x05, 0x00


	//----- nvinfo : EIATTR_KPARAM_INFO
	.align		4
.L_857:
        /*0038*/ 	.byte	0x04, 0x17
        /*003a*/ 	.short	(.L_859 - .L_858)
.L_858:
        /*003c*/ 	.word	0x00000000
        /*0040*/ 	.short	0x0003
        /*0042*/ 	.short	0x0038
        /*0044*/ 	.byte	0x00, 0xf0, 0x05, 0x00


	//----- nvinfo : EIATTR_KPARAM_INFO
	.align		4
.L_859:
        /*0048*/ 	.byte	0x04, 0x17
        /*004a*/ 	.short	(.L_861 - .L_860)
.L_860:
        /*004c*/ 	.word	0x00000000
        /*0050*/ 	.short	0x0002
        /*0052*/ 	.short	0x0020
        /*0054*/ 	.byte	0x00, 0xf0, 0x61, 0x00


	//----- nvinfo : EIATTR_KPARAM_INFO
	.align		4
.L_861:
        /*0058*/ 	.byte	0x04, 0x17
        /*005a*/ 	.short	(.L_863 - .L_862)
.L_862:
        /*005c*/ 	.word	0x00000000
        /*0060*/ 	.short	0x0001
        /*0062*/ 	.short	0x0008
        /*0064*/ 	.byte	0x00, 0xf0, 0x61, 0x00


	//----- nvinfo : EIATTR_KPARAM_INFO
	.align		4
.L_863:
        /*0068*/ 	.byte	0x04, 0x17
        /*006a*/ 	.short	(.L_865 - .L_864)
.L_864:
        /*006c*/ 	.word	0x00000000
        /*0070*/ 	.short	0x0000
        /*0072*/ 	.short	0x0000
        /*0074*/ 	.byte	0x00, 0xf0, 0x11, 0x00


	//----- nvinfo : EIATTR_SPARSE_MMA_MASK
	.align		4
.L_865:
        /*0078*/ 	.byte	0x03, 0x50
        /*007a*/ 	.short	0x0000


	//----- nvinfo : EIATTR_MAXREG_COUNT
	.align		4
        /*007c*/ 	.byte	0x03, 0x1b
        /*007e*/ 	.short	0x00ff


	//----- nvinfo : EIATTR_EXTERNS
	.align		4
        /*0080*/ 	.byte	0x04, 0x0f
        /*0082*/ 	.short	(.L_867 - .L_866)


	//   ....[0]....
	.align		4
.L_866:
        /*0084*/ 	.word	index@(__assertfail)


	//----- nvinfo : EIATTR_MERCURY_ISA_VERSION
	.align		4
.L_867:
        /*0088*/ 	.byte	0x03, 0x5f
        /*008a*/ 	.short	0x0101


	//----- nvinfo : EIATTR_VRC_CTA_INIT_COUNT
	.align		4
        /*008c*/ 	.byte	0x02, 0x4a
	.zero		1
	.zero		1


	//----- nvinfo : EIATTR_SYSCALL_OFFSETS
	.align		4
        /*0090*/ 	.byte	0x04, 0x46
        /*0092*/ 	.short	(.L_869 - .L_868)


	//   ....[0]....
.L_868:
        /*0094*/ 	.word	0x00000ea0


	//   ....[1]....
        /*0098*/ 	.word	0x00001da0


	//   ....[2]....
        /*009c*/ 	.word	0x00002de0


	//   ....[3]....
        /*00a0*/ 	.word	0x00003ce0


	//   ....[4]....
        /*00a4*/ 	.word	0x00004c60


	//   ....[5]....
        /*00a8*/ 	.word	0x00005b60


	//   ....[6]....
        /*00ac*/ 	.word	0x00006ae0


	//   ....[7]....
        /*00b0*/ 	.word	0x000079b0


	//   ....[8]....
        /*00b4*/ 	.word	0x0000bd60


	//   ....[9]....
        /*00b8*/ 	.word	0x0000cf30


	//   ....[10]....
        /*00bc*/ 	.word	0x0000e310


	//   ....[11]....
        /*00c0*/ 	.word	0x0000f6d0


	//----- nvinfo : EIATTR_EXIT_INSTR_OFFSETS
	.align		4
.L_869:
        /*00c4*/ 	.byte	0x04, 0x1c
        /*00c6*/ 	.short	(.L_871 - .L_870)


	//   ....[0]....
.L_870:
        /*00c8*/ 	.word	0x0000e760


	//   ....[1]....
        /*00cc*/ 	.word	0x0000e8a0


	//   ....[2]....
        /*00d0*/ 	.word	0x0000e8e0


	//   ....[3]....
        /*00d4*/ 	.word	0x0000e970


	//   ....[4]....
        /*00d8*/ 	.word	0x0000e9a0


	//   ....[5]....
        /*00dc*/ 	.word	0x0000e9d0


	//   ....[6]....
        /*00e0*/ 	.word	0x0000eae0


	//   ....[7]....
        /*00e4*/ 	.word	0x0000eba0


	//   ....[8]....
        /*00e8*/ 	.word	0x0000ecc0


	//   ....[9]....
        /*00ec*/ 	.word	0x0000ed90


	//   ....[10]....
        /*00f0*/ 	.word	0x0000edb0


	//   ....[11]....
        /*00f4*/ 	.word	0x0000ee80


	//   ....[12]....
        /*00f8*/ 	.word	0x0000f070


	//   ....[13]....
        /*00fc*/ 	.word	0x0000f260


	//   ....[14]....
        /*0100*/ 	.word	0x0000f440


	//   ....[15]....
        /*0104*/ 	.word	0x0000f470


	//   ....[16]....
        /*0108*/ 	.word	0x0000f4a0


	//   ....[17]....
        /*010c*/ 	.word	0x0000f540


	//   ....[18]....
        /*0110*/ 	.word	0x0000f570


	//   ....[19]....
        /*0114*/ 	.word	0x0000f6e0


	//   ....[20]....
        /*0118*/ 	.word	0x0000f870


	//   ....[21]....
        /*011c*/ 	.word	0x0000fa30


	//   ....[22]....
        /*0120*/ 	.word	0x0000faf0


	//----- nvinfo : EIATTR_MAX_THREADS
	.align		4
.L_871:
        /*0124*/ 	.byte	0x04, 0x05
        /*0126*/ 	.short	(.L_873 - .L_872)
.L_872:
        /*0128*/ 	.word	0x00000080
        /*012c*/ 	.word	0x00000001
        /*0130*/ 	.word	0x00000001


	//----- nvinfo : EIATTR_CRS_STACK_SIZE
	.align		4
.L_873:
        /*0134*/ 	.byte	0x04, 0x1e
        /*0136*/ 	.short	(.L_875 - .L_874)
.L_874:
        /*0138*/ 	.word	0x00000000


	//----- nvinfo : EIATTR_CBANK_PARAM_SIZE
	.align		4
.L_875:
        /*013c*/ 	.byte	0x03, 0x19
        /*013e*/ 	.short	0x0050


	//----- nvinfo : EIATTR_PARAM_CBANK
	.align		4
        /*0140*/ 	.byte	0x04, 0x0a
        /*0142*/ 	.short	(.L_877 - .L_876)
	.align		4
.L_876:
        /*0144*/ 	.word	index@(.nv.constant0._ZN2at6native27unrolled_elementwise_kernelIZZZNS0_65_GLOBAL__N__cd49fe81_27_ActivationSoftplusKernel_cu_1520ed90_293224softplus_backward_kernelERNS_18TensorIteratorBaseERKN3c106ScalarES8_ENKUlvE_clEvENKUlvE_clEvEUlddE_St5arrayIPcLm3EELi4E23TrivialOffsetCalculatorILi2EjESF_ILi1EjENS0_6memory12LoadWithCastILi2EEENSI_13StoreWithCastILi1EEEEEviT_T0_T2_T3_T4_T5_)
        /*0148*/ 	.short	0x0380
        /*014a*/ 	.short	0x0050


	//----- nvinfo : EIATTR_SW_WAR
	.align		4
.L_877:
        /*014c*/ 	.byte	0x04, 0x36
        /*014e*/ 	.short	(.L_879 - .L_878)
.L_878:
        /*0150*/ 	.word	0x00000008
.L_879:


//--------------------- .nv.info._ZN2at6native18elementwise_kernelILi128ELi2EZNS0_22gpu_kernel_impl_nocastIZZZNS0_65_GLOBAL__N__cd49fe81_27_ActivationSoftplusKernel_cu_1520ed90_293224softplus_backward_kernelERNS_18TensorIteratorBaseERKN3c106ScalarES9_ENKUlvE_clEvENKUlvE_clEvEUlddE_EEvS5_RKT_EUliE_EEviT1_ --------------------------
	.section	.nv.info._ZN2at6native18elementwise_kernelILi128ELi2EZNS0_22gpu_kernel_impl_nocastIZZZNS0_65_GLOBAL__N__cd49fe81_27_ActivationSoftplusKernel_cu_1520ed90_293224softplus_backward_kernelERNS_18TensorIteratorBaseERKN3c106ScalarES9_ENKUlvE_clEvENKUlvE_clEvEUlddE_EEvS5_RKT_EUliE_EEviT1_,"",@"SHT_CUDA_INFO"
	.sectionflags	@""
	.align	4


	//----- nvinfo : EIATTR_CUDA_API_VERSION
	.align		4
        /*0000*/ 	.byte	0x04, 0x37
        /*0002*/ 	.short	(.L_881 - .L_880)
.L_880:
        /*0004*/ 	.word	0x00000082


	//----- nvinfo : EIATTR_KPARAM_INFO
	.align		4
.L_881:
        /*0008*/ 	.byte	0x04, 0x17
        /*000a*/ 	.short	(.L_883 - .L_882)
.L_882:
        /*000c*/ 	.word	0x00000000
        /*0010*/ 	.short	0x0001
        /*0012*/ 	.short	0x0008
        /*0014*/ 	.byte	0x00, 0xf0, 0x61, 0x0a


	//----- nvinfo : EIATTR_KPARAM_INFO
	.align		4
.L_883:
        /*0018*/ 	.byte	0x04, 0x17
        /*001a*/ 	.short	(.L_885 - .L_884)
.L_884:
        /*001c*/ 	.word	0x00000000
        /*0020*/ 	.short	0x0000
        /*0022*/ 	.short	0x0000
        /*0024*/ 	.byte	0x00, 0xf0, 0x11, 0x00


	//----- nvinfo : EIATTR_SPARSE_MMA_MASK
	.align		4
.L_885:
        /*0028*/ 	.byte	0x03, 0x50
        /*002a*/ 	.short	0x0000


	//----- nvinfo : EIATTR_MAXREG_COUNT
	.align		4
        /*002c*/ 	.byte	0x03, 0x1b
        /*002e*/ 	.short	0x0080


	//----- nvinfo : EIATTR_MERCURY_ISA_VERSION
	.align		4
        /*0030*/ 	.byte	0x03, 0x5f
        /*0032*/ 	.short	0x0101


	//----- nvinfo : EIATTR_VRC_CTA_INIT_COUNT
	.align		4
        /*0034*/ 	.byte	0x02, 0x4a
	.zero		1
	.zero		1


	//----- nvinfo : EIATTR_EXIT_INSTR_OFFSETS
	.align		4
        /*0038*/ 	.byte	0x04, 0x1c
        /*003a*/ 	.short	(.L_887 - .L_886)


	//   ....[0]....
.L_886:
        /*003c*/ 	.word	0x00000cd0


	//   ....[1]....
        /*0040*/ 	.word	0x000018a0


	//   ....[2]....
        /*0044*/ 	.word	0x00003bb0


	//   ....[3]....
        /*0048*/ 	.word	0x00005e10


	//----- nvinfo : EIATTR_MAX_THREADS
	.align		4
.L_887:
        /*004c*/ 	.byte	0x04, 0x05
        /*004e*/ 	.short	(.L_889 - .L_888)
.L_888:
        /*0050*/ 	.word	0x00000080
        /*0054*/ 	.word	0x00000001
        /*0058*/ 	.word	0x00000001


	//----- nvinfo : EIATTR_CRS_STACK_SIZE
	.align		4
.L_889:
        /*005c*/ 	.byte	0x04, 0x1e
        /*005e*/ 	.short	(.L_891 - .L_890)
.L_890:
        /*0060*/ 	.word	0x00000000


	//----- nvinfo : EIATTR_CBANK_PARAM_SIZE
	.align		4
.L_891:
        /*0064*/ 	.byte	0x03, 0x19
        /*0066*/ 	.short	0x02a0


	//----- nvinfo : EIATTR_PARAM_CBANK
	.align		4
        /*0068*/ 	.byte	0x04, 0x0a
        /*006a*/ 	.short	(.L_893 - .L_892)
	.align		4
.L_892:
        /*006c*/ 	.word	index@(.nv.constant0._ZN2at6native18elementwise_kernelILi128ELi2EZNS0_22gpu_kernel_impl_nocastIZZZNS0_65_GLOBAL__N__cd49fe81_27_ActivationSoftplusKernel_cu_1520ed90_293224softplus_backward_kernelERNS_18TensorIteratorBaseERKN3c106ScalarES9_ENKUlvE_clEvENKUlvE_clEvEUlddE_EEvS5_RKT_EUliE_EEviT1_)
        /*0070*/ 	.short	0x0380
        /*0072*/ 	.short	0x02a0


	//----- nvinfo : EIATTR_SW_WAR
	.align		4
.L_893:
        /*0074*/ 	.byte	0x04, 0x36
        /*0076*/ 	.short	(.L_895 - .L_894)
.L_894:
        /*0078*/ 	.word	0x00000008
.L_895:


//--------------------- .nv.info._ZN2at6native27unrolled_elementwise_kernelIZZZNS0_65_GLOBAL__N__cd49fe81_27_ActivationSoftplusKernel_cu_1520ed90_293224softplus_backward_kernelERNS_18TensorIteratorBaseERKN3c106ScalarES8_ENKUlvE_clEvENKUlvE_clEvEUlddE_St5arrayIPcLm3EELi4E23TrivialOffsetCalculatorILi2EjESF_ILi1EjENS0_6memory15LoadWithoutCastENSI_16StoreWithoutCastEEEviT_T0_T2_T3_T4_T5_ --------------------------
	.section	.nv.info._ZN2at6native27unrolled_elementwise_kernelIZZZNS0_65_GLOBAL__N__cd49fe81_27_ActivationSoftplusKernel_cu_1520ed90_293224softplus_backward_kernelERNS_18TensorIteratorBaseERKN3c106ScalarES8_ENKUlvE_clEvENKUlvE_clEvEUlddE_St5arrayIPcLm3EELi4E23TrivialOffsetCalculatorILi2EjESF_ILi1EjENS0_6memory15LoadWithoutCastENSI_16StoreWithoutCastEEEviT_T0_T2_T3_T4_T5_,"",@"SHT_CUDA_INFO"
	.sectionflags	@""
	.align	4


	//----- nvinfo : EIATTR_CUDA_API_VERSION
	.align		4
        /*0000*/ 	.byte	0x04, 0x37
        /*0002*/ 	.short	(.L_897 - .L_896)
.L_896:
        /*0004*/ 	.word	0x00000082


	//----- nvinfo : EIATTR_KPARAM_INFO
	.align		4
.L_897:
        /*0008*/ 	.byte	0x04, 0x17
        /*000a*/ 	.short	(.L_899 - .L_898)
.L_898:
        /*000c*/ 	.word	0x00000000
        /*0010*/ 	.short	0x0006
        /*0012*/ 	.short	0x003b
        /*0014*/ 	.byte	0x00, 0xf0, 0x05, 0x00


	//----- nvinfo : EIATTR_KPARAM_INFO
	.align		4
.L_899:
        /*0018*/ 	.byte	0x04, 0x17
        /*001a*/ 	.short	(.L_901 - .L_900)
.L_900:
        /*001c*/ 	.word	0x00000000
        /*0020*/ 	.short	0x0005
        /*0022*/ 	.short	0x003a
        /*0024*/ 	.byte	0x00, 0xf0, 0x05, 0x00


	//----- nvinfo : EIATTR_KPARAM_INFO
	.align		4
.L_901:
        /*0028*/ 	.byte	0x04, 0x17
        /*002a*/ 	.short	(.L_903 - .L_902)
.L_902:
        /*002c*/ 	.word	0x00000000
        /*0030*/ 	.short	0x0004
        /*0032*/ 	.short	0x0039
        /*0034*/ 	.byte	0x00, 0xf0, 0x05, 0x00


	//----- nvinfo : EIATTR_KPARAM_INFO
	.align		4
.L_903:
        /*0038*/ 	.byte	0x04, 0x17
        /*003a*/ 	.short	(.L_905 - .L_904)
.L_904:
        /*003c*/ 	.word	0x00000000
        /*0040*/ 	.short	0x0003
        /*0042*/ 	.short	0x0038
        /*0044*/ 	.byte	0x00, 0xf0, 0x05, 0x00


	//----- nvinfo : EIATTR_KPARAM_INFO
	.align		4
.L_905:
        /*0048*/ 	.byte	0x04, 0x17
        /*004a*/ 	.short	(.L_907 - .L_906)
.L_906:
        /*004c*/ 	.word	0x00000000
        /*0050*/ 	.short	0x0002
        /*0052*/ 	.short	0x0020
        /*0054*/ 	.byte	0x00, 0xf0, 0x61, 0x00


	//----- nvinfo : EIATTR_KPARAM_INFO
	.align		4
.L_907:
        /*0058*/ 	.byte	0x04, 0x17
        /*005a*/ 	.short	(.L_909 - .L_908)
.L_908:
        /*005c*/ 	.word	0x00000000
        /*0060*/ 	.short	0x0001
        /*0062*/ 	.short	0x0008
        /*0064*/ 	.byte	0x00, 0xf0, 0x61, 0x00


	//----- nvinfo : EIATTR_KPARAM_INFO
	.align		4
.L_909:
        /*0068*/ 	.byte	0x04, 0x17
        /*006a*/ 	.short	(.L_911 - .L_910)
.L_910:
        /*006c*/ 	.word	0x00000000
        /*0070*/ 	.short	0x0000
        /*0072*/ 	.short	0x0000
        /*0074*/ 	.byte	0x00, 0xf0, 0x11, 0x00


	//----- nvinfo : EIATTR_SPARSE_MMA_MASK
	.align		4
.L_911:
        /*0078*/ 	.byte	0x03, 0x50
        /*007a*/ 	.short	0x0000


	//----- nvinfo : EIATTR_MAXREG_COUNT
	.align		4
        /*007c*/ 	.byte	0x03, 0x1b
        /*007e*/ 	.short	0x00ff


	//----- nvinfo : EIATTR_MERCURY_ISA_VERSION
	.align		4
        /*0080*/ 	.byte	0x03, 0x5f
        /*0082*/ 	.short	0x0101


	//----- nvinfo : EIATTR_VRC_CTA_INIT_COUNT
	.align		4
        /*0084*/ 	.byte	0x02, 0x4a
	.zero		1
	.zero		1


	//----- nvinfo : EIATTR_EXIT_INSTR_OFFSETS
	.align		4
        /*0088*/ 	.byte	0x04, 0x1c
        /*008a*/ 	.short	(.L_913 - .L_912)


	//   ....[0]....
.L_912:
        /*008c*/ 	.word	0x00003540


	//   ....[1]....
        /*0090*/ 	.word	0x00003590


	//----- nvinfo : EIATTR_MAX_THREADS
	.align		4
.L_913:
        /*0094*/ 	.byte	0x04, 0x05
        /*0096*/ 	.short	(.L_915 - .L_914)
.L_914:
        /*0098*/ 	.word	0x00000080
        /*009c*/ 	.word	0x00000001
        /*00a0*/ 	.word	0x00000001


	//----- nvinfo : EIATTR_CRS_STACK_SIZE
	.align		4
.L_915:
        /*00a4*/ 	.byte	0x04, 0x1e
        /*00a6*/ 	.short	(.L_917 - .L_916)
.L_916:
        /*00a8*/ 	.word	0x00000000


	//----- nvinfo : EIATTR_CBANK_PARAM_SIZE
	.align		4
.L_917:
        /*00ac*/ 	.byte	0x03, 0x19
        /*00ae*/ 	.short	0x003c


	//----- nvinfo : EIATTR_PARAM_CBANK
	.align		4
        /*00b0*/ 	.byte	0x04, 0x0a
        /*00b2*/ 	.short	(.L_919 - .L_918)
	.align		4
.L_918:
        /*00b4*/ 	.word	index@(.nv.constant0._ZN2at6native27unrolled_elementwise_kernelIZZZNS0_65_GLOBAL__N__cd49fe81_27_ActivationSoftplusKernel_cu_1520ed90_293224softplus_backward_kernelERNS_18TensorIteratorBaseERKN3c106ScalarES8_ENKUlvE_clEvENKUlvE_clEvEUlddE_St5arrayIPcLm3EELi4E23TrivialOffsetCalculatorILi2EjESF_ILi1EjENS0_6memory15LoadWithoutCastENSI_16StoreWithoutCastEEEviT_T0_T2_T3_T4_T5_)
        /*00b8*/ 	.short	0x0380
        /*00ba*/ 	.short	0x003c


	//----- nvinfo : EIATTR_SW_WAR
	.align		4
.L_919:
        /*00bc*/ 	.byte	0x04, 0x36
        /*00be*/ 	.short	(.L_921 - .L_920)
.L_920:
        /*00c0*/ 	.word	0x00000008
.L_921:


//--------------------- .nv.info._ZN2at6native29vectorized_elementwise_kernelILi2EZZZNS0_65_GLOBAL__N__cd49fe81_27_ActivationSoftplusKernel_cu_1520ed90_293224softplus_backward_kernelERNS_18TensorIteratorBaseERKN3c106ScalarES8_ENKUlvE_clEvENKUlvE_clEvEUlddE_St5arrayIPcLm3EEEEviT0_T1_ --------------------------
	.section	.nv.info._ZN2at6native29vectorized_elementwise_kernelILi2EZZZNS0_65_GLOBAL__N__cd49fe81_27_ActivationSoftplusKernel_cu_1520ed90_293224softplus_backward_kernelERNS_18TensorIteratorBaseERKN3c106ScalarES8_ENKUlvE_clEvENKUlvE_clEvEUlddE_St5arrayIPcLm3EEEEviT0_T1_,"",@"SHT_CUDA_INFO"
	.sectionflags	@""
	.align	4


	//----- nvinfo : EIATTR_CUDA_API_VERSION
	.align		4
        /*0000*/ 	.byte	0x04, 0x37
        /*0002*/ 	.short	(.L_923 - .L_922)
.L_922:
        /*0004*/ 	.word	0x00000082


	//----- nvinfo : EIATTR_KPARAM_INFO
	.align		4
.L_923:
        /*0008*/ 	.byte	0x04, 0x17
        /*000a*/ 	.short	(.L_925 - .L_924)
.L_924:
        /*000c*/ 	.word	0x00000000
        /*0010*/ 	.short	0x0002
        /*0012*/ 	.short	0x0020
        /*0014*/ 	.byte	0x00, 0xf0, 0x61, 0x00


	//----- nvinfo : EIATTR_KPARAM_INFO
	.align		4
.L_925:
        /*0018*/ 	.byte	0x04, 0x17
        /*001a*/ 	.short	(.L_927 - .L_926)
.L_926:
        /*001c*/ 	.word	0x00000000
        /*0020*/ 	.short	0x0001
        /*0022*/ 	.short	0x0008
        /*0024*/ 	.byte	0x00, 0xf0, 0x61, 0x00


	//----- nvinfo : EIATTR_KPARAM_INFO
	.align		4
.L_927:
        /*0028*/ 	.byte	0x04, 0x17
        /*002a*/ 	.short	(.L_929 - .L_928)
.L_928:
        /*002c*/ 	.word	0x00000000
        /*0030*/ 	.short	0x0000
        /*0032*/ 	.short	0x0000
        /*0034*/ 	.byte	0x00, 0xf0, 0x11, 0x00


	//----- nvinfo : EIATTR_SPARSE_MMA_MASK
	.align		4
.L_929:
        /*0038*/ 	.byte	0x03, 0x50
        /*003a*/ 	.short	0x0000


	//----- nvinfo : EIATTR_MAXREG_COUNT
	.align		4
        /*003c*/ 	.byte	0x03, 0x1b
        /*003e*/ 	.short	0x00ff


	//----- nvinfo : EIATTR_MERCURY_ISA_VERSION
	.align		4
        /*0040*/ 	.byte	0x03, 0x5f
        /*0042*/ 	.short	0x0101


	//----- nvinfo : EIATTR_VRC_CTA_INIT_COUNT
	.align		4
        /*0044*/ 	.byte	0x02, 0x4a
	.zero		1
	.zero		1


	//----- nvinfo : EIATTR_EXIT_INSTR_OFFSETS
	.align		4
        /*0048*/ 	.byte	0x04, 0x1c
        /*004a*/ 	.short	(.L_931 - .L_930)


	//   ....[0]....
.L_930:
        /*004c*/ 	.word	0x00006ae0


	//   ....[1]....
        /*0050*/ 	.word	0x00006b30


	//   ....[2]....
        /*0054*/ 	.word	0x0000cbe0


	//----- nvinfo : EIATTR_MAX_THREADS
	.align		4
.L_931:
        /*0058*/ 	.byte	0x04, 0x05
        /*005a*/ 	.short	(.L_933 - .L_932)
.L_932:
        /*005c*/ 	.word	0x00000080
        /*0060*/ 	.word	0x00000001
        /*0064*/ 	.word	0x00000001


	//----- nvinfo : EIATTR_CRS_STACK_SIZE
	.align		4
.L_933:
        /*0068*/ 	.byte	0x04, 0x1e
        /*006a*/ 	.short	(.L_935 - .L_934)
.L_934:
        /*006c*/ 	.word	0x00000000


	//----- nvinfo : EIATTR_CBANK_PARAM_SIZE
	.align		4
.L_935:
        /*0070*/ 	.byte	0x03, 0x19
        /*0072*/ 	.short	0x0038


	//----- nvinfo : EIATTR_PARAM_CBANK
	.align		4
        /*0074*/ 	.byte	0x04, 0x0a
        /*0076*/ 	.short	(.L_937 - .L_936)
	.align		4
.L_936:
        /*0078*/ 	.word	index@(.nv.constant0._ZN2at6native29vectorized_elementwise_kernelILi2EZZZNS0_65_GLOBAL__N__cd49fe81_27_ActivationSoftplusKernel_cu_1520ed90_293224softplus_backward_kernelERNS_18TensorIteratorBaseERKN3c106ScalarES8_ENKUlvE_clEvENKUlvE_clEvEUlddE_St5arrayIPcLm3EEEEviT0_T1_)
        /*007c*/ 	.short	0x0380
        /*007e*/ 	.short	0x0038


	//----- nvinfo : EIATTR_SW_WAR
	.align		4
.L_937:
        /*0080*/ 	.byte	0x04, 0x36
        /*0082*/ 	.short	(.L_939 - .L_938)
.L_938:
        /*0084*/ 	.word	0x00000008
.L_939:


//--------------------- .nv.info._ZN2at6native29vectorized_elementwise_kernelILi4EZZZNS0_65_GLOBAL__N__cd49fe81_27_ActivationSoftplusKernel_cu_1520ed90_293224softplus_backward_kernelERNS_18TensorIteratorBaseERKN3c106ScalarES8_ENKUlvE_clEvENKUlvE_clEvEUlddE_St5arrayIPcLm3EEEEviT0_T1_ --------------------------
	.section	.nv.info._ZN2at6native29vectorized_elementwise_kernelILi4EZZZNS0_65_GLOBAL__N__cd49fe81_27_ActivationSoftplusKernel_cu_1520ed90_293224softplus_backward_kernelERNS_18TensorIteratorBaseERKN3c106ScalarES8_ENKUlvE_clEvENKUlvE_clEvEUlddE_St5arrayIPcLm3EEEEviT0_T1_,"",@"SHT_CUDA_INFO"
	.sectionflags	@""
	.align	4


	//----- nvinfo : EIATTR_CUDA_API_VERSION
	.align		4
        /*0000*/ 	.byte	0x04, 0x37
        /*0002*/ 	.short	(.L_941 - .L_940)
.L_940:
        /*0004*/ 	.word	0x00000082


	//----- nvinfo : EIATTR_KPARAM_INFO
	.align		4
.L_941:
        /*0008*/ 	.byte	0x04, 0x17
        /*000a*/ 	.short	(.L_943 - .L_942)
.L_942:
        /*000c*/ 	.word	0x00000000
        /*0010*/ 	.short	0x0002
        /*0012*/ 	.short	0x0020
        /*0014*/ 	.byte	0x00, 0xf0, 0x61, 0x00


	//----- nvinfo : EIATTR_KPARAM_INFO
	.align		4
.L_943:
        /*0018*/ 	.byte	0x04, 0x17
        /*001a*/ 	.short	(.L_945 - .L_944)
.L_944:
        /*001c*/ 	.word	0x00000000
        /*0020*/ 	.short	0x0001
        /*0022*/ 	.short	0x0008
        /*0024*/ 	.byte	0x00, 0xf0, 0x61, 0x00


	//----- nvinfo : EIATTR_KPARAM_INFO
	.align		4
.L_945:
        /*0028*/ 	.byte	0x04, 0x17
        /*002a*/ 	.short	(.L_947 - .L_946)
.L_946:
        /*002c*/ 	.word	0x00000000
        /*0030*/ 	.short	0x0000
        /*0032*/ 	.short	0x0000
        /*0034*/ 	.byte	0x00, 0xf0, 0x11, 0x00


	//----- nvinfo : EIATTR_SPARSE_MMA_MASK
	.align		4
.L_947:
        /*0038*/ 	.byte	0x03, 0x50
        /*003a*/ 	.short	0x0000


	//----- nvinfo : EIATTR_MAXREG_COUNT
	.align		4
        /*003c*/ 	.byte	0x03, 0x1b
        /*003e*/ 	.short	0x00ff


	//----- nvinfo : EIATTR_MERCURY_ISA_VERSION
	.align		4
        /*0040*/ 	.byte	0x03, 0x5f
        /*0042*/ 	.short	0x0101


	//----- nvinfo : EIATTR_VRC_CTA_INIT_COUNT
	.align		4
        /*0044*/ 	.byte	0x02, 0x4a
	.zero		1
	.zero		1


	//----- nvinfo : EIATTR_EXIT_INSTR_OFFSETS
	.align		4
        /*0048*/ 	.byte	0x04, 0x1c
        /*004a*/ 	.short	(.L_949 - .L_948)


	//   ....[0]....
.L_948:
        /*004c*/ 	.word	0x00006ae0


	//   ....[1]....
        /*0050*/ 	.word	0x00006b30


	//   ....[2]....
        /*0054*/ 	.word	0x0000cb80


	//----- nvinfo : EIATTR_MAX_THREADS
	.align		4
.L_949:
        /*0058*/ 	.byte	0x04, 0x05
        /*005a*/ 	.short	(.L_951 - .L_950)
.L_950:
        /*005c*/ 	.word	0x00000080
        /*0060*/ 	.word	0x00000001
        /*0064*/ 	.word	0x00000001


	//----- nvinfo : EIATTR_CRS_STACK_SIZE
	.align		4
.L_951:
        /*0068*/ 	.byte	0x04, 0x1e
        /*006a*/ 	.short	(.L_953 - .L_952)
.L_952:
        /*006c*/ 	.word	0x00000000


	//----- nvinfo : EIATTR_CBANK_PARAM_SIZE
	.align		4
.L_953:
        /*0070*/ 	.byte	0x03, 0x19
        /*0072*/ 	.short	0x0038


	//----- nvinfo : EIATTR_PARAM_CBANK
	.align		4
        /*0074*/ 	.byte	0x04, 0x0a
        /*0076*/ 	.short	(.L_955 - .L_954)
	.align		4
.L_954:
        /*0078*/ 	.word	index@(.nv.constant0._ZN2at6native29vectorized_elementwise_kernelILi4EZZZNS0_65_GLOBAL__N__cd49fe81_27_ActivationSoftplusKernel_cu_1520ed90_293224softplus_backward_kernelERNS_18TensorIteratorBaseERKN3c106ScalarES8_ENKUlvE_clEvENKUlvE_clEvEUlddE_St5arrayIPcLm3EEEEviT0_T1_)
        /*007c*/ 	.short	0x0380
        /*007e*/ 	.short	0x0038


	//----- nvinfo : EIATTR_SW_WAR
	.align		4
.L_955:
        /*0080*/ 	.byte	0x04, 0x36
        /*0082*/ 	.short	(.L_957 - .L_956)
.L_956:
        /*0084*/ 	.word	0x00000008
.L_957:


//--------------------- .nv.info._ZN2at6native29vectorized_elementwise_kernelILi8EZZZNS0_65_GLOBAL__N__cd49fe81_27_ActivationSoftplusKernel_cu_1520ed90_293224softplus_backward_kernelERNS_18TensorIteratorBaseERKN3c106ScalarES8_ENKUlvE_clEvENKUlvE_clEvEUlddE_St5arrayIPcLm3EEEEviT0_T1_ --------------------------
	.section	.nv.info._ZN2at6native29vectorized_elementwise_kernelILi8EZZZNS0_65_GLOBAL__N__cd49fe81_27_ActivationSoftplusKernel_cu_1520ed90_293224softplus_backward_kernelERNS_18TensorIteratorBaseERKN3c106ScalarES8_ENKUlvE_clEvENKUlvE_clEvEUlddE_St5arrayIPcLm3EEEEviT0_T1_,"",@"SHT_CUDA_INFO"
	.sectionflags	@""
	.align	4


	//----- nvinfo : EIATTR_CUDA_API_VERSION
	.align		4
        /*0000*/ 	.byte	0x04, 0x37
        /*0002*/ 	.short	(.L_959 - .L_958)
.L_958:
        /*0004*/ 	.word	0x00000082


	//----- nvinfo : EIATTR_KPARAM_INFO
	.align		4
.L_959:
        /*0008*/ 	.byte	0x04, 0x17
        /*000a*/ 	.short	(.L_961 - .L_960)
.L_960:
        /*000c*/ 	.word	0x00000000
        /*0010*/ 	.short	0x0002
        /*0012*/ 	.short	0x0020
        /*0014*/ 	.byte	0x00, 0xf0, 0x61, 0x00


	//----- nvinfo : EIATTR_KPARAM_INFO
	.align		4
.L_961:
        /*0018*/ 	.byte	0x04, 0x17
        /*001a*/ 	.short	(.L_963 - .L_962)
.L_962:
        /*001c*/ 	.word	0x00000000
        /*0020*/ 	.short	0x0001
        /*0022*/ 	.short	0x0008
        /*0024*/ 	.byte	0x00, 0xf0, 0x61, 0x00


	//----- nvinfo : EIATTR_KPARAM_INFO
	.align		4
.L_963:
        /*0028*/ 	.byte	0x04, 0x17
        /*002a*/ 	.short	(.L_965 - .L_964)
.L_964:
        /*002c*/ 	.word	0x00000000
        /*0030*/ 	.short	0x0000
        /*0032*/ 	.short	0x0000
        /*0034*/ 	.byte	0x00, 0xf0, 0x11, 0x00


	//----- nvinfo : EIATTR_SPARSE_MMA_MASK
	.align		4
.L_965:
        /*0038*/ 	.byte	0x03, 0x50
        /*003a*/ 	.short	0x0000


	//----- nvinfo : EIATTR_MAXREG_COUNT
	.align		4
        /*003c*/ 	.byte	0x03, 0x1b
        /*003e*/ 	.short	0x00ff


	//----- nvinfo : EIATTR_MERCURY_ISA_VERSION
	.align		4
        /*0040*/ 	.byte	0x03, 0x5f
        /*0042*/ 	.short	0x0101


	//----- nvinfo : EIATTR_VRC_CTA_INIT_COUNT
	.align		4
        /*0044*/ 	.byte	0x02, 0x4a
	.zero		1
	.zero		1


	//----- nvinfo : EIATTR_EXIT_INSTR_OFFSETS
	.align		4
        /*0048*/ 	.byte	0x04, 0x1c
        /*004a*/ 	.short	(.L_967 - .L_966)


	//   ....[0]....
.L_966:
        /*004c*/ 	.word	0x00000010


	//----- nvinfo : EIATTR_MAX_THREADS
	.align		4
.L_967:
        /*0050*/ 	.byte	0x04, 0x05
        /*0052*/ 	.short	(.L_969 - .L_968)
.L_968:
        /*0054*/ 	.word	0x00000080
        /*0058*/ 	.word	0x00000001
        /*005c*/ 	.word	0x00000001


	//----- nvinfo : EIATTR_CBANK_PARAM_SIZE
	.align		4
.L_969:
        /*0060*/ 	.byte	0x03, 0x19
        /*0062*/ 	.short	0x0038


	//----- nvinfo : EIATTR_PARAM_CBANK
	.align		4
        /*0064*/ 	.byte	0x04, 0x0a
        /*0066*/ 	.short	(.L_971 - .L_970)
	.align		4
.L_970:
        /*0068*/ 	.word	index@(.nv.constant0._ZN2at6native29vectorized_elementwise_kernelILi8EZZZNS0_65_GLOBAL__N__cd49fe81_27_ActivationSoftplusKernel_cu_1520ed90_293224softplus_backward_kernelERNS_18TensorIteratorBaseERKN3c106ScalarES8_ENKUlvE_clEvENKUlvE_clEvEUlddE_St5arrayIPcLm3EEEEviT0_T1_)
        /*006c*/ 	.short	0x0380
        /*006e*/ 	.short	0x0038


	//----- nvinfo : EIATTR_SW_WAR
	.align		4
.L_971:
        /*0070*/ 	.byte	0x04, 0x36
        /*0072*/ 	.short	(.L_973 - .L_972)
.L_972:
        /*0074*/ 	.word	0x00000008
.L_973:


//--------------------- .nv.info._ZN2at6native18elementwise_kernelILi128ELi4EZNS0_15gpu_kernel_implIZZZNS0_65_GLOBAL__N__cd49fe81_27_ActivationSoftplusKernel_cu_1520ed90_293215softplus_kernelERNS_18TensorIteratorBaseERKN3c106ScalarES9_ENKUlvE_clEvENKUlvE2_clEvEUlNS6_8BFloat16EE_EEvS5_RKT_EUliE_EEviT1_ --------------------------
	.section	.nv.info._ZN2at6native18elementwise_kernelILi128ELi4EZNS0_15gpu_kernel_implIZZZNS0_65_GLOBAL__N__cd49fe81_27_ActivationSoftplusKernel_cu_1520ed90_293215softplus_kernelERNS_18TensorIteratorBaseERKN3c106ScalarES9_ENKUlvE_clEvENKUlvE2_clEvEUlNS6_8BFloat16EE_EEvS5_RKT_EUliE_EEviT1_,"",@"SHT_CUDA_INFO"
	.sectionflags	@""
	.align	4


	//----- nvinfo : EIATTR_CUDA_API_VERSION
	.align		4
        /*0000*/ 	.byte	0x04, 0x37
        /*0002*/ 	.short	(.L_975 - .L_974)
.L_974:
        /*0004*/ 	.word	0x00000082


	//----- nvinfo : EIATTR_KPARAM_INFO
	.align		4
.L_975:
        /*0008*/ 	.byte	0x04, 0x17
        /*000a*/ 	.short	(.L_977 - .L_976)
.L_976:
        /*000c*/ 	.word	0x00000000
        /*0010*/ 	.short	0x0001
        /*0012*/ 	.short	0x0008
        /*0014*/ 	.byte	0x00, 0xf0, 0xa1, 0x08


	//----- nvinfo : EIATTR_KPARAM_INFO
	.align		4
.L_977:
        /*0018*/ 	.byte	0x04, 0x17
        /*001a*/ 	.short	(.L_979 - .L_978)
.L_978:
        /*001c*/ 	.word	0x00000000
        /*0020*/ 	.short	0x0000
        /*0022*/ 	.short	0x0000
        /*0024*/ 	.byte	0x00, 0xf0, 0x11, 0x00


	//----- nvinfo : EIATTR_SPARSE_MMA_MASK
	.align		4
.L_979:
        /*0028*/ 	.byte	0x03, 0x50
        /*002a*/ 	.short	0x0000


	//----- nvinfo : EIATTR_MAXREG_COUNT
	.align		4
        /*002c*/ 	.byte	0x03, 0x1b
        /*002e*/ 	.short	0x0080


	//----- nvinfo : EIATTR_EXTERNS
	.align		4
        /*0030*/ 	.byte	0x04, 0x0f
        /*0032*/ 	.short	(.L_981 - .L_980)


	//   ....[0]....
	.align		4
.L_980:
        /*0034*/ 	.word	index@(__assertfail)


	//----- nvinfo : EIATTR_MERCURY_ISA_VERSION
	.align		4
.L_981:
        /*0038*/ 	.byte	0x03, 0x5f
        /*003a*/ 	.short	0x0101


	//----- nvinfo : EIATTR_VRC_CTA_INIT_COUNT
	.align		4
        /*003c*/ 	.byte	0x02, 0x4a
	.zero		1
	.zero		1


	//----- nvinfo : EIATTR_SYSCALL_OFFSETS
	.align		4
        /*0040*/ 	.byte	0x04, 0x46
        /*0042*/ 	.short	(.L_983 - .L_982)


	//   ....[0]....
.L_982:
        /*0044*/ 	.word	0x00002290


	//   ....[1]....
        /*0048*/ 	.word	0x000033f0


	//   ....[2]....
        /*004c*/ 	.word	0x00005820


	//   ....[3]....
        /*0050*/ 	.word	0x000067d0


	//   ....[4]....
        /*0054*/ 	.word	0x00008cf0


	//   ....[5]....
        /*0058*/ 	.word	0x00009ca0


	//   ....[6]....
        /*005c*/ 	.word	0x0000c1d0


	//   ....[7]....
        /*0060*/ 	.word	0x0000d150


	//----- nvinfo : EIATTR_EXIT_INSTR_OFFSETS
	.align		4
.L_983:
        /*0064*/ 	.byte	0x04, 0x1c
        /*0066*/ 	.short	(.L_985 - .L_984)


	//   ....[0]....
.L_984:
        /*0068*/ 	.word	0x00009f60


	//   ....[1]....
        /*006c*/ 	.word	0x0000c5d0


	//   ....[2]....
        /*0070*/ 	.word	0x0000c610


	//   ....[3]....
        /*0074*/ 	.word	0x0000c6b0


	//   ....[4]....
        /*0078*/ 	.word	0x0000c6f0


	//   ....[5]....
        /*007c*/ 	.word	0x0000c730


	//   ....[6]....
        /*0080*/ 	.word	0x0000c7c0


	//   ....[7]....
        /*0084*/ 	.word	0x0000c800


	//   ....[8]....
        /*0088*/ 	.word	0x0000c8a0


	//   ....[9]....
        /*008c*/ 	.word	0x0000c8f0


	//   ....[10]....
        /*0090*/ 	.word	0x0000c940


	//   ....[11]....
        /*0094*/ 	.word	0x0000ca20


	//   ....[12]....
        /*0098*/ 	.word	0x0000cb90


	//   ....[13]....
        /*009c*/ 	.word	0x0000cd00


	//   ....[14]....
        /*00a0*/ 	.word	0x0000ce60


	//   ....[15]....
        /*00a4*/ 	.word	0x0000cea0


	//   ....[16]....
        /*00a8*/ 	.word	0x0000cee0


	//   ....[17]....
        /*00ac*/ 	.word	0x0000cf90


	//   ....[18]....
        /*00b0*/ 	.word	0x0000cff0


	//   ....[19]....
        /*00b4*/ 	.word	0x0000d160


	//   ....[20]....
        /*00b8*/ 	.word	0x0000d270


	//   ....[21]....
        /*00bc*/ 	.word	0x0000d3b0


	//   ....[22]....
        /*00c0*/ 	.word	0x0000d3d0


	//----- nvinfo : EIATTR_MAX_THREADS
	.align		4
.L_985:
        /*00c4*/ 	.byte	0x04, 0x05
        /*00c6*/ 	.short	(.L_987 - .L_986)
.L_986:
        /*00c8*/ 	.word	0x00000080
        /*00cc*/ 	.word	0x00000001
        /*00d0*/ 	.word	0x00000001


	//----- nvinfo : EIATTR_CRS_STACK_SIZE
	.align		4
.L_987:
        /*00d4*/ 	.byte	0x04, 0x1e
        /*00d6*/ 	.short	(.L_989 - .L_988)
.L_988:
        /*00d8*/ 	.word	0x00000000


	//----- nvinfo : EIATTR_CBANK_PARAM_SIZE
	.align		4
.L_989:
        /*00dc*/ 	.byte	0x03, 0x19
        /*00de*/ 	.short	0x0230


	//----- nvinfo : EIATTR_PARAM_CBANK
	.align		4
        /*00e0*/ 	.byte	0x04, 0x0a
        /*00e2*/ 	.short	(.L_991 - .L_990)
	.align		4
.L_990:
        /*00e4*/ 	.word	index@(.nv.constant0._ZN2at6native18elementwise_kernelILi128ELi4EZNS0_15gpu_kernel_implIZZZNS0_65_GLOBAL__N__cd49fe81_27_ActivationSoftplusKernel_cu_1520ed90_293215softplus_kernelERNS_18TensorIteratorBaseERKN3c106ScalarES9_ENKUlvE_clEvENKUlvE2_clEvEUlNS6_8BFloat16EE_EEvS5_RKT_EUliE_EEviT1_)
        /*00e8*/ 	.short	0x0380
        /*00ea*/ 	.short	0x0230


	//----- nvinfo : EIATTR_SW_WAR
	.align		4
.L_991:
        /*00ec*/ 	.byte	0x04, 0x36
        /*00ee*/ 	.short	(.L_993 - .L_992)
.L_992:
        /*00f0*/ 	.word	0x00000008
.L_993:


//--------------------- .nv.info._ZN2at6native27unrolled_elementwise_kernelIZZZNS0_65_GLOBAL__N__cd49fe81_27_ActivationSoftplusKernel_cu_1520ed90_293215softplus_kernelERNS_18TensorIteratorBaseERKN3c106ScalarES8_ENKUlvE_clEvENKUlvE2_clEvEUlNS5_8BFloat16EE_St5arrayIPcLm2EELi4E23TrivialOffsetCalculatorILi1EjESH_NS0_6memory12LoadWithCastILi1EEENSI_13StoreWithCastILi1EEEEEviT_T0_T2_T3_T4_T5_ --------------------------
	.section	.nv.info._ZN2at6native27unrolled_elementwise_kernelIZZZNS0_65_GLOBAL__N__cd49fe81_27_ActivationSoftplusKernel_cu_1520ed90_293215softplus_kernelERNS_18TensorIteratorBaseERKN3c106ScalarES8_ENKUlvE_clEvENKUlvE2_clEvEUlNS5_8BFloat16EE_St5arrayIPcLm2EELi4E23TrivialOffsetCalculatorILi1EjESH_NS0_6memory12LoadWithCastILi1EEENSI_13StoreWithCastILi1EEEEEviT_T0_T2_T3_T4_T5_,"",@"SHT_CUDA_INFO"
	.sectionflags	@""
	.align	4


	//----- nvinfo : EIATTR_CUDA_API_VERSION
	.align		4
        /*0000*/ 	.byte	0x04, 0x37
        /*0002*/ 	.short	(.L_995 - .L_994)
.L_994:
        /*0004*/ 	.word	0x00000082


	//----- nvinfo : EIATTR_KPARAM_INFO
	.align		4
.L_995:
        /*0008*/ 	.byte	0x04, 0x17
        /*000a*/ 	.short	(.L_997 - .L_996)
.L_996:
        /*000c*/ 	.word	0x00000000
        /*0010*/ 	.short	0x0006
        /*0012*/ 	.short	0x0034
        /*0014*/ 	.byte	0x00, 0xf0, 0x21, 0x00


	//----- nvinfo : EIATTR_KPARAM_INFO
	.align		4
.L_997:
        /*0018*/ 	.byte	0x04, 0x17
        /*001a*/ 	.short	(.L_999 - .L_998)
.L_998:
        /*001c*/ 	.word	0x00000000
        /*0020*/ 	.short	0x0005
        /*0022*/ 	.short	0x002c
        /*0024*/ 	.byte	0x00, 0xf0, 0x21, 0x00


	//----- nvinfo : EIATTR_KPARAM_INFO
	.align		4
.L_999:
        /*0028*/ 	.byte	0x04, 0x17
        /*002a*/ 	.short	(.L_1001 - .L_1000)
.L_1000:
        /*002c*/ 	.word	0x00000000
        /*0030*/ 	.short	0x0004
        /*0032*/ 	.short	0x0029
        /*0034*/ 	.byte	0x00, 0xf0, 0x05, 0x00


	//----- nvinfo : EIATTR_KPARAM_INFO
	.align		4
.L_1001:
        /*0038*/ 	.byte	0x04, 0x17
        /*003a*/ 	.short	(.L_1003 - .L_1002)
.L_1002:
        /*003c*/ 	.word	0x00000000
        /*0040*/ 	.short	0x0003
        /*0042*/ 	.short	0x0028
        /*0044*/ 	.byte	0x00, 0xf0, 0x05, 0x00


	//----- nvinfo : EIATTR_KPARAM_INFO
	.align		4
.L_1003:
        /*0048*/ 	.byte	0x04, 0x17
        /*004a*/ 	.short	(.L_1005 - .L_1004)
.L_1004:
        /*004c*/ 	.word	0x00000000
        /*0050*/ 	.short	0x0002
        /*0052*/ 	.short	0x0018
        /*0054*/ 	.byte	0x00, 0xf0, 0x41, 0x00


	//----- nvinfo : EIATTR_KPARAM_INFO
	.align		4
.L_1005:
        /*0058*/ 	.byte	0x04, 0x17
        /*005a*/ 	.short	(.L_1007 - .L_1006)
.L_1006:
        /*005c*/ 	.word	0x00000000
        /*0060*/ 	.short	0x0001
        /*0062*/ 	.short	0x0008
        /*0064*/ 	.byte	0x00, 0xf0, 0x41, 0x00


	//----- nvinfo : EIATTR_KPARAM_INFO
	.align		4
.L_1007:
        /*0068*/ 	.byte	0x04, 0x17
        /*006a*/ 	.short	(.L_1009 - .L_1008)
.L_1008:
        /*006c*/ 	.word	0x00000000
        /*0070*/ 	.short	0x0000
        /*0072*/ 	.short	0x0000
        /*0074*/ 	.byte	0x00, 0xf0, 0x11, 0x00


	//----- nvinfo : EIATTR_SPARSE_MMA_MASK
	.align		4
.L_1009:
        /*0078*/ 	.byte	0x03, 0x50
        /*007a*/ 	.short	0x0000


	//----- nvinfo : EIATTR_MAXREG_COUNT
	.align		4
        /*007c*/ 	.byte	0x03, 0x1b
        /*007e*/ 	.short	0x00ff


	//----- nvinfo : EIATTR_EXTERNS
	.align		4
        /*0080*/ 	.byte	0x04, 0x0f
        /*0082*/ 	.short	(.L_1011 - .L_1010)


	//   ....[0]....
	.align		4
.L_1010:
        /*0084*/ 	.word	index@(__assertfail)


	//----- nvinfo : EIATTR_MERCURY_ISA_VERSION
	.align		4
.L_1011:
        /*0088*/ 	.byte	0x03, 0x5f
        /*008a*/ 	.short	0x0101


	//----- nvinfo : EIATTR_VRC_CTA_INIT_COUNT
	.align		4
        /*008c*/ 	.byte	0x02, 0x4a
	.zero		1
	.zero		1


	//----- nvinfo : EIATTR_SYSCALL_OFFSETS
	.align		4
        /*0090*/ 	.byte	0x04, 0x46
        /*0092*/ 	.short	(.L_1013 - .L_1012)


	//   ....[0]....
.L_1012:
        /*0094*/ 	.word	0x00001080


	//   ....[1]....
        /*0098*/ 	.word	0x000022e0


	//   ....[2]....
        /*009c*/ 	.word	0x00003480


	//   ....[3]....
        /*00a0*/ 	.word	0x00004530


	//   ....[4]....
        /*00a4*/ 	.word	0x00006030


	//   ....[5]....
        /*00a8*/ 	.word	0x00006f10


	//   ....[6]....
        /*00ac*/ 	.word	0x00007e90


	//   ....[7]....
        /*00b0*/ 	.word	0x00008e10


	//----- nvinfo : EIATTR_EXIT_INSTR_OFFSETS
	.align		4
.L_1013:
        /*00b4*/ 	.byte	0x04, 0x1c
        /*00b6*/ 	.short	(.L_1015 - .L_1014)


	//   ....[0]....
.L_1014:
        /*00b8*/ 	.word	0x00008140


	//   ....[1]....
        /*00bc*/ 	.word	0x00008290


	//   ....[2]....
        /*00c0*/ 	.word	0x000082d0


	//   ....[3]....
        /*00c4*/ 	.word	0x00008370


	//   ....[4]....
        /*00c8*/ 	.word	0x000083b0


	//   ....[5]....
        /*00cc*/ 	.word	0x000083f0


	//   ....[6]....
        /*00d0*/ 	.word	0x00008480


	//   ....[7]....
        /*00d4*/ 	.word	0x000084c0


	//   ....[8]....
        /*00d8*/ 	.word	0x00008560


	//   ....[9]....
        /*00dc*/ 	.word	0x000085b0


	//   ....[10]....
        /*00e0*/ 	.word	0x00008600


	//   ....[11]....
        /*00e4*/ 	.word	0x000086e0


	//   ....[12]....
        /*00e8*/ 	.word	0x00008850


	//   ....[13]....
        /*00ec*/ 	.word	0x000089c0


	//   ....[14]....
        /*00f0*/ 	.word	0x00008b20


	//   ....[15]....
        /*00f4*/ 	.word	0x00008b60


	//   ....[16]....
        /*00f8*/ 	.word	0x00008ba0


	//   ....[17]....
        /*00fc*/ 	.word	0x00008c50


	//   ....[18]....
        /*0100*/ 	.word	0x00008cb0


	//   ....[19]....
        /*0104*/ 	.word	0x00008e20


	//   ....[20]....
        /*0108*/ 	.word	0x00008f30


	//   ....[21]....
        /*010c*/ 	.word	0x00009070


	//   ....[22]....
        /*0110*/ 	.word	0x00009090


	//----- nvinfo : EIATTR_MAX_THREADS
	.align		4
.L_1015:
        /*0114*/ 	.byte	0x04, 0x05
        /*0116*/ 	.short	(.L_1017 - .L_1016)
.L_1016:
        /*0118*/ 	.word	0x00000080
        /*011c*/ 	.word	0x00000001
        /*0120*/ 	.word	0x00000001


	//----- nvinfo : EIATTR_CRS_STACK_SIZE
	.align		4
.L_1017:
        /*0124*/ 	.byte	0x04, 0x1e
        /*0126*/ 	.short	(.L_1019 - .L_1018)
.L_1018:
        /*0128*/ 	.word	0x00000000


	//----- nvinfo : EIATTR_CBANK_PARAM_SIZE
	.align		4
.L_1019:
        /*012c*/ 	.byte	0x03, 0x19
        /*012e*/ 	.short	0x003c


	//----- nvinfo : EIATTR_PARAM_CBANK
	.align		4
        /*0130*/ 	.byte	0x04, 0x0a
        /*0132*/ 	.short	(.L_1021 - .L_1020)
	.align		4
.L_1020:
        /*0134*/ 	.word	index@(.nv.constant0._ZN2at6native27unrolled_elementwise_kernelIZZZNS0_65_GLOBAL__N__cd49fe81_27_ActivationSoftplusKernel_cu_1520ed90_293215softplus_kernelERNS_18TensorIteratorBaseERKN3c106ScalarES8_ENKUlvE_clEvENKUlvE2_clEvEUlNS5_8BFloat16EE_St5arrayIPcLm2EELi4E23TrivialOffsetCalculatorILi1EjESH_NS0_6memory12LoadWithCastILi1EEENSI_13StoreWithCastILi1EEEEEviT_T0_T2_T3_T4_T5_)
        /*0138*/ 	.short	0x0380
        /*013a*/ 	.short	0x003c


	//----- nvinfo : EIATTR_SW_WAR
	.align		4
.L_1021:
        /*013c*/ 	.byte	0x04, 0x36
        /*013e*/ 	.short	(.L_1023 - .L_1022)
.L_1022:
        /*0140*/ 	.word	0x00000008
.L_1023:


//--------------------- .nv.info._ZN2at6native18elementwise_kernelILi128ELi4EZNS0_22gpu_kernel_impl_nocastIZZZNS0_65_GLOBAL__N__cd49fe81_27_ActivationSoftplusKernel_cu_1520ed90_293215softplus_kernelERNS_18TensorIteratorBaseERKN3c106ScalarES9_ENKUlvE_clEvENKUlvE2_clEvEUlNS6_8BFloat16EE_EEvS5_RKT_EUliE_EEviT1_ --------------------------
	.section	.nv.info._ZN2at6native18elementwise_kernelILi128ELi4EZNS0_22gpu_kernel_impl_nocastIZZZNS0_65_GLOBAL__N__cd49fe81_27_ActivationSoftplusKernel_cu_1520ed90_293215softplus_kernelERNS_18TensorIteratorBaseERKN3c106ScalarES9_ENKUlvE_clEvENKUlvE2_clEvEUlNS6_8BFloat16EE_EEvS5_RKT_EUliE_EEviT1_,"",@"SHT_CUDA_INFO"
	.sectionflags	@""
	.align	4


	//----- nvinfo : EIATTR_CUDA_API_VERSION
	.align		4
        /*0000*/ 	.byte	0x04, 0x37
        /*0002*/ 	.short	(.L_1025 - .L_1024)
.L_1024:
        /*0004*/ 	.word	0x00000082


	//----- nvinfo : EIATTR_KPARAM_INFO
	.align		4
.L_1025:
        /*0008*/ 	.byte	0x04, 0x17
        /*000a*/ 	.short	(.L_1027 - .L_1026)
.L_1026:
        /*000c*/ 	.word	0x00000000
        /*0010*/ 	.short	0x0001
        /*0012*/ 	.short	0x0008
        /*0014*/ 	.byte	0x00, 0xf0, 0x81, 0x08


	//----- nvinfo : EIATTR_KPARAM_INFO
	.align		4
.L_1027:
        /*0018*/ 	.byte	0x04, 0x17
        /*001a*/ 	.short	(.L_1029 - .L_1028)
.L_1028:
        /*001c*/ 	.word	0x00000000
        /*0020*/ 	.short	0x0000
        /*0022*/ 	.short	0x0000
        /*0024*/ 	.byte	0x00, 0xf0, 0x11, 0x00


	//----- nvinfo : EIATTR_SPARSE_MMA_MASK
	.align		4
.L_1029:
        /*0028*/ 	.byte	0x03, 0x50
        /*002a*/ 	.short	0x0000


	//----- nvinfo : EIATTR_MAXREG_COUNT
	.align		4
        /*002c*/ 	.byte	0x03, 0x1b
        /*002e*/ 	.short	0x0080


	//----- nvinfo : EIATTR_MERCURY_ISA_VERSION
	.align		4
        /*0030*/ 	.byte	0x03, 0x5f
        /*0032*/ 	.short	0x0101


	//----- nvinfo : EIATTR_VRC_CTA_INIT_COUNT
	.align		4
        /*0034*/ 	.byte	0x02, 0x4a
	.zero		1
	.zero		1


	//----- nvinfo : EIATTR_EXIT_INSTR_OFFSETS
	.align		4
        /*0038*/ 	.byte	0x04, 0x1c
        /*003a*/ 	.short	(.L_1031 - .L_1030)


	//   ....[0]....
.L_1030:
        /*003c*/ 	.word	0x00000990


	//   ....[1]....
        /*0040*/ 	.word	0x00000c40


	//   ....[2]....
        /*0044*/ 	.word	0x00004e80


	//   ....[3]....
        /*0048*/ 	.word	0x00006420


	//----- nvinfo : EIATTR_MAX_THREADS
	.align		4
.L_1031:
        /*004c*/ 	.byte	0x04, 0x05
        /*004e*/ 	.short	(.L_1033 - .L_1032)
.L_1032:
        /*0050*/ 	.word	0x00000080
        /*0054*/ 	.word	0x00000001
        /*0058*/ 	.word	0x00000001


	//----- nvinfo : EIATTR_CRS_STACK_SIZE
	.align		4
.L_1033:
        /*005c*/ 	.byte	0x04, 0x1e
        /*005e*/ 	.short	(.L_1035 - .L_1034)
.L_1034:
        /*0060*/ 	.word	0x00000000


	//----- nvinfo : EIATTR_CBANK_PARAM_SIZE
	.align		4
.L_1035:
        /*0064*/ 	.byte	0x03, 0x19
        /*0066*/ 	.short	0x0228


	//----- nvinfo : EIATTR_PARAM_CBANK
	.align		4
        /*0068*/ 	.byte	0x04, 0x0a
        /*006a*/ 	.short	(.L_1037 - .L_1036)
	.align		4
.L_1036:
        /*006c*/ 	.word	index@(.nv.constant0._ZN2at6native18elementwise_kernelILi128ELi4EZNS0_22gpu_kernel_impl_nocastIZZZNS0_65_GLOBAL__N__cd49fe81_27_ActivationSoftplusKernel_cu_1520ed90_293215softplus_kernelERNS_18TensorIteratorBaseERKN3c106ScalarES9_ENKUlvE_clEvENKUlvE2_clEvEUlNS6_8BFloat16EE_EEvS5_RKT_EUliE_EEviT1_)
        /*0070*/ 	.short	0x0380
        /*0072*/ 	.short	0x0228


	//----- nvinfo : EIATTR_SW_WAR
	.align		4
.L_1037:
        /*0074*/ 	.byte	0x04, 0x36
        /*0076*/ 	.short	(.L_1039 - .L_1038)
.L_1038:
        /*0078*/ 	.word	0x00000008
.L_1039:


//--------------------- .nv.info._ZN2at6native27unrolled_elementwise_kernelIZZZNS0_65_GLOBAL__N__cd49fe81_27_ActivationSoftplusKernel_cu_1520ed90_293215softplus_kernelERNS_18TensorIteratorBaseERKN3c106ScalarES8_ENKUlvE_clEvENKUlvE2_clEvEUlNS5_8BFloat16EE_St5arrayIPcLm2EELi4E23TrivialOffsetCalculatorILi1EjESH_NS0_6memory15LoadWithoutCastENSI_16StoreWithoutCastEEEviT_T0_T2_T3_T4_T5_ --------------------------
	.section	.nv.info._ZN2at6native27unrolled_elementwise_kernelIZZZNS0_65_GLOBAL__N__cd49fe81_27_ActivationSoftplusKernel_cu_1520ed90_293215softplus_kernelERNS_18TensorIteratorBaseERKN3c106ScalarES8_ENKUlvE_clEvENKUlvE2_clEvEUlNS5_8BFloat16EE_St5arrayIPcLm2EELi4E23TrivialOffsetCalculatorILi1EjESH_NS0_6memory15LoadWithoutCastENSI_16StoreWithoutCastEEEviT_T0_T2_T3_T4_T5_,"",@"SHT_CUDA_INFO"
	.sectionflags	@""
	.align	4


	//----- nvinfo : EIATTR_CUDA_API_VERSION
	.align		4
        /*0000*/ 	.byte	0x04, 0x37
        /*0002*/ 	.short	(.L_1041 - .L_1040)
.L_1040:
        /*0004*/ 	.word	0x00000082


	//----- nvinfo : EIATTR_KPARAM_INFO
	.align		4
.L_1041:
        /*0008*/ 	.byte	0x04, 0x17
        /*000a*/ 	.short	(.L_1043 - .L_1042)
.L_1042:
        /*000c*/ 	.word	0x00000000
        /*0010*/ 	.short	0x0006
        /*0012*/ 	.short	0x002b
        /*0014*/ 	.byte	0x00, 0xf0, 0x05, 0x00


	//----- nvinfo : EIATTR_KPARAM_INFO
	.align		4
.L_1043:
        /*0018*/ 	.byte	0x04, 0x17
        /*001a*/ 	.short	(.L_1045 - .L_1044)
.L_1044:
        /*001c*/ 	.word	0x00000000
        /*0020*/ 	.short	0x0005
        /*0022*/ 	.short	0x002a
        /*0024*/ 	.byte	0x00, 0xf0, 0x05, 0x00


	//----- nvinfo : EIATTR_KPARAM_INFO
	.align		4
.L_1045:
        /*0028*/ 	.byte	0x04, 0x17
        /*002a*/ 	.short	(.L_1047 - .L_1046)
.L_1046:
        /*002c*/ 	.word	0x00000000
        /*0030*/ 	.short	0x0004
        /*0032*/ 	.short	0x0029
        /*0034*/ 	.byte	0x00, 0xf0, 0x05, 0x00


	//----- nvinfo : EIATTR_KPARAM_INFO
	.align		4
.L_1047:
        /*0038*/ 	.byte	0x04, 0x17
        /*003a*/ 	.short	(.L_1049 - .L_1048)
.L_1048:
        /*003c*/ 	.word	0x00000000
        /*0040*/ 	.short	0x0003
        /*0042*/ 	.short	0x0028
        /*0044*/ 	.byte	0x00, 0xf0, 0x05, 0x00


	//----- nvinfo : EIATTR_KPARAM_INFO
	.align		4
.L_1049:
        /*0048*/ 	.byte	0x04, 0x17
        /*004a*/ 	.short	(.L_1051 - .L_1050)
.L_1050:
        /*004c*/ 	.word	0x00000000
        /*0050*/ 	.short	0x0002
        /*0052*/ 	.short	0x0018
        /*0054*/ 	.byte	0x00, 0xf0, 0x41, 0x00


	//----- nvinfo : EIATTR_KPARAM_INFO
	.align		4
.L_1051:
        /*0058*/ 	.byte	0x04, 0x17
        /*005a*/ 	.short	(.L_1053 - .L_1052)
.L_1052:
        /*005c*/ 	.word	0x00000000
        /*0060*/ 	.short	0x0001
        /*0062*/ 	.short	0x0008
        /*0064*/ 	.byte	0x00, 0xf0, 0x41, 0x00


	//----- nvinfo : EIATTR_KPARAM_INFO
	.align		4
.L_1053:
        /*0068*/ 	.byte	0x04, 0x17
        /*006a*/ 	.short	(.L_1055 - .L_1054)
.L_1054:
        /*006c*/ 	.word	0x00000000
        /*0070*/ 	.short	0x0000
        /*0072*/ 	.short	0x0000
        /*0074*/ 	.byte	0x00, 0xf0, 0x11, 0x00


	//----- nvinfo : EIATTR_SPARSE_MMA_MASK
	.align		4
.L_1055:
        /*0078*/ 	.byte	0x03, 0x50
        /*007a*/ 	.short	0x0000


	//----- nvinfo : EIATTR_MAXREG_COUNT
	.align		4
        /*007c*/ 	.byte	0x03, 0x1b
        /*007e*/ 	.short	0x00ff


	//----- nvinfo : EIATTR_MERCURY_ISA_VERSION
	.align		4
        /*0080*/ 	.byte	0x03, 0x5f
        /*0082*/ 	.short	0x0101


	//----- nvinfo : EIATTR_VRC_CTA_INIT_COUNT
	.align		4
        /*0084*/ 	.byte	0x02, 0x4a
	.zero		1
	.zero		1


	//----- nvinfo : EIATTR_EXIT_INSTR_OFFSETS
	.align		4
        /*0088*/ 	.byte	0x04, 0x1c
        /*008a*/ 	.short	(.L_1057 - .L_1056)


	//   ....[0]....
.L_1056:
        /*008c*/ 	.word	0x00000ea0


	//   ....[1]....
        /*0090*/ 	.word	0x00000ef0


	//----- nvinfo : EIATTR_MAX_THREADS
	.align		4
.L_1057:
        /*0094*/ 	.byte	0x04, 0x05
        /*0096*/ 	.short	(.L_1059 - .L_1058)
.L_1058:
        /*0098*/ 	.word	0x00000080
        /*009c*/ 	.word	0x00000001
        /*00a0*/ 	.word	0x00000001


	//----- nvinfo : EIATTR_CRS_STACK_SIZE
	.align		4
.L_1059:
        /*00a4*/ 	.byte	0x04, 0x1e
        /*00a6*/ 	.short	(.L_1061 - .L_1060)
.L_1060:
        /*00a8*/ 	.word	0x00000000


	//----- nvinfo : EIATTR_CBANK_PARAM_SIZE
	.align		4
.L_1061:
        /*00ac*/ 	.byte	0x03, 0x19
        /*00ae*/ 	.short	0x002c


	//----- nvinfo : EIATTR_PARAM_CBANK
	.align		4
        /*00b0*/ 	.byte	0x04, 0x0a
        /*00b2*/ 	.short	(.L_1063 - .L_1062)
	.align		4
.L_1062:
        /*00b4*/ 	.word	index@(.nv.constant0._ZN2at6native27unrolled_elementwise_kernelIZZZNS0_65_GLOBAL__N__cd49fe81_27_ActivationSoftplusKernel_cu_1520ed90_293215softplus_kernelERNS_18TensorIteratorBaseERKN3c106ScalarES8_ENKUlvE_clEvENKUlvE2_clEvEUlNS5_8BFloat16EE_St5arrayIPcLm2EELi4E23TrivialOffsetCalculatorILi1EjESH_NS0_6memory15LoadWithoutCastENSI_16StoreWithoutCastEEEviT_T0_T2_T3_T4_T5_)
        /*00b8*/ 	.short	0x0380
        /*00ba*/ 	.short	0x002c


	//----- nvinfo : EIATTR_SW_WAR
	.align		4
.L_1063:
        /*00bc*/ 	.byte	0x04, 0x36
        /*00be*/ 	.short	(.L_1065 - .L_1064)
.L_1064:
        /*00c0*/ 	.word	0x00000008
.L_1065:


//--------------------- .nv.info._ZN2at6native29vectorized_elementwise_kernelILi2EZZZNS0_65_GLOBAL__N__cd49fe81_27_ActivationSoftplusKernel_cu_1520ed90_293215softplus_kernelERNS_18TensorIteratorBaseERKN3c106ScalarES8_ENKUlvE_clEvENKUlvE2_clEvEUlNS5_8BFloat16EE_St5arrayIPcLm2EEEEviT0_T1_ --------------------------
	.section	.nv.info._ZN2at6native29vectorized_elementwise_kernelILi2EZZZNS0_65_GLOBAL__N__cd49fe81_27_ActivationSoftplusKernel_cu_1520ed90_293215softplus_kernelERNS_18TensorIteratorBaseERKN3c106ScalarES8_ENKUlvE_clEvENKUlvE2_clEvEUlNS5_8BFloat16EE_St5arrayIPcLm2EEEEviT0_T1_,"",@"SHT_CUDA_INFO"
	.sectionflags	@""
	.align	4


	//----- nvinfo : EIATTR_CUDA_API_VERSION
	.align		4
        /*0000*/ 	.byte	0x04, 0x37
        /*0002*/ 	.short	(.L_1067 - .L_1066)
.L_1066:
        /*0004*/ 	.word	0x00000082


	//----- nvinfo : EIATTR_KPARAM_INFO
	.align		4
.L_1067:
        /*0008*/ 	.byte	0x04, 0x17
        /*000a*/ 	.short	(.L_1069 - .L_1068)
.L_1068:
        /*000c*/ 	.word	0x00000000
        /*0010*/ 	.short	0x0002
        /*0012*/ 	.short	0x0018
        /*0014*/ 	.byte	0x00, 0xf0, 0x41, 0x00


	//----- nvinfo : EIATTR_KPARAM_INFO
	.align		4
.L_1069:
        /*0018*/ 	.byte	0x04, 0x17
        /*001a*/ 	.short	(.L_1071 - .L_1070)
.L_1070:
        /*001c*/ 	.word	0x00000000
        /*0020*/ 	.short	0x0001
        /*0022*/ 	.short	0x0008
        /*0024*/ 	.byte	0x00, 0xf0, 0x41, 0x00


	//----- nvinfo : EIATTR_KPARAM_INFO
	.align		4
.L_1071:
        /*0028*/ 	.byte	0x04, 0x17
        /*002a*/ 	.short	(.L_1073 - .L_1072)
.L_1072:
        /*002c*/ 	.word	0x00000000
        /*0030*/ 	.short	0x0000
        /*0032*/ 	.short	0x0000
        /*0034*/ 	.byte	0x00, 0xf0, 0x11, 0x00


	//----- nvinfo : EIATTR_SPARSE_MMA_MASK
	.align		4
.L_1073:
        /*0038*/ 	.byte	0x03, 0x50
        /*003a*/ 	.short	0x0000


	//----- nvinfo : EIATTR_MAXREG_COUNT
	.align		4
        /*003c*/ 	.byte	0x03, 0x1b
        /*003e*/ 	.short	0x00ff


	//----- nvinfo : EIATTR_MERCURY_ISA_VERSION
	.align		4
        /*0040*/ 	.byte	0x03, 0x5f
        /*0042*/ 	.short	0x0101


	//----- nvinfo : EIATTR_VRC_CTA_INIT_COUNT
	.align		4
        /*0044*/ 	.byte	0x02, 0x4a
	.zero		1
	.zero		1


	//----- nvinfo : EIATTR_EXIT_INSTR_OFFSETS
	.align		4
        /*0048*/ 	.byte	0x04, 0x1c
        /*004a*/ 	.short	(.L_1075 - .L_1074)


	//   ....[0]....
.L_1074:
        /*004c*/ 	.word	0x00001dd0


	//   ....[1]....
        /*0050*/ 	.word	0x00001e20


	//   ....[2]....
        /*0054*/ 	.word	0x000032b0


	//----- nvinfo : EIATTR_MAX_THREADS
	.align		4
.L_1075:
        /*0058*/ 	.byte	0x04, 0x05
        /*005a*/ 	.short	(.L_1077 - .L_1076)
.L_1076:
        /*005c*/ 	.word	0x00000080
        /*0060*/ 	.word	0x00000001
        /*0064*/ 	.word	0x00000001


	//----- nvinfo : EIATTR_CRS_STACK_SIZE
	.align		4
.L_1077:
        /*0068*/ 	.byte	0x04, 0x1e
        /*006a*/ 	.short	(.L_1079 - .L_1078)
.L_1078:
        /*006c*/ 	.word	0x00000000


	//----- nvinfo : EIATTR_CBANK_PARAM_SIZE
	.align		4
.L_1079:
        /*0070*/ 	.byte	0x03, 0x19
        /*0072*/ 	.short	0x0028


	//----- nvinfo : EIATTR_PARAM_CBANK
	.align		4
        /*0074*/ 	.byte	0x04, 0x0a
        /*0076*/ 	.short	(.L_1081 - .L_1080)
	.align		4
.L_1080:
        /*0078*/ 	.word	index@(.nv.constant0._ZN2at6native29vectorized_elementwise_kernelILi2EZZZNS0_65_GLOBAL__N__cd49fe81_27_ActivationSoftplusKernel_cu_1520ed90_293215softplus_kernelERNS_18TensorIteratorBaseERKN3c106ScalarES8_ENKUlvE_clEvENKUlvE2_clEvEUlNS5_8BFloat16EE_St5arrayIPcLm2EEEEviT0_T1_)
        /*007c*/ 	.short	0x0380
        /*007e*/ 	.short	0x0028


	//----- nvinfo : EIATTR_SW_WAR
	.align		4
.L_1081:
        /*0080*/ 	.byte	0x04, 0x36
        /*0082*/ 	.short	(.L_1083 - .L_1082)
.L_1082:
        /*0084*/ 	.word	0x00000008
.L_1083:


//--------------------- .nv.info._ZN2at6native29vectorized_elementwise_kernelILi4EZZZNS0_65_GLOBAL__N__cd49fe81_27_ActivationSoftplusKernel_cu_1520ed90_293215softplus_kernelERNS_18TensorIteratorBaseERKN3c106ScalarES8_ENKUlvE_clEvENKUlvE2_clEvEUlNS5_8BFloat16EE_St5arrayIPcLm2EEEEviT0_T1_ --------------------------
	.section	.nv.info._ZN2at6native29vectorized_elementwise_kernelILi4EZZZNS0_65_GLOBAL__N__cd49fe81_27_ActivationSoftplusKernel_cu_1520ed90_293215softplus_kernelERNS_18TensorIteratorBaseERKN3c106ScalarES8_ENKUlvE_clEvENKUlvE2_clEvEUlNS5_8BFloat16EE_St5arrayIPcLm2EEEEviT0_T1_,"",@"SHT_CUDA_INFO"
	.sectionflags	@""
	.align	4


	//----- nvinfo : EIATTR_CUDA_API_VERSION
	.align		4
        /*0000*/ 	.byte	0x04, 0x37
        /*0002*/ 	.short	(.L_1085 - .L_1084)
.L_1084:
        /*0004*/ 	.word	0x00000082


	//----- nvinfo : EIATTR_KPARAM_INFO
	.align		4
.L_1085:
        /*0008*/ 	.byte	0x04, 0x17
        /*000a*/ 	.short	(.L_1087 - .L_1086)
.L_1086:
        /*000c*/ 	.word	0x00000000
        /*0010*/ 	.short	0x0002
        /*0012*/ 	.short	0x0018
        /*0014*/ 	.byte	0x00, 0xf0, 0x41, 0x00


	//----- nvinfo : EIATTR_KPARAM_INFO
	.align		4
.L_1087:
        /*0018*/ 	.byte	0x04, 0x17
        /*001a*/ 	.short	(.L_1089 - .L_1088)
.L_1088:
        /*001c*/ 	.word	0x00000000
        /*0020*/ 	.short	0x0001
        /*0022*/ 	.short	0x0008
        /*0024*/ 	.byte	0x00, 0xf0, 0x41, 0x00


	//----- nvinfo : EIATTR_KPARAM_INFO
	.align		4
.L_1089:
        /*0028*/ 	.byte	0x04, 0x17
        /*002a*/ 	.short	(.L_1091 - .L_1090)
.L_1090:
        /*002c*/ 	.word	0x00000000
        /*0030*/ 	.short	0x0000
        /*0032*/ 	.short	0x0000
        /*0034*/ 	.byte	0x00, 0xf0, 0x11, 0x00


	//----- nvinfo : EIATTR_SPARSE_MMA_MASK
	.align		4
.L_1091:
        /*0038*/ 	.byte	0x03, 0x50
        /*003a*/ 	.short	0x0000


	//----- nvinfo : EIATTR_MAXREG_COUNT
	.align		4
        /*003c*/ 	.byte	0x03, 0x1b
        /*003e*/ 	.short	0x00ff


	//----- nvinfo : EIATTR_MERCURY_ISA_VERSION
	.align		4
        /*0040*/ 	.byte	0x03, 0x5f
        /*0042*/ 	.short	0x0101


	//----- nvinfo : EIATTR_VRC_CTA_INIT_COUNT
	.align		4
        /*0044*/ 	.byte	0x02, 0x4a
	.zero		1
	.zero		1


	//----- nvinfo : EIATTR_EXIT_INSTR_OFFSETS
	.align		4
        /*0048*/ 	.byte	0x04, 0x1c
        /*004a*/ 	.short	(.L_1093 - .L_1092)


	//   ....[0]....
.L_1092:
        /*004c*/ 	.word	0x00001dd0


	//   ....[1]....
        /*0050*/ 	.word	0x00001e20


	//   ....[2]....
        /*0054*/ 	.word	0x00003270


	//----- nvinfo : EIATTR_MAX_THREADS
	.align		4
.L_1093:
        /*0058*/ 	.byte	0x04, 0x05
        /*005a*/ 	.short	(.L_1095 - .L_1094)
.L_1094:
        /*005c*/ 	.word	0x00000080
        /*0060*/ 	.word	0x00000001
        /*0064*/ 	.word	0x00000001


	//----- nvinfo : EIATTR_CRS_STACK_SIZE
	.align		4
.L_1095:
        /*0068*/ 	.byte	0x04, 0x1e
        /*006a*/ 	.short	(.L_1097 - .L_1096)
.L_1096:
        /*006c*/ 	.word	0x00000000


	//----- nvinfo : EIATTR_CBANK_PARAM_SIZE
	.align		4
.L_1097:
        /*0070*/ 	.byte	0x03, 0x19
        /*0072*/ 	.short	0x0028


	//----- nvinfo : EIATTR_PARAM_CBANK
	.align		4
        /*0074*/ 	.byte	0x04, 0x0a
        /*0076*/ 	.short	(.L_1099 - .L_1098)
	.align		4
.L_1098:
        /*0078*/ 	.word	index@(.nv.constant0._ZN2at6native29vectorized_elementwise_kernelILi4EZZZNS0_65_GLOBAL__N__cd49fe81_27_ActivationSoftplusKernel_cu_1520ed90_293215softplus_kernelERNS_18TensorIteratorBaseERKN3c106ScalarES8_ENKUlvE_clEvENKUlvE2_clEvEUlNS5_8BFloat16EE_St5arrayIPcLm2EEEEviT0_T1_)
        /*007c*/ 	.short	0x0380
        /*007e*/ 	.short	0x0028


	//----- nvinfo : EIATTR_SW_WAR
	.align		4
.L_1099:
        /*0080*/ 	.byte	0x04, 0x36
        /*0082*/ 	.short	(.L_1101 - .L_1100)
.L_1100:
        /*0084*/ 	.word	0x00000008
.L_1101:


//--------------------- .nv.info._ZN2at6native29vectorized_elementwise_kernelILi8EZZZNS0_65_GLOBAL__N__cd49fe81_27_ActivationSoftplusKernel_cu_1520ed90_293215softplus_kernelERNS_18TensorIteratorBaseERKN3c106ScalarES8_ENKUlvE_clEvENKUlvE2_clEvEUlNS5_8BFloat16EE_St5arrayIPcLm2EEEEviT0_T1_ --------------------------
	.section	.nv.info._ZN2at6native29vectorized_elementwise_kernelILi8EZZZNS0_65_GLOBAL__N__cd49fe81_27_ActivationSoftplusKernel_cu_1520ed90_293215softplus_kernelERNS_18TensorIteratorBaseERKN3c106ScalarES8_ENKUlvE_clEvENKUlvE2_clEvEUlNS5_8BFloat16EE_St5arrayIPcLm2EEEEviT0_T1_,"",@"SHT_CUDA_INFO"
	.sectionflags	@""
	.align	4


	//----- nvinfo : EIATTR_CUDA_API_VERSION
	.align		4
        /*0000*/ 	.byte	0x04, 0x37
        /*0002*/ 	.short	(.L_1103 - .L_1102)
.L_1102:
        /*0004*/ 	.word	0x00000082


	//----- nvinfo : EIATTR_KPARAM_INFO
	.align		4
.L_1103:
        /*0008*/ 	.byte	0x04, 0x17
        /*000a*/ 	.short	(.L_1105 - .L_1104)
.L_1104:
        /*000c*/ 	.word	0x00000000
        /*0010*/ 	.short	0x0002
        /*0012*/ 	.short	0x0018
        /*0014*/ 	.byte	0x00, 0xf0, 0x41, 0x00


	//----- nvinfo : EIATTR_KPARAM_INFO
	.align		4
.L_1105:
        /*0018*/ 	.byte	0x04, 0x17
        /*001a*/ 	.short	(.L_1107 - .L_1106)
.L_1106:
        /*001c*/ 	.word	0x00000000
        /*0020*/ 	.short	0x0001
        /*0022*/ 	.short	0x0008
        /*0024*/ 	.byte	0x00, 0xf0, 0x41, 0x00


	//----- nvinfo : EIATTR_KPARAM_INFO
	.align		4
.L_1107:
        /*0028*/ 	.byte	0x04, 0x17
        /*002a*/ 	.short	(.L_1109 - .L_1108)
.L_1108:
        /*002c*/ 	.word	0x00000000
        /*0030*/ 	.short	0x0000
        /*0032*/ 	.short	0x0000
        /*0034*/ 	.byte	0x00, 0xf0, 0x11, 0x00


	//----- nvinfo : EIATTR_SPARSE_MMA_MASK
	.align		4
.L_1109:
        /*0038*/ 	.byte	0x03, 0x50
        /*003a*/ 	.short	0x0000


	//----- nvinfo : EIATTR_MAXREG_COUNT
	.align		4
        /*003c*/ 	.byte	0x03, 0x1b
        /*003e*/ 	.short	0x00ff


	//----- nvinfo : EIATTR_MERCURY_ISA_VERSION
	.align		4
        /*0040*/ 	.byte	0x03, 0x5f
        /*0042*/ 	.short	0x0101


	//----- nvinfo : EIATTR_VRC_CTA_INIT_COUNT
	.align		4
        /*0044*/ 	.byte	0x02, 0x4a
	.zero		1
	.zero		1


	//----- nvinfo : EIATTR_EXIT_INSTR_OFFSETS
	.align		4
        /*0048*/ 	.byte	0x04, 0x1c
        /*004a*/ 	.short	(.L_1111 - .L_1110)


	//   ....[0]....
.L_1110:
        /*004c*/ 	.word	0x00000010


	//----- nvinfo : EIATTR_MAX_THREADS
	.align		4
.L_1111:
        /*0050*/ 	.byte	0x04, 0x05
        /*0052*/ 	.short	(.L_1113 - .L_1112)
.L_1112:
        /*0054*/ 	.word	0x00000080
        /*0058*/ 	.word	0x00000001
        /*005c*/ 	.word	0x00000001


	//----- nvinfo : EIATTR_CBANK_PARAM_SIZE
	.align		4
.L_1113:
        /*0060*/ 	.byte	0x03, 0x19
        /*0062*/ 	.short	0x0028


	//----- nvinfo : EIATTR_PARAM_CBANK
	.align		4
        /*0064*/ 	.byte	0x04, 0x0a
        /*0066*/ 	.short	(.L_1115 - .L_1114)
	.align		4
.L_1114:
        /*0068*/ 	.word	index@(.nv.constant0._ZN2at6native29vectorized_elementwise_kernelILi8EZZZNS0_65_GLOBAL__N__cd49fe81_27_ActivationSoftplusKernel_cu_1520ed90_293215softplus_kernelERNS_18TensorIteratorBaseERKN3c106ScalarES8_ENKUlvE_clEvENKUlvE2_clEvEUlNS5_8BFloat16EE_St5arrayIPcLm2EEEEviT0_T1_)
        /*006c*/ 	.short	0x0380
        /*006e*/ 	.short	0x0028


	//----- nvinfo : EIATTR_SW_WAR
	.align		4
.L_1115:
        /*0070*/ 	.byte	0x04, 0x36
        /*0072*/ 	.short	(.L_1117 - .L_1116)
.L_1116:
        /*0074*/ 	.word	0x00000008
.L_1117:


//--------------------- .nv.info._ZN2at6native18elementwise_kernelILi128ELi4EZNS0_15gpu_kernel_implIZZZNS0_65_GLOBAL__N__cd49fe81_27_ActivationSoftplusKernel_cu_1520ed90_293215softplus_kernelERNS_18TensorIteratorBaseERKN3c106ScalarES9_ENKUlvE_clEvENKUlvE1_clEvEUlNS6_4HalfEE_EEvS5_RKT_EUliE_EEviT1_ --------------------------
	.section	.nv.info._ZN2at6native18elementwise_kernelILi128ELi4EZNS0_15gpu_kernel_implIZZZNS0_65_GLOBAL__N__cd49fe81_27_ActivationSoftplusKernel_cu_1520ed90_293215softplus_kernelERNS_18TensorIteratorBaseERKN3c106ScalarES9_ENKUlvE_clEvENKUlvE1_clEvEUlNS6_4HalfEE_EEvS5_RKT_EUliE_EEviT1_,"",@"SHT_CUDA_INFO"
	.sectionflags	@""
	.align	4


	//----- nvinfo : EIATTR_CUDA_API_VERSION
	.align		4
        /*0000*/ 	.byte	0x04, 0x37
        /*0002*/ 	.short	(.L_1119 - .L_1118)
.L_1118:
        /*0004*/ 	.word	0x00000082


	//----- nvinfo : EIATTR_KPARAM_INFO
	.align		4
.L_1119:
        /*0008*/ 	.byte	0x04, 0x17
        /*000a*/ 	.short	(.L_1121 - .L_1120)
.L_1120:
        /*000c*/ 	.word	0x00000000
        /*0010*/ 	.short	0x0001
        /*0012*/ 	.short	0x0008
        /*0014*/ 	.byte	0x00, 0xf0, 0xa1, 0x08


	//----- nvinfo : EIATTR_KPARAM_INFO
	.align		4
.L_1121:
        /*0018*/ 	.byte	0x04, 0x17
        /*001a*/ 	.short	(.L_1123 - .L_1122)
.L_1122:
        /*001c*/ 	.word	0x00000000
        /*0020*/ 	.short	0x0000
        /*0022*/ 	.short	0x0000
        /*0024*/ 	.byte	0x00, 0xf0, 0x11, 0x00


	//----- nvinfo : EIATTR_SPARSE_MMA_MASK
	.align		4
.L_1123:
        /*0028*/ 	.byte	0x03, 0x50
        /*002a*/ 	.short	0x0000


	//----- nvinfo : EIATTR_MAXREG_COUNT
	.align		4
        /*002c*/ 	.byte	0x03, 0x1b
        /*002e*/ 	.short	0x0080


	//----- nvinfo : EIATTR_EXTERNS
	.align		4
        /*0030*/ 	.byte	0x04, 0x0f
        /*0032*/ 	.short	(.L_1125 - .L_1124)


	//   ....[0]....
	.align		4
.L_1124:
        /*0034*/ 	.word	index@(__assertfail)


	//----- nvinfo : EIATTR_MERCURY_ISA_VERSION
	.align		4
.L_1125:
        /*0038*/ 	.byte	0x03, 0x5f
        /*003a*/ 	.short	0x0101


	//----- nvinfo : EIATTR_VRC_CTA_INIT_COUNT
	.align		4
        /*003c*/ 	.byte	0x02, 0x4a
	.zero		1
	.zero		1


	//----- nvinfo : EIATTR_SYSCALL_OFFSETS
	.align		4
        /*0040*/ 	.byte	0x04, 0x46
        /*0042*/ 	.short	(.L_1127 - .L_1126)


	//   ....[0]....
.L_1126:
        /*0044*/ 	.word	0x00002270


	//   ....[1]....
        /*0048*/ 	.word	0x000033d0


	//   ....[2]....
        /*004c*/ 	.word	0x000057e0


	//   ....[3]....
        /*0050*/ 	.word	0x00006770


	//   ....[4]....
        /*0054*/ 	.word	0x00008c90


	//   ....[5]....
        /*0058*/ 	.word	0x00009c20


	//   ....[6]....
        /*005c*/ 	.word	0x0000c150


	//   ....[7]....
        /*0060*/ 	.word	0x0000d0b0


	//----- nvinfo : EIATTR_EXIT_INSTR_OFFSETS
	.align		4
.L_1127:
        /*0064*/ 	.byte	0x04, 0x1c
        /*0066*/ 	.short	(.L_1129 - .L_1128)


	//   ....[0]....
.L_1128:
        /*0068*/ 	.word	0x00009f00


	//   ....[1]....
        /*006c*/ 	.word	0x0000c550


	//   ....[2]....
        /*0070*/ 	.word	0x0000c590


	//   ....[3]....
        /*0074*/ 	.word	0x0000c630


	//   ....[4]....
        /*0078*/ 	.word	0x0000c670


	//   ....[5]....
        /*007c*/ 	.word	0x0000c6b0


	//   ....[6]....
        /*0080*/ 	.word	0x0000c740


	//   ....[7]....
        /*0084*/ 	.word	0x0000c760


	//   ....[8]....
        /*0088*/ 	.word	0x0000c800


	//   ....[9]....
        /*008c*/ 	.word	0x0000c850


	//   ....[10]....
        /*0090*/ 	.word	0x0000c8a0


	//   ....[11]....
        /*0094*/ 	.word	0x0000c980


	//   ....[12]....
        /*0098*/ 	.word	0x0000caf0


	//   ....[13]....
        /*009c*/ 	.word	0x0000cc60


	//   ....[14]....
        /*00a0*/ 	.word	0x0000cdc0


	//   ....[15]....
        /*00a4*/ 	.word	0x0000ce00


	//   ....[16]....
        /*00a8*/ 	.word	0x0000ce40


	//   ....[17]....
        /*00ac*/ 	.word	0x0000cef0


	//   ....[18]....
        /*00b0*/ 	.word	0x0000cf50


	//   ....[19]....
        /*00b4*/ 	.word	0x0000d0c0


	//   ....[20]....
        /*00b8*/ 	.word	0x0000d1d0


	//   ....[21]....
        /*00bc*/ 	.word	0x0000d310


	//   ....[22]....
        /*00c0*/ 	.word	0x0000d350


	//----- nvinfo : EIATTR_MAX_THREADS
	.align		4
.L_1129:
        /*00c4*/ 	.byte	0x04, 0x05
        /*00c6*/ 	.short	(.L_1131 - .L_1130)
.L_1130:
        /*00c8*/ 	.word	0x00000080
        /*00cc*/ 	.word	0x00000001
        /*00d0*/ 	.word	0x00000001


	//----- nvinfo : EIATTR_CRS_STACK_SIZE
	.align		4
.L_1131:
        /*00d4*/ 	.byte	0x04, 0x1e
        /*00d6*/ 	.short	(.L_1133 - .L_1132)
.L_1132:
        /*00d8*/ 	.word	0x00000000


	//----- nvinfo : EIATTR_CBANK_PARAM_SIZE
	.align		4
.L_1133:
        /*00dc*/ 	.byte	0x03, 0x19
        /*00de*/ 	.short	0x0230


	//----- nvinfo : EIATTR_PARAM_CBANK
	.align		4
        /*00e0*/ 	.byte	0x04, 0x0a
        /*00e2*/ 	.short	(.L_1135 - .L_1134)
	.align		4
.L_1134:
        /*00e4*/ 	.word	index@(.nv.constant0._ZN2at6native18elementwise_kernelILi128ELi4EZNS0_15gpu_kernel_implIZZZNS0_65_GLOBAL__N__cd49fe81_27_ActivationSoftplusKernel_cu_1520ed90_293215softplus_kernelERNS_18TensorIteratorBaseERKN3c106ScalarES9_ENKUlvE_clEvENKUlvE1_clEvEUlNS6_4HalfEE_EEvS5_RKT_EUliE_EEviT1_)
        /*00e8*/ 	.short	0x0380
        /*00ea*/ 	.short	0x0230


	//----- nvinfo : EIATTR_SW_WAR
	.align		4
.L_1135:
        /*00ec*/ 	.byte	0x04, 0x36
        /*00ee*/ 	.short	(.L_1137 - .L_1136)
.L_1136:
        /*00f0*/ 	.word	0x00000008
.L_1137:


//--------------------- .nv.info._ZN2at6native27unrolled_elementwise_kernelIZZZNS0_65_GLOBAL__N__cd49fe81_27_ActivationSoftplusKernel_cu_1520ed90_293215softplus_kernelERNS_18TensorIteratorBaseERKN3c106ScalarES8_ENKUlvE_clEvENKUlvE1_clEvEUlNS5_4HalfEE_St5arrayIPcLm2EELi4E23TrivialOffsetCalculatorILi1EjESH_NS0_6memory12LoadWithCastILi1EEENSI_13StoreWithCastILi1EEEEEviT_T0_T2_T3_T4_T5_ --------------------------
	.section	.nv.info._ZN2at6native27unrolled_elementwise_kernelIZZZNS0_65_GLOBAL__N__cd49fe81_27_ActivationSoftplusKernel_cu_1520ed90_293215softplus_kernelERNS_18TensorIteratorBaseERKN3c106ScalarES8_ENKUlvE_clEvENKUlvE1_clEvEUlNS5_4HalfEE_St5arrayIPcLm2EELi4E23TrivialOffsetCalculatorILi1EjESH_NS0_6memory12LoadWithCastILi1EEENSI_13StoreWithCastILi1EEEEEviT_T0_T2_T3_T4_T5_,"",@"SHT_CUDA_INFO"
	.sectionflags	@""
	.align	4


	//----- nvinfo : EIATTR_CUDA_API_VERSION
	.align		4
        /*0000*/ 	.byte	0x04, 0x37
        /*0002*/ 	.short	(.L_1139 - .L_1138)
.L_1138:
        /*0004*/ 	.word	0x00000082


	//----- nvinfo : EIATTR_KPARAM_INFO
	.align		4
.L_1139:
        /*0008*/ 	.byte	0x04, 0x17
        /*000a*/ 	.short	(.L_1141 - .L_1140)
.L_1140:
        /*000c*/ 	.word	0x00000000
        /*0010*/ 	.short	0x0006
        /*0012*/ 	.short	0x0034
        /*0014*/ 	.byte	0x00, 0xf0, 0x21, 0x00


	//----- nvinfo : EIATTR_KPARAM_INFO
	.align		4
.L_1141:
        /*0018*/ 	.byte	0x04, 0x17
        /*001a*/ 	.short	(.L_1143 - .L_1142)
.L_1142:
        /*001c*/ 	.word	0x00000000
        /*0020*/ 	.short	0x0005
        /*0022*/ 	.short	0x002c
        /*0024*/ 	.byte	0x00, 0xf0, 0x21, 0x00


	//----- nvinfo : EIATTR_KPARAM_INFO
	.align		4
.L_1143:
        /*0028*/ 	.byte	0x04, 0x17
        /*002a*/ 	.short	(.L_1145 - .L_1144)
.L_1144:
        /*002c*/ 	.word	0x00000000
        /*0030*/ 	.short	0x0004
        /*0032*/ 	.short	0x0029
        /*0034*/ 	.byte	0x00, 0xf0, 0x05, 0x00


	//----- nvinfo : EIATTR_KPARAM_INFO
	.align		4
.L_1145:
        /*0038*/ 	.byte	0x04, 0x17
        /*003a*/ 	.short	(.L_1147 - .L_1146)
.L_1146:
        /*003c*/ 	.word	0x00000000
        /*0040*/ 	.short	0x0003
        /*0042*/ 	.short	0x0028
        /*0044*/ 	.byte	0x00, 0xf0, 0x05, 0x00


	//----- nvinfo : EIATTR_KPARAM_INFO
	.align		4
.L_1147:
        /*0048*/ 	.byte	0x04, 0x17
        /*004a*/ 	.short	(.L_1149 - .L_1148)
.L_1148:
        /*004c*/ 	.word	0x00000000
        /*0050*/ 	.short	0x0002
        /*0052*/ 	.short	0x0018
        /*0054*/ 	.byte	0x00, 0xf0, 0x41, 0x00


	//----- nvinfo : EIATTR_KPARAM_INFO
	.align		4
.L_1149:
        /*0058*/ 	.byte	0x04, 0x17
        /*005a*/ 	.short	(.L_1151 - .L_1150)
.L_1150:
        /*005c*/ 	.word	0x00000000
        /*0060*/ 	.short	0x0001
        /*0062*/ 	.short	0x0008
        /*0064*/ 	.byte	0x00, 0xf0, 0x41, 0x00


	//----- nvinfo : EIATTR_KPARAM_INFO
	.align		4
.L_1151:
        /*0068*/ 	.byte	0x04, 0x17
        /*006a*/ 	.short	(.L_1153 - .L_1152)
.L_1152:
        /*006c*/ 	.word	0x00000000
        /*0070*/ 	.short	0x0000
        /*0072*/ 	.short	0x0000
        /*0074*/ 	.byte	0x00, 0xf0, 0x11, 0x00


	//----- nvinfo : EIATTR_SPARSE_MMA_MASK
	.align		4
.L_1153:
        /*0078*/ 	.byte	0x03, 0x50
        /*007a*/ 	.short	0x0000


	//----- nvinfo : EIATTR_MAXREG_COUNT
	.align		4
        /*007c*/ 	.byte	0x03, 0x1b
        /*007e*/ 	.short	0x00ff


	//----- nvinfo : EIATTR_EXTERNS
	.align		4
        /*0080*/ 	.byte	0x04, 0x0f
        /*0082*/ 	.short	(.L_1155 - .L_1154)


	//   ....[0]....
	.align		4
.L_1154:
        /*0084*/ 	.word	index@(__assertfail)


	//----- nvinfo : EIATTR_MERCURY_ISA_VERSION
	.align		4
.L_1155:
        /*0088*/ 	.byte	0x03, 0x5f
        /*008a*/ 	.short	0x0101


	//----- nvinfo : EIATTR_VRC_CTA_INIT_COUNT
	.align		4
        /*008c*/ 	.byte	0x02, 0x4a
	.zero		1
	.zero		1


	//----- nvinfo : EIATTR_SYSCALL_OFFSETS
	.align		4
        /*0090*/ 	.byte	0x04, 0x46
        /*0092*/ 	.short	(.L_1157 - .L_1156)


	//   ....[0]....
.L_1156:
        /*0094*/ 	.word	0x00001040


	//   ....[1]....
        /*0098*/ 	.word	0x00002260


	//   ....[2]....
        /*009c*/ 	.word	0x000033c0


	//   ....[3]....
        /*00a0*/ 	.word	0x00004440


	//   ....[4]....
        /*00a4*/ 	.word	0x00005f40


	//   ....[5]....
        /*00a8*/ 	.word	0x00006e00


	//   ....[6]....
        /*00ac*/ 	.word	0x00007d80


	//   ....[7]....
        /*00b0*/ 	.word	0x00008d00


	//----- nvinfo : EIATTR_EXIT_INSTR_OFFSETS
	.align		4
.L_1157:
        /*00b4*/ 	.byte	0x04, 0x1c
        /*00b6*/ 	.short	(.L_1159 - .L_1158)


	//   ....[0]....
.L_1158:
        /*00b8*/ 	.word	0x00008050


	//   ....[1]....
        /*00bc*/ 	.word	0x000081a0


	//   ....[2]....
        /*00c0*/ 	.word	0x000081e0


	//   ....[3]....
        /*00c4*/ 	.word	0x00008280


	//   ....[4]....
        /*00c8*/ 	.word	0x000082c0


	//   ....[5]....
        /*00cc*/ 	.word	0x00008300


	//   ....[6]....
        /*00d0*/ 	.word	0x00008390


	//   ....[7]....
        /*00d4*/ 	.word	0x000083b0


	//   ....[8]....
        /*00d8*/ 	.word	0x00008450


	//   ....[9]....
        /*00dc*/ 	.word	0x000084a0


	//   ....[10]....
        /*00e0*/ 	.word	0x000084f0


	//   ....[11]....
        /*00e4*/ 	.word	0x000085d0


	//   ....[12]....
        /*00e8*/ 	.word	0x00008740


	//   ....[13]....
        /*00ec*/ 	.word	0x000088b0


	//   ....[14]....
        /*00f0*/ 	.word	0x00008a10


	//   ....[15]....
        /*00f4*/ 	.word	0x00008a50


	//   ....[16]....
        /*00f8*/ 	.word	0x00008a90


	//   ....[17]....
        /*00fc*/ 	.word	0x00008b40


	//   ....[18]....
        /*0100*/ 	.word	0x00008ba0


	//   ....[19]....
        /*0104*/ 	.word	0x00008d10


	//   ....[20]....
        /*0108*/ 	.word	0x00008e20


	//   ....[21]....
        /*010c*/ 	.word	0x00008f60


	//   ....[22]....
        /*0110*/ 	.word	0x00008fa0


	//----- nvinfo : EIATTR_MAX_THREADS
	.align		4
.L_1159:
        /*0114*/ 	.byte	0x04, 0x05
        /*0116*/ 	.short	(.L_1161 - .L_1160)
.L_1160:
        /*0118*/ 	.word	0x00000080
        /*011c*/ 	.word	0x00000001
        /*0120*/ 	.word	0x00000001


	//----- nvinfo : EIATTR_CRS_STACK_SIZE
	.align		4
.L_1161:
        /*0124*/ 	.byte	0x04, 0x1e
        /*0126*/ 	.short	(.L_1163 - .L_1162)
.L_1162:
        /*0128*/ 	.word	0x00000000


	//----- nvinfo : EIATTR_CBANK_PARAM_SIZE
	.align		4
.L_1163:
        /*012c*/ 	.byte	0x03, 0x19
        /*012e*/ 	.short	0x003c


	//----- nvinfo : EIATTR_PARAM_CBANK
	.align		4
        /*0130*/ 	.byte	0x04, 0x0a
        /*0132*/ 	.short	(.L_1165 - .L_1164)
	.align		4
.L_1164:
        /*0134*/ 	.word	index@(.nv.constant0._ZN2at6native27unrolled_elementwise_kernelIZZZNS0_65_GLOBAL__N__cd49fe81_27_ActivationSoftplusKernel_cu_1520ed90_293215softplus_kernelERNS_18TensorIteratorBaseERKN3c106ScalarES8_ENKUlvE_clEvENKUlvE1_clEvEUlNS5_4HalfEE_St5arrayIPcLm2EELi4E23TrivialOffsetCalculatorILi1EjESH_NS0_6memory12LoadWithCastILi1EEENSI_13StoreWithCastILi1EEEEEviT_T0_T2_T3_T4_T5_)
        /*0138*/ 	.short	0x0380
        /*013a*/ 	.short	0x003c


	//----- nvinfo : EIATTR_SW_WAR
	.align		4
.L_1165:
        /*013c*/ 	.byte	0x04, 0x36
        /*013e*/ 	.short	(.L_1167 - .L_1166)
.L_1166:
        /*0140*/ 	.word	0x00000008
.L_1167:


//--------------------- .nv.info._ZN2at6native18elementwise_kernelILi128ELi4EZNS0_22gpu_kernel_impl_nocastIZZZNS0_65_GLOBAL__N__cd49fe81_27_ActivationSoftplusKernel_cu_1520ed90_293215softplus_kernelERNS_18TensorIteratorBaseERKN3c106ScalarES9_ENKUlvE_clEvENKUlvE1_clEvEUlNS6_4HalfEE_EEvS5_RKT_EUliE_EEviT1_ --------------------------
	.section	.nv.info._ZN2at6native18elementwise_kernelILi128ELi4EZNS0_22gpu_kernel_impl_nocastIZZZNS0_65_GLOBAL__N__cd49fe81_27_ActivationSoftplusKernel_cu_1520ed90_293215softplus_kernelERNS_18TensorIteratorBaseERKN3c106ScalarES9_ENKUlvE_clEvENKUlvE1_clEvEUlNS6_4HalfEE_EEvS5_RKT_EUliE_EEviT1_,"",@"SHT_CUDA_INFO"
	.sectionflags	@""
	.align	4


	//----- nvinfo : EIATTR_CUDA_API_VERSION
	.align		4
        /*0000*/ 	.byte	0x04, 0x37
        /*0002*/ 	.short	(.L_1169 - .L_1168)
.L_1168:
        /*0004*/ 	.word	0x00000082


	//----- nvinfo : EIATTR_KPARAM_INFO
	.align		4
.L_1169:
        /*0008*/ 	.byte	0x04, 0x17
        /*000a*/ 	.short	(.L_1171 - .L_1170)
.L_1170:
        /*000c*/ 	.word	0x00000000
        /*0010*/ 	.short	0x0001
        /*0012*/ 	.short	0x0008
        /*0014*/ 	.byte	0x00, 0xf0, 0x81, 0x08


	//----- nvinfo : EIATTR_KPARAM_INFO
	.align		4
.L_1171:
        /*0018*/ 	.byte	0x04, 0x17
        /*001a*/ 	.short	(.L_1173 - .L_1172)
.L_1172:
        /*001c*/ 	.word	0x00000000
        /*0020*/ 	.short	0x0000
        /*0022*/ 	.short	0x0000
        /*0024*/ 	.byte	0x00, 0xf0, 0x11, 0x00


	//----- nvinfo : EIATTR_SPARSE_MMA_MASK
	.align		4
.L_1173:
        /*0028*/ 	.byte	0x03, 0x50
        /*002a*/ 	.short	0x0000


	//----- nvinfo : EIATTR_MAXREG_COUNT
	.align		4
        /*002c*/ 	.byte	0x03, 0x1b
        /*002e*/ 	.short	0x0080


	//----- nvinfo : EIATTR_MERCURY_ISA_VERSION
	.align		4
        /*0030*/ 	.byte	0x03, 0x5f
        /*0032*/ 	.short	0x0101


	//----- nvinfo : EIATTR_VRC_CTA_INIT_COUNT
	.align		4
        /*0034*/ 	.byte	0x02, 0x4a
	.zero		1
	.zero		1


	//----- nvinfo : EIATTR_EXIT_INSTR_OFFSETS
	.align		4
        /*0038*/ 	.byte	0x04, 0x1c
        /*003a*/ 	.short	(.L_1175 - .L_1174)


	//   ....[0]....
.L_1174:
        /*003c*/ 	.word	0x00000990


	//   ....[1]....
        /*0040*/ 	.word	0x00000c40


	//   ....[2]....
        /*0044*/ 	.word	0x00004e80


	//   ....[3]....
        /*0048*/ 	.word	0x00006420


	//----- nvinfo : EIATTR_MAX_THREADS
	.align		4
.L_1175:
        /*004c*/ 	.byte	0x04, 0x05
        /*004e*/ 	.short	(.L_1177 - .L_1176)
.L_1176:
        /*0050*/ 	.word	0x00000080
        /*0054*/ 	.word	0x00000001
        /*0058*/ 	.word	0x00000001


	//----- nvinfo : EIATTR_CRS_STACK_SIZE
	.align		4
.L_1177:
        /*005c*/ 	.byte	0x04, 0x1e
        /*005e*/ 	.short	(.L_1179 - .L_1178)
.L_1178:
        /*0060*/ 	.word	0x00000000


	//----- nvinfo : EIATTR_CBANK_PARAM_SIZE
	.align		4
.L_1179:
        /*0064*/ 	.byte	0x03, 0x19
        /*0066*/ 	.short	0x0228


	//----- nvinfo : EIATTR_PARAM_CBANK
	.align		4
        /*0068*/ 	.byte	0x04, 0x0a
        /*006a*/ 	.short	(.L_1181 - .L_1180)
	.align		4
.L_1180:
        /*006c*/ 	.word	index@(.nv.constant0._ZN2at6native18elementwise_kernelILi128ELi4EZNS0_22gpu_kernel_impl_nocastIZZZNS0_65_GLOBAL__N__cd49fe81_27_ActivationSoftplusKernel_cu_1520ed90_293215softplus_kernelERNS_18TensorIteratorBaseERKN3c106ScalarES9_ENKUlvE_clEvENKUlvE1_clEvEUlNS6_4HalfEE_EEvS5_RKT_EUliE_EEviT1_)
        /*0070*/ 	.short	0x0380
        /*0072*/ 	.short	0x0228


	//----- nvinfo : EIATTR_SW_WAR
	.align		4
.L_1181:
        /*0074*/ 	.byte	0x04, 0x36
        /*0076*/ 	.short	(.L_1183 - .L_1182)
.L_1182:
        /*0078*/ 	.word	0x00000008
.L_1183:


//--------------------- .nv.info._ZN2at6native27unrolled_elementwise_kernelIZZZNS0_65_GLOBAL__N__cd49fe81_27_ActivationSoftplusKernel_cu_1520ed90_293215softplus_kernelERNS_18TensorIteratorBaseERKN3c106ScalarES8_ENKUlvE_clEvENKUlvE1_clEvEUlNS5_4HalfEE_St5arrayIPcLm2EELi4E23TrivialOffsetCalculatorILi1EjESH_NS0_6memory15LoadWithoutCastENSI_16StoreWithoutCastEEEviT_T0_T2_T3_T4_T5_ --------------------------
	.section	.nv.info._ZN2at6native27unrolled_elementwise_kernelIZZZNS0_65_GLOBAL__N__cd49fe81_27_ActivationSoftplusKernel_cu_1520ed90_293215softplus_kernelERNS_18TensorIteratorBaseERKN3c106ScalarES8_ENKUlvE_clEvENKUlvE1_clEvEUlNS5_4HalfEE_St5arrayIPcLm2EELi4E23TrivialOffsetCalculatorILi1EjESH_NS0_6memory15LoadWithoutCastENSI_16StoreWithoutCastEEEviT_T0_T2_T3_T4_T5_,"",@"SHT_CUDA_INFO"
	.sectionflags	@""
	.align	4


	//----- nvinfo : EIATTR_CUDA_API_VERSION
	.align		4
        /*0000*/ 	.byte	0x04, 0x37
        /*0002*/ 	.short	(.L_1185 - .L_1184)
.L_1184:
        /*0004*/ 	.word	0x00000082


	//----- nvinfo : EIATTR_KPARAM_INFO
	.align		4
.L_1185:
        /*0008*/ 	.byte	0x04, 0x17
        /*000a*/ 	.short	(.L_1187 - .L_1186)
.L_1186:
        /*000c*/ 	.word	0x00000000
        /*0010*/ 	.short	0x0006
        /*0012*/ 	.short	0x002b
        /*0014*/ 	.byte	0x00, 0xf0, 0x05, 0x00


	//----- nvinfo : EIATTR_KPARAM_INFO
	.align		4
.L_1187:
        /*0018*/ 	.byte	0x04, 0x17
        /*001a*/ 	.short	(.L_1189 - .L_1188)
.L_1188:
        /*001c*/ 	.word	0x00000000
        /*0020*/ 	.short	0x0005
        /*0022*/ 	.short	0x002a
        /*0024*/ 	.byte	0x00, 0xf0, 0x05, 0x00


	//----- nvinfo : EIATTR_KPARAM_INFO
	.align		4
.L_1189:
        /*0028*/ 	.byte	0x04, 0x17
        /*002a*/ 	.short	(.L_1191 - .L_1190)
.L_1190:
        /*002c*/ 	.word	0x00000000
        /*0030*/ 	.short	0x0004
        /*0032*/ 	.short	0x0029
        /*0034*/ 	.byte	0x00, 0xf0, 0x05, 0x00


	//----- nvinfo : EIATTR_KPARAM_INFO
	.align		4
.L_1191:
        /*0038*/ 	.byte	0x04, 0x17
        /*003a*/ 	.short	(.L_1193 - .L_1192)
.L_1192:
        /*003c*/ 	.word	0x00000000
        /*0040*/ 	.short	0x0003
        /*0042*/ 	.short	0x0028
        /*0044*/ 	.byte	0x00, 0xf0, 0x05, 0x00


	//----- nvinfo : EIATTR_KPARAM_INFO
	.align		4
.L_1193:
        /*0048*/ 	.byte	0x04, 0x17
        /*004a*/ 	.short	(.L_1195 - .L_1194)
.L_1194:
        /*004c*/ 	.word	0x00000000
        /*0050*/ 	.short	0x0002
        /*0052*/ 	.short	0x0018
        /*0054*/ 	.byte	0x00, 0xf0, 0x41, 0x00


	//----- nvinfo : EIATTR_KPARAM_INFO
	.align		4
.L_1195:
        /*0058*/ 	.byte	0x04, 0x17
        /*005a*/ 	.short	(.L_1197 - .L_1196)
.L_1196:
        /*005c*/ 	.word	0x00000000
        /*0060*/ 	.short	0x0001
        /*0062*/ 	.short	0x0008
        /*0064*/ 	.byte	0x00, 0xf0, 0x41, 0x00


	//----- nvinfo : EIATTR_KPARAM_INFO
	.align		4
.L_1197:
        /*0068*/ 	.byte	0x04, 0x17
        /*006a*/ 	.short	(.L_1199 - .L_1198)
.L_1198:
        /*006c*/ 	.word	0x00000000
        /*0070*/ 	.short	0x0000
        /*0072*/ 	.short	0x0000
        /*0074*/ 	.byte	0x00, 0xf0, 0x11, 0x00


	//----- nvinfo : EIATTR_SPARSE_MMA_MASK
	.align		4
.L_1199:
        /*0078*/ 	.byte	0x03, 0x50
        /*007a*/ 	.short	0x0000


	//----- nvinfo : EIATTR_MAXREG_COUNT
	.align		4
        /*007c*/ 	.byte	0x03, 0x1b
        /*007e*/ 	.short	0x00ff


	//----- nvinfo : EIATTR_MERCURY_ISA_VERSION
	.align		4
        /*0080*/ 	.byte	0x03, 0x5f
        /*0082*/ 	.short	0x0101


	//----- nvinfo : EIATTR_VRC_CTA_INIT_COUNT
	.align		4
        /*0084*/ 	.byte	0x02, 0x4a
	.zero		1
	.zero		1


	//----- nvinfo : EIATTR_EXIT_INSTR_OFFSETS
	.align		4
        /*0088*/ 	.byte	0x04, 0x1c
        /*008a*/ 	.short	(.L_1201 - .L_1200)


	//   ....[0]....
.L_1200:
        /*008c*/ 	.word	0x00000ea0


	//   ....[1]....
        /*0090*/ 	.word	0x00000ef0


	//----- nvinfo : EIATTR_MAX_THREADS
	.align		4
.L_1201:
        /*0094*/ 	.byte	0x04, 0x05
        /*0096*/ 	.short	(.L_1203 - .L_1202)
.L_1202:
        /*0098*/ 	.word	0x00000080
        /*009c*/ 	.word	0x00000001
        /*00a0*/ 	.word	0x00000001


	//----- nvinfo : EIATTR_CRS_STACK_SIZE
	.align		4
.L_1203:
        /*00a4*/ 	.byte	0x04, 0x1e
        /*00a6*/ 	.short	(.L_1205 - .L_1204)
.L_1204:
        /*00a8*/ 	.word	0x00000000


	//----- nvinfo : EIATTR_CBANK_PARAM_SIZE
	.align		4
.L_1205:
        /*00ac*/ 	.byte	0x03, 0x19
        /*00ae*/ 	.short	0x002c


	//----- nvinfo : EIATTR_PARAM_CBANK
	.align		4
        /*00b0*/ 	.byte	0x04, 0x0a
        /*00b2*/ 	.short	(.L_1207 - .L_1206)
	.align		4
.L_1206:
        /*00b4*/ 	.word	index@(.nv.constant0._ZN2at6native27unrolled_elementwise_kernelIZZZNS0_65_GLOBAL__N__cd49fe81_27_ActivationSoftplusKernel_cu_1520ed90_293215softplus_kernelERNS_18TensorIteratorBaseERKN3c106ScalarES8_ENKUlvE_clEvENKUlvE1_clEvEUlNS5_4HalfEE_St5arrayIPcLm2EELi4E23TrivialOffsetCalculatorILi1EjESH_NS0_6memory15LoadWithoutCastENSI_16StoreWithoutCastEEEviT_T0_T2_T3_T4_T5_)
        /*00b8*/ 	.short	0x0380
        /*00ba*/ 	.short	0x002c


	//----- nvinfo : EIATTR_SW_WAR
	.align		4
.L_1207:
        /*00bc*/ 	.byte	0x04, 0x36
        /*00be*/ 	.short	(.L_1209 - .L_1208)
.L_1208:
        /*00c0*/ 	.word	0x00000008
.L_1209:


//--------------------- .nv.info._ZN2at6native29vectorized_elementwise_kernelILi2EZZZNS0_65_GLOBAL__N__cd49fe81_27_ActivationSoftplusKernel_cu_1520ed90_293215softplus_kernelERNS_18TensorIteratorBaseERKN3c106ScalarES8_ENKUlvE_clEvENKUlvE1_clEvEUlNS5_4HalfEE_St5arrayIPcLm2EEEEviT0_T1_ --------------------------
	.section	.nv.info._ZN2at6native29vectorized_elementwise_kernelILi2EZZZNS0_65_GLOBAL__N__cd49fe81_27_ActivationSoftplusKernel_cu_1520ed90_293215softplus_kernelERNS_18TensorIteratorBaseERKN3c106ScalarES8_ENKUlvE_clEvENKUlvE1_clEvEUlNS5_4HalfEE_St5arrayIPcLm2EEEEviT0_T1_,"",@"SHT_CUDA_INFO"
	.sectionflags	@""
	.align	4


	//----- nvinfo : EIATTR_CUDA_API_VERSION
	.align		4
        /*0000*/ 	.byte	0x04, 0x37
        /*0002*/ 	.short	(.L_1211 - .L_1210)
.L_1210:
        /*0004*/ 	.word	0x00000082


	//----- nvinfo : EIATTR_KPARAM_INFO
	.align		4
.L_1211:
        /*0008*/ 	.byte	0x04, 0x17
        /*000a*/ 	.short	(.L_1213 - .L_1212)
.L_1212:
        /*000c*/ 	.word	0x00000000
        /*0010*/ 	.short	0x0002
        /*0012*/ 	.short	0x0018
        /*0014*/ 	.byte	0x00, 0xf0, 0x41, 0x00


	//----- nvinfo : EIATTR_KPARAM_INFO
	.align		4
.L_1213:
        /*0018*/ 	.byte	0x04, 0x17
        /*001a*/ 	.short	(.L_1215 - .L_1214)
.L_1214:
        /*001c*/ 	.word	0x00000000
        /*0020*/ 	.short	0x0001
        /*0022*/ 	.short	0x0008
        /*0024*/ 	.byte	0x00, 0xf0, 0x41, 0x00


	//----- nvinfo : EIATTR_KPARAM_INFO
	.align		4
.L_1215:
        /*0028*/ 	.byte	0x04, 0x17
        /*002a*/ 	.short	(.L_1217 - .L_1216)
.L_1216:
        /*002c*/ 	.word	0x00000000
        /*0030*/ 	.short	0x0000
        /*0032*/ 	.short	0x0000
        /*0034*/ 	.byte	0x00, 0xf0, 0x11, 0x00


	//----- nvinfo : EIATTR_SPARSE_MMA_MASK
	.align		4
.L_1217:
        /*0038*/ 	.byte	0x03, 0x50
        /*003a*/ 	.short	0x0000


	//----- nvinfo : EIATTR_MAXREG_COUNT
	.align		4
        /*003c*/ 	.byte	0x03, 0x1b
        /*003e*/ 	.short	0x00ff


	//----- nvinfo : EIATTR_MERCURY_ISA_VERSION
	.align		4
        /*0040*/ 	.byte	0x03, 0x5f
        /*0042*/ 	.short	0x0101


	//----- nvinfo : EIATTR_VRC_CTA_INIT_COUNT
	.align		4
        /*0044*/ 	.byte	0x02, 0x4a
	.zero		1
	.zero		1


	//----- nvinfo : EIATTR_EXIT_INSTR_OFFSETS
	.align		4
        /*0048*/ 	.byte	0x04, 0x1c
        /*004a*/ 	.short	(.L_1219 - .L_1218)


	//   ....[0]....
.L_1218:
        /*004c*/ 	.word	0x00001dd0


	//   ....[1]....
        /*0050*/ 	.word	0x00001e20


	//   ....[2]....
        /*0054*/ 	.word	0x00003270


	//----- nvinfo : EIATTR_MAX_THREADS
	.align		4
.L_1219:
        /*0058*/ 	.byte	0x04, 0x05
        /*005a*/ 	.short	(.L_1221 - .L_1220)
.L_1220:
        /*005c*/ 	.word	0x00000080
        /*0060*/ 	.word	0x00000001
        /*0064*/ 	.word	0x00000001


	//----- nvinfo : EIATTR_CRS_STACK_SIZE
	.align		4
.L_1221:
        /*0068*/ 	.byte	0x04, 0x1e
        /*006a*/ 	.short	(.L_1223 - .L_1222)
.L_1222:
        /*006c*/ 	.word	0x00000000


	//----- nvinfo : EIATTR_CBANK_PARAM_SIZE
	.align		4
.L_1223:
        /*0070*/ 	.byte	0x03, 0x19
        /*0072*/ 	.short	0x0028


	//----- nvinfo : EIATTR_PARAM_CBANK
	.align		4
        /*0074*/ 	.byte	0x04, 0x0a
        /*0076*/ 	.short	(.L_1225 - .L_1224)
	.align		4
.L_1224:
        /*0078*/ 	.word	index@(.nv.constant0._ZN2at6native29vectorized_elementwise_kernelILi2EZZZNS0_65_GLOBAL__N__cd49fe81_27_ActivationSoftplusKernel_cu_1520ed90_293215softplus_kernelERNS_18TensorIteratorBaseERKN3c106ScalarES8_ENKUlvE_clEvENKUlvE1_clEvEUlNS5_4HalfEE_St5arrayIPcLm2EEEEviT0_T1_)
        /*007c*/ 	.short	0x0380
        /*007e*/ 	.short	0x0028


	//----- nvinfo : EIATTR_SW_WAR
	.align		4
.L_1225:
        /*0080*/ 	.byte	0x04, 0x36
        /*0082*/ 	.short	(.L_1227 - .L_1226)
.L_1226:
        /*0084*/ 	.word	0x00000008
.L_1227:


//--------------------- .nv.info._ZN2at6native29vectorized_elementwise_kernelILi4EZZZNS0_65_GLOBAL__N__cd49fe81_27_ActivationSoftplusKernel_cu_1520ed90_293215softplus_kernelERNS_18TensorIteratorBaseERKN3c106ScalarES8_ENKUlvE_clEvENKUlvE1_clEvEUlNS5_4HalfEE_St5arrayIPcLm2EEEEviT0_T1_ --------------------------
	.section	.nv.info._ZN2at6native29vectorized_elementwise_kernelILi4EZZZNS0_65_GLOBAL__N__cd49fe81_27_ActivationSoftplusKernel_cu_1520ed90_293215softplus_kernelERNS_18TensorIteratorBaseERKN3c106ScalarES8_ENKUlvE_clEvENKUlvE1_clEvEUlNS5_4HalfEE_St5arrayIPcLm2EEEEviT0_T1_,"",@"SHT_CUDA_INFO"
	.sectionflags	@""
	.align	4


	//----- nvinfo : EIATTR_CUDA_API_VERSION
	.align		4
        /*0000*/ 	.byte	0x04, 0x37
        /*0002*/ 	.short	(.L_1229 - .L_1228)
.L_1228:
        /*0004*/ 	.word	0x00000082


	//----- nvinfo : EIATTR_KPARAM_INFO
	.align		4
.L_1229:
        /*0008*/ 	.byte	0x04, 0x17
        /*000a*/ 	.short	(.L_1231 - .L_1230)
.L_1230:
        /*000c*/ 	.word	0x00000000
        /*0010*/ 	.short	0x0002
        /*0012*/ 	.short	0x0018
        /*0014*/ 	.byte	0x00, 0xf0, 0x41, 0x00


	//----- nvinfo : EIATTR_KPARAM_INFO
	.align		4
.L_1231:
        /*0018*/ 	.byte	0x04, 0x17
        /*001a*/ 	.short	(.L_1233 - .L_1232)
.L_1232:
        /*001c*/ 	.word	0x00000000
        /*0020*/ 	.short	0x0001
        /*0022*/ 	.short	0x0008
        /*0024*/ 	.byte	0x00, 0xf0, 0x41, 0x00


	//----- nvinfo : EIATTR_KPARAM_INFO
	.align		4
.L_1233:
        /*0028*/ 	.byte	0x04, 0x17
        /*002a*/ 	.short	(.L_1235 - .L_1234)
.L_1234:
        /*002c*/ 	.word	0x00000000
        /*0030*/ 	.short	0x0000
        /*0032*/ 	.short	0x0000
        /*0034*/ 	.byte	0x00, 0xf0, 0x11, 0x00


	//----- nvinfo : EIATTR_SPARSE_MMA_MASK
	.align		4
.L_1235:
        /*0038*/ 	.byte	0x03, 0x50
        /*003a*/ 	.short	0x0000


	//----- nvinfo : EIATTR_MAXREG_COUNT
	.align		4
        /*003c*/ 	.byte	0x03, 0x1b
        /*003e*/ 	.short	0x00ff


	//----- nvinfo : EIATTR_MERCURY_ISA_VERSION
	.align		4
        /*0040*/ 	.byte	0x03, 0x5f
        /*0042*/ 	.short	0x0101


	//----- nvinfo : EIATTR_VRC_CTA_INIT_COUNT
	.align		4
        /*0044*/ 	.byte	0x02, 0x4a
	.zero		1
	.zero		1


	//----- nvinfo : EIATTR_EXIT_INSTR_OFFSETS
	.align		4
        /*0048*/ 	.byte	0x04, 0x1c
        /*004a*/ 	.short	(.L_1237 - .L_1236)


	//   ....[0]....
.L_1236:
        /*004c*/ 	.word	0x00001dd0


	//   ....[1]....
        /*0050*/ 	.word	0x00001e20


	//   ....[2]....
        /*0054*/ 	.word	0x00003230


	//----- nvinfo : EIATTR_MAX_THREADS
	.align		4
.L_1237:
        /*0058*/ 	.byte	0x04, 0x05
        /*005a*/ 	.short	(.L_1239 - .L_1238)
.L_1238:
        /*005c*/ 	.word	0x00000080
        /*0060*/ 	.word	0x00000001
        /*0064*/ 	.word	0x00000001


	//----- nvinfo : EIATTR_CRS_STACK_SIZE
	.align		4
.L_1239:
        /*0068*/ 	.byte	0x04, 0x1e
        /*006a*/ 	.short	(.L_1241 - .L_1240)
.L_1240:
        /*006c*/ 	.word	0x00000000


	//----- nvinfo : EIATTR_CBANK_PARAM_SIZE
	.align		4
.L_1241:
        /*0070*/ 	.byte	0x03, 0x19
        /*0072*/ 	.short	0x0028


	//----- nvinfo : EIATTR_PARAM_CBANK
	.align		4
        /*0074*/ 	.byte	0x04, 0x0a
        /*0076*/ 	.short	(.L_1243 - .L_1242)
	.align		4
.L_1242:
        /*0078*/ 	.word	index@(.nv.constant0._ZN2at6native29vectorized_elementwise_kernelILi4EZZZNS0_65_GLOBAL__N__cd49fe81_27_ActivationSoftplusKernel_cu_1520ed90_293215softplus_kernelERNS_18TensorIteratorBaseERKN3c106ScalarES8_ENKUlvE_clEvENKUlvE1_clEvEUlNS5_4HalfEE_St5arrayIPcLm2EEEEviT0_T1_)
        /*007c*/ 	.short	0x0380
        /*007e*/ 	.short	0x0028


	//----- nvinfo : EIATTR_SW_WAR
	.align		4
.L_1243:
        /*0080*/ 	.byte	0x04, 0x36
        /*0082*/ 	.short	(.L_1245 - .L_1244)
.L_1244:
        /*0084*/ 	.word	0x00000008
.L_1245:


//--------------------- .nv.info._ZN2at6native29vectorized_elementwise_kernelILi8EZZZNS0_65_GLOBAL__N__cd49fe81_27_ActivationSoftplusKernel_cu_1520ed90_293215softplus_kernelERNS_18TensorIteratorBaseERKN3c106ScalarES8_ENKUlvE_clEvENKUlvE1_clEvEUlNS5_4HalfEE_St5arrayIPcLm2EEEEviT0_T1_ --------------------------
	.section	.nv.info._ZN2at6native29vectorized_elementwise_kernelILi8EZZZNS0_65_GLOBAL__N__cd49fe81_27_ActivationSoftplusKernel_cu_1520ed90_293215softplus_kernelERNS_18TensorIteratorBaseERKN3c106ScalarES8_ENKUlvE_clEvENKUlvE1_clEvEUlNS5_4HalfEE_St5arrayIPcLm2EEEEviT0_T1_,"",@"SHT_CUDA_INFO"
	.sectionflags	@""
	.align	4


	//----- nvinfo : EIATTR_CUDA_API_VERSION
	.align		4
        /*0000*/ 	.byte	0x04, 0x37
        /*0002*/ 	.short	(.L_1247 - .L_1246)
.L_1246:
        /*0004*/ 	.word	0x00000082


	//----- nvinfo : EIATTR_KPARAM_INFO
	.align		4
.L_1247:
        /*0008*/ 	.byte	0x04, 0x17
        /*000a*/ 	.short	(.L_1249 - .L_1248)
.L_1248:
        /*000c*/ 	.word	0x00000000
        /*0010*/ 	.short	0x0002
        /*0012*/ 	.short	0x0018
        /*0014*/ 	.byte	0x00, 0xf0, 0x41, 0x00


	//----- nvinfo : EIATTR_KPARAM_INFO
	.align		4
.L_1249:
        /*0018*/ 	.byte	0x04, 0x17
        /*001a*/ 	.short	(.L_1251 - .L_1250)
.L_1250:
        /*001c*/ 	.word	0x00000000
        /*0020*/ 	.short	0x0001
        /*0022*/ 	.short	0x0008
        /*0024*/ 	.byte	0x00, 0xf0, 0x41, 0x00


	//----- nvinfo : EIATTR_KPARAM_INFO
	.align		4
.L_1251:
        /*0028*/ 	.byte	0x04, 0x17
        /*002a*/ 	.short	(.L_1253 - .L_1252)
.L_1252:
        /*002c*/ 	.word	0x00000000
        /*0030*/ 	.short	0x0000
        /*0032*/ 	.short	0x0000
        /*0034*/ 	.byte	0x00, 0xf0, 0x11, 0x00


	//----- nvinfo : EIATTR_SPARSE_MMA_MASK
	.align		4
.L_1253:
        /*0038*/ 	.byte	0x03, 0x50
        /*003a*/ 	.short	0x0000


	//----- nvinfo : EIATTR_MAXREG_COUNT
	.align		4
        /*003c*/ 	.byte	0x03, 0x1b
        /*003e*/ 	.short	0x00ff


	//----- nvinfo : EIATTR_MERCURY_ISA_VERSION
	.align		4
        /*0040*/ 	.byte	0x03, 0x5f
        /*0042*/ 	.short	0x0101


	//----- nvinfo : EIATTR_VRC_CTA_INIT_COUNT
	.align		4
        /*0044*/ 	.byte	0x02, 0x4a
	.zero		1
	.zero		1


	//----- nvinfo : EIATTR_EXIT_INSTR_OFFSETS
	.align		4
        /*0048*/ 	.byte	0x04, 0x1c
        /*004a*/ 	.short	(.L_1255 - .L_1254)


	//   ....[0]....
.L_1254:
        /*004c*/ 	.word	0x00000010


	//----- nvinfo : EIATTR_MAX_THREADS
	.align		4
.L_1255:
        /*0050*/ 	.byte	0x04, 0x05
        /*0052*/ 	.short	(.L_1257 - .L_1256)
.L_1256:
        /*0054*/ 	.word	0x00000080
        /*0058*/ 	.word	0x00000001
        /*005c*/ 	.word	0x00000001


	//----- nvinfo : EIATTR_CBANK_PARAM_SIZE
	.align		4
.L_1257:
        /*0060*/ 	.byte	0x03, 0x19
        /*0062*/ 	.short	0x0028


	//----- nvinfo : EIATTR_PARAM_CBANK
	.align		4
        /*0064*/ 	.byte	0x04, 0x0a
        /*0066*/ 	.short	(.L_1259 - .L_1258)
	.align		4
.L_1258:
        /*0068*/ 	.word	index@(.nv.constant0._ZN2at6native29vectorized_elementwise_kernelILi8EZZZNS0_65_GLOBAL__N__cd49fe81_27_ActivationSoftplusKernel_cu_1520ed90_293215softplus_kernelERNS_18TensorIteratorBaseERKN3c106ScalarES8_ENKUlvE_clEvENKUlvE1_clEvEUlNS5_4HalfEE_St5arrayIPcLm2EEEEviT0_T1_)
        /*006c*/ 	.short	0x0380
        /*006e*/ 	.short	0x0028


	//----- nvinfo : EIATTR_SW_WAR
	.align		4
.L_1259:
        /*0070*/ 	.byte	0x04, 0x36
        /*0072*/ 	.short	(.L_1261 - .L_1260)
.L_1260:
        /*0074*/ 	.word	0x00000008
.L_1261:


//--------------------- .nv.info._ZN2at6native18elementwise_kernelILi128ELi4EZNS0_15gpu_kernel_implIZZZNS0_65_GLOBAL__N__cd49fe81_27_ActivationSoftplusKernel_cu_1520ed90_293215softplus_kernelERNS_18TensorIteratorBaseERKN3c106ScalarES9_ENKUlvE_clEvENKUlvE0_clEvEUlfE_EEvS5_RKT_EUliE_EEviT1_ --------------------------
	.section	.nv.info._ZN2at6native18elementwise_kernelILi128ELi4EZNS0_15gpu_kernel_implIZZZNS0_65_GLOBAL__N__cd49fe81_27_ActivationSoftplusKernel_cu_1520ed90_293215softplus_kernelERNS_18TensorIteratorBaseERKN3c106ScalarES9_ENKUlvE_clEvENKUlvE0_clEvEUlfE_EEvS5_RKT_EUliE_EEviT1_,"",@"SHT_CUDA_INFO"
	.sectionflags	@""
	.align	4


	//----- nvinfo : EIATTR_CUDA_API_VERSION
	.align		4
        /*0000*/ 	.byte	0x04, 0x37
        /*0002*/ 	.short	(.L_1263 - .L_1262)
.L_1262:
        /*0004*/ 	.word	0x00000082


	//----- nvinfo : EIATTR_KPARAM_INFO
	.align		4
.L_1263:
        /*0008*/ 	.byte	0x04, 0x17
        /*000a*/ 	.short	(.L_1265 - .L_1264)
.L_1264:
        /*000c*/ 	.word	0x00000000
        /*0010*/ 	.short	0x0001
        /*0012*/ 	.short	0x0008
        /*0014*/ 	.byte	0x00, 0xf0, 0xa1, 0x08


	//----- nvinfo : EIATTR_KPARAM_INFO
	.align		4
.L_1265:
        /*0018*/ 	.byte	0x04, 0x17
        /*001a*/ 	.short	(.L_1267 - .L_1266)
.L_1266:
        /*001c*/ 	.word	0x00000000
        /*0020*/ 	.short	0x0000
        /*0022*/ 	.short	0x0000
        /*0024*/ 	.byte	0x00, 0xf0, 0x11, 0x00


	//----- nvinfo : EIATTR_SPARSE_MMA_MASK
	.align		4
.L_1267:
        /*0028*/ 	.byte	0x03, 0x50
        /*002a*/ 	.short	0x0000


	//----- nvinfo : EIATTR_MAXREG_COUNT
	.align		4
        /*002c*/ 	.byte	0x03, 0x1b
        /*002e*/ 	.short	0x0080


	//----- nvinfo : EIATTR_EXTERNS
	.align		4
        /*0030*/ 	.byte	0x04, 0x0f
        /*0032*/ 	.short	(.L_1269 - .L_1268)


	//   ....[0]....
	.align		4
.L_1268:
        /*0034*/ 	.word	index@(__assertfail)


	//----- nvinfo : EIATTR_MERCURY_ISA_VERSION
	.align		4
.L_1269:
        /*0038*/ 	.byte	0x03, 0x5f
        /*003a*/ 	.short	0x0101


	//----- nvinfo : EIATTR_VRC_CTA_INIT_COUNT
	.align		4
        /*003c*/ 	.byte	0x02, 0x4a
	.zero		1
	.zero		1


	//----- nvinfo : EIATTR_SYSCALL_OFFSETS
	.align		4
        /*0040*/ 	.byte	0x04, 0x46
        /*0042*/ 	.short	(.L_1271 - .L_1270)


	//   ....[0]....
.L_1270:
        /*0044*/ 	.word	0x00002150


	//   ....[1]....
        /*0048*/ 	.word	0x00003160


	//   ....[2]....
        /*004c*/ 	.word	0x000053f0


	//   ....[3]....
        /*0050*/ 	.word	0x00006260


	//   ....[4]....
        /*0054*/ 	.word	0x00008600


	//   ....[5]....
        /*0058*/ 	.word	0x00009470


	//   ....[6]....
        /*005c*/ 	.word	0x0000b820


	//   ....[7]....
        /*0060*/ 	.word	0x0000c660


	//----- nvinfo : EIATTR_EXIT_INSTR_OFFSETS
	.align		4
.L_1271:
        /*0064*/ 	.byte	0x04, 0x1c
        /*0066*/ 	.short	(.L_1273 - .L_1272)


	//   ....[0]....
.L_1272:
        /*0068*/ 	.word	0x00009720


	//   ....[1]....
        /*006c*/ 	.word	0x0000bbe0


	//   ....[2]....
        /*0070*/ 	.word	0x0000bc20


	//   ....[3]....
        /*0074*/ 	.word	0x0000bcb0


	//   ....[4]....
        /*0078*/ 	.word	0x0000bce0


	//   ....[5]....
        /*007c*/ 	.word	0x0000bd10


	//   ....[6]....
        /*0080*/ 	.word	0x0000bd90


	//   ....[7]....
        /*0084*/ 	.word	0x0000bdc0


	//   ....[8]....
        /*0088*/ 	.word	0x0000be50


	//   ....[9]....
        /*008c*/ 	.word	0x0000be90


	//   ....[10]....
        /*0090*/ 	.word	0x0000bed0


	//   ....[11]....
        /*0094*/ 	.word	0x0000bfa0


	//   ....[12]....
        /*0098*/ 	.word	0x0000c100


	//   ....[13]....
        /*009c*/ 	.word	0x0000c260


	//   ....[14]....
        /*00a0*/ 	.word	0x0000c3b0


	//   ....[15]....
        /*00a4*/ 	.word	0x0000c3e0


	//   ....[16]....
        /*00a8*/ 	.word	0x0000c410


	//   ....[17]....
        /*00ac*/ 	.word	0x0000c4b0


	//   ....[18]....
        /*00b0*/ 	.word	0x0000c500


	//   ....[19]....
        /*00b4*/ 	.word	0x0000c670


	//   ....[20]....
        /*00b8*/ 	.word	0x0000c770


	//   ....[21]....
        /*00bc*/ 	.word	0x0000c8a0


	//   ....[22]....
        /*00c0*/ 	.word	0x0000c8d0


	//----- nvinfo : EIATTR_MAX_THREADS
	.align		4
.L_1273:
        /*00c4*/ 	.byte	0x04, 0x05
        /*00c6*/ 	.short	(.L_1275 - .L_1274)
.L_1274:
        /*00c8*/ 	.word	0x00000080
        /*00cc*/ 	.word	0x00000001
        /*00d0*/ 	.word	0x00000001


	//----- nvinfo : EIATTR_CRS_STACK_SIZE
	.align		4
.L_1275:
        /*00d4*/ 	.byte	0x04, 0x1e
        /*00d6*/ 	.short	(.L_1277 - .L_1276)
.L_1276:
        /*00d8*/ 	.word	0x00000000


	//----- nvinfo : EIATTR_CBANK_PARAM_SIZE
	.align		4
.L_1277:
        /*00dc*/ 	.byte	0x03, 0x19
        /*00de*/ 	.short	0x0230


	//----- nvinfo : EIATTR_PARAM_CBANK
	.align		4
        /*00e0*/ 	.byte	0x04, 0x0a
        /*00e2*/ 	.short	(.L_1279 - .L_1278)
	.align		4
.L_1278:
        /*00e4*/ 	.word	index@(.nv.constant0._ZN2at6native18elementwise_kernelILi128ELi4EZNS0_15gpu_kernel_implIZZZNS0_65_GLOBAL__N__cd49fe81_27_ActivationSoftplusKernel_cu_1520ed90_293215softplus_kernelERNS_18TensorIteratorBaseERKN3c106ScalarES9_ENKUlvE_clEvENKUlvE0_clEvEUlfE_EEvS5_RKT_EUliE_EEviT1_)
        /*00e8*/ 	.short	0x0380
        /*00ea*/ 	.short	0x0230


	//----- nvinfo : EIATTR_SW_WAR
	.align		4
.L_1279:
        /*00ec*/ 	.byte	0x04, 0x36
        /*00ee*/ 	.short	(.L_1281 - .L_1280)
.L_1280:
        /*00f0*/ 	.word	0x00000008
.L_1281:


//--------------------- .nv.info._ZN2at6native27unrolled_elementwise_kernelIZZZNS0_65_GLOBAL__N__cd49fe81_27_ActivationSoftplusKernel_cu_1520ed90_293215softplus_kernelERNS_18TensorIteratorBaseERKN3c106ScalarES8_ENKUlvE_clEvENKUlvE0_clEvEUlfE_St5arrayIPcLm2EELi4E23TrivialOffsetCalculatorILi1EjESG_NS0_6memory12LoadWithCastILi1EEENSH_13StoreWithCastILi1EEEEEviT_T0_T2_T3_T4_T5_ --------------------------
	.section	.nv.info._ZN2at6native27unrolled_elementwise_kernelIZZZNS0_65_GLOBAL__N__cd49fe81_27_ActivationSoftplusKernel_cu_1520ed90_293215softplus_kernelERNS_18TensorIteratorBaseERKN3c106ScalarES8_ENKUlvE_clEvENKUlvE0_clEvEUlfE_St5arrayIPcLm2EELi4E23TrivialOffsetCalculatorILi1EjESG_NS0_6memory12LoadWithCastILi1EEENSH_13StoreWithCastILi1EEEEEviT_T0_T2_T3_T4_T5_,"",@"SHT_CUDA_INFO"
	.sectionflags	@""
	.align	4


	//----- nvinfo : EIATTR_CUDA_API_VERSION
	.align		4
        /*0000*/ 	.byte	0x04, 0x37
        /*0002*/ 	.short	(.L_1283 - .L_1282)
.L_1282:
        /*0004*/ 	.word	0x00000082


	//----- nvinfo : EIATTR_KPARAM_INFO
	.align		4
.L_1283:
        /*0008*/ 	.byte	0x04, 0x17
        /*000a*/ 	.short	(.L_1285 - .L_1284)
.L_1284:
        /*000c*/ 	.word	0x00000000
        /*0010*/ 	.short	0x0006
        /*0012*/ 	.short	0x0034
        /*0014*/ 	.byte	0x00, 0xf0, 0x21, 0x00


	//----- nvinfo : EIATTR_KPARAM_INFO
	.align		4
.L_1285:
        /*0018*/ 	.byte	0x04, 0x17
        /*001a*/ 	.short	(.L_1287 - .L_1286)
.L_1286:
        /*001c*/ 	.word	0x00000000
        /*0020*/ 	.short	0x0005
        /*0022*/ 	.short	0x002c
        /*0024*/ 	.byte	0x00, 0xf0, 0x21, 0x00


	//----- nvinfo : EIATTR_KPARAM_INFO
	.align		4
.L_1287:
        /*0028*/ 	.byte	0x04, 0x17
        /*002a*/ 	.short	(.L_1289 - .L_1288)
.L_1288:
        /*002c*/ 	.word	0x00000000
        /*0030*/ 	.short	0x0004
        /*0032*/ 	.short	0x0029
        /*0034*/ 	.byte	0x00, 0xf0, 0x05, 0x00


	//----- nvinfo : EIATTR_KPARAM_INFO
	.align		4
.L_1289:
        /*0038*/ 	.byte	0x04, 0x17
        /*003a*/ 	.short	(.L_1291 - .L_1290)
.L_1290:
        /*003c*/ 	.word	0x00000000
        /*0040*/ 	.short	0x0003
        /*0042*/ 	.short	0x0028
        /*0044*/ 	.byte	0x00, 0xf0, 0x05, 0x00


	//----- nvinfo : EIATTR_KPARAM_INFO
	.align		4
.L_1291:
        /*0048*/ 	.byte	0x04, 0x17
        /*004a*/ 	.short	(.L_1293 - .L_1292)
.L_1292:
        /*004c*/ 	.word	0x00000000
        /*0050*/ 	.short	0x0002
        /*0052*/ 	.short	0x0018
        /*0054*/ 	.byte	0x00, 0xf0, 0x41, 0x00


	//----- nvinfo : EIATTR_KPARAM_INFO
	.align		4
.L_1293:
        /*0058*/ 	.byte	0x04, 0x17
        /*005a*/ 	.short	(.L_1295 - .L_1294)
.L_1294:
        /*005c*/ 	.word	0x00000000
        /*0060*/ 	.short	0x0001
        /*0062*/ 	.short	0x0008
        /*0064*/ 	.byte	0x00, 0xf0, 0x41, 0x00


	//----- nvinfo : EIATTR_KPARAM_INFO
	.align		4
.L_1295:
        /*0068*/ 	.byte	0x04, 0x17
        /*006a*/ 	.short	(.L_1297 - .L_1296)
.L_1296:
        /*006c*/ 	.word	0x00000000
        /*0070*/ 	.short	0x0000
        /*0072*/ 	.short	0x0000
        /*0074*/ 	.byte	0x00, 0xf0, 0x11, 0x00


	//----- nvinfo : EIATTR_SPARSE_MMA_MASK
	.align		4
.L_1297:
        /*0078*/ 	.byte	0x03, 0x50
        /*007a*/ 	.short	0x0000


	//----- nvinfo : EIATTR_MAXREG_COUNT
	.align		4
        /*007c*/ 	.byte	0x03, 0x1b
        /*007e*/ 	.short	0x00ff


	//----- nvinfo : EIATTR_EXTERNS
	.align		4
        /*0080*/ 	.byte	0x04, 0x0f
        /*0082*/ 	.short	(.L_1299 - .L_1298)


	//   ....[0]....
	.align		4
.L_1298:
        /*0084*/ 	.word	index@(__assertfail)


	//----- nvinfo : EIATTR_MERCURY_ISA_VERSION
	.align		4
.L_1299:
        /*0088*/ 	.byte	0x03, 0x5f
        /*008a*/ 	.short	0x0101


	//----- nvinfo : EIATTR_VRC_CTA_INIT_COUNT
	.align		4
        /*008c*/ 	.byte	0x02, 0x4a
	.zero		1
	.zero		1


	//----- nvinfo : EIATTR_SYSCALL_OFFSETS
	.align		4
        /*0090*/ 	.byte	0x04, 0x46
        /*0092*/ 	.short	(.L_1301 - .L_1300)


	//   ....[0]....
.L_1300:
        /*0094*/ 	.word	0x00000e60


	//   ....[1]....
        /*0098*/ 	.word	0x00001df0


	//   ....[2]....
        /*009c*/ 	.word	0x00002d00


	//   ....[3]....
        /*00a0*/ 	.word	0x00003be0


	//   ....[4]....
        /*00a4*/ 	.word	0x000054c0


	//   ....[5]....
        /*00a8*/ 	.word	0x00006260


	//   ....[6]....
        /*00ac*/ 	.word	0x000070c0


	//   ....[7]....
        /*00b0*/ 	.word	0x00007f20


	//----- nvinfo : EIATTR_EXIT_INSTR_OFFSETS
	.align		4
.L_1301:
        /*00b4*/ 	.byte	0x04, 0x1c
        /*00b6*/ 	.short	(.L_1303 - .L_1302)


	//   ....[0]....
.L_1302:
        /*00b8*/ 	.word	0x00007360


	//   ....[1]....
        /*00bc*/ 	.word	0x000074a0


	//   ....[2]....
        /*00c0*/ 	.word	0x000074e0


	//   ....[3]....
        /*00c4*/ 	.word	0x00007570


	//   ....[4]....
        /*00c8*/ 	.word	0x000075a0


	//   ....[5]....
        /*00cc*/ 	.word	0x000075d0


	//   ....[6]....
        /*00d0*/ 	.word	0x00007650


	//   ....[7]....
        /*00d4*/ 	.word	0x00007680


	//   ....[8]....
        /*00d8*/ 	.word	0x00007710


	//   ....[9]....
        /*00dc*/ 	.word	0x00007750


	//   ....[10]....
        /*00e0*/ 	.word	0x00007790


	//   ....[11]....
        /*00e4*/ 	.word	0x00007860


	//   ....[12]....
        /*00e8*/ 	.word	0x000079c0


	//   ....[13]....
        /*00ec*/ 	.word	0x00007b20


	//   ....[14]....
        /*00f0*/ 	.word	0x00007c70


	//   ....[15]....
        /*00f4*/ 	.word	0x00007ca0


	//   ....[16]....
        /*00f8*/ 	.word	0x00007cd0


	//   ....[17]....
        /*00fc*/ 	.word	0x00007d70


	//   ....[18]....
        /*0100*/ 	.word	0x00007dc0


	//   ....[19]....
        /*0104*/ 	.word	0x00007f30


	//   ....[20]....
        /*0108*/ 	.word	0x00008030


	//   ....[21]....
        /*010c*/ 	.word	0x00008160


	//   ....[22]....
        /*0110*/ 	.word	0x00008190


	//----- nvinfo : EIATTR_MAX_THREADS
	.align		4
.L_1303:
        /*0114*/ 	.byte	0x04, 0x05
        /*0116*/ 	.short	(.L_1305 - .L_1304)
.L_1304:
        /*0118*/ 	.word	0x00000080
        /*011c*/ 	.word	0x00000001
        /*0120*/ 	.word	0x00000001


	//----- nvinfo : EIATTR_CRS_STACK_SIZE
	.align		4
.L_1305:
        /*0124*/ 	.byte	0x04, 0x1e
        /*0126*/ 	.short	(.L_1307 - .L_1306)
.L_1306:
        /*0128*/ 	.word	0x00000000


	//----- nvinfo : EIATTR_CBANK_PARAM_SIZE
	.align		4
.L_1307:
        /*012c*/ 	.byte	0x03, 0x19
        /*012e*/ 	.short	0x003c


	//----- nvinfo : EIATTR_PARAM_CBANK
	.align		4
        /*0130*/ 	.byte	0x04, 0x0a
        /*0132*/ 	.short	(.L_1309 - .L_1308)
	.align		4
.L_1308:
        /*0134*/ 	.word	index@(.nv.constant0._ZN2at6native27unrolled_elementwise_kernelIZZZNS0_65_GLOBAL__N__cd49fe81_27_ActivationSoftplusKernel_cu_1520ed90_293215softplus_kernelERNS_18TensorIteratorBaseERKN3c106ScalarES8_ENKUlvE_clEvENKUlvE0_clEvEUlfE_St5arrayIPcLm2EELi4E23TrivialOffsetCalculatorILi1EjESG_NS0_6memory12LoadWithCastILi1EEENSH_13StoreWithCastILi1EEEEEviT_T0_T2_T3_T4_T5_)
        /*0138*/ 	.short	0x0380
        /*013a*/ 	.short	0x003c


	//----- nvinfo : EIATTR_SW_WAR
	.align		4
.L_1309:
        /*013c*/ 	.byte	0x04, 0x36
        /*013e*/ 	.short	(.L_1311 - .L_1310)
.L_1310:
        /*0140*/ 	.word	0x00000008
.L_1311:


//--------------------- .nv.info._ZN2at6native18elementwise_kernelILi128ELi2EZNS0_22gpu_kernel_impl_nocastIZZZNS0_65_GLOBAL__N__cd49fe81_27_ActivationSoftplusKernel_cu_1520ed90_293215softplus_kernelERNS_18TensorIteratorBaseERKN3c106ScalarES9_ENKUlvE_clEvENKUlvE0_clEvEUlfE_EEvS5_RKT_EUliE_EEviT1_ --------------------------
	.section	.nv.info._ZN2at6native18elementwise_kernelILi128ELi2EZNS0_22gpu_kernel_impl_nocastIZZZNS0_65_GLOBAL__N__cd49fe81_27_ActivationSoftplusKernel_cu_1520ed90_293215softplus_kernelERNS_18TensorIteratorBaseERKN3c106ScalarES9_ENKUlvE_clEvENKUlvE0_clEvEUlfE_EEvS5_RKT_EUliE_EEviT1_,"",@"SHT_CUDA_INFO"
	.sectionflags	@""
	.align	4


	//----- nvinfo : EIATTR_CUDA_API_VERSION
	.align		4
        /*0000*/ 	.byte	0x04, 0x37
        /*0002*/ 	.short	(.L_1313 - .L_1312)
.L_1312:
        /*0004*/ 	.word	0x00000082


	//----- nvinfo : EIATTR_KPARAM_INFO
	.align		4
.L_1313:
        /*0008*/ 	.byte	0x04, 0x17
        /*000a*/ 	.short	(.L_1315 - .L_1314)
.L_1314:
        /*000c*/ 	.word	0x00000000
        /*0010*/ 	.short	0x0001
        /*0012*/ 	.short	0x0008
        /*0014*/ 	.byte	0x00, 0xf0, 0x81, 0x08


	//----- nvinfo : EIATTR_KPARAM_INFO
	.align		4
.L_1315:
        /*0018*/ 	.byte	0x04, 0x17
        /*001a*/ 	.short	(.L_1317 - .L_1316)
.L_1316:
        /*001c*/ 	.word	0x00000000
        /*0020*/ 	.short	0x0000
        /*0022*/ 	.short	0x0000
        /*0024*/ 	.byte	0x00, 0xf0, 0x11, 0x00


	//----- nvinfo : EIATTR_SPARSE_MMA_MASK
	.align		4
.L_1317:
        /*0028*/ 	.byte	0x03, 0x50
        /*002a*/ 	.short	0x0000


	//----- nvinfo : EIATTR_MAXREG_COUNT
	.align		4
        /*002c*/ 	.byte	0x03, 0x1b
        /*002e*/ 	.short	0x0080


	//----- nvinfo : EIATTR_MERCURY_ISA_VERSION
	.align		4
        /*0030*/ 	.byte	0x03, 0x5f
        /*0032*/ 	.short	0x0101


	//----- nvinfo : EIATTR_VRC_CTA_INIT_COUNT
	.align		4
        /*0034*/ 	.byte	0x02, 0x4a
	.zero		1
	.zero		1


	//----- nvinfo : EIATTR_EXIT_INSTR_OFFSETS
	.align		4
        /*0038*/ 	.byte	0x04, 0x1c
        /*003a*/ 	.short	(.L_1319 - .L_1318)


	//   ....[0]....
.L_1318:
        /*003c*/ 	.word	0x00000380


	//   ....[1]....
        /*0040*/ 	.word	0x00000610


	//   ....[2]....
        /*0044*/ 	.word	0x00001c40


	//   ....[3]....
        /*0048*/ 	.word	0x000031c0


	//----- nvinfo : EIATTR_MAX_THREADS
	.align		4
.L_1319:
        /*004c*/ 	.byte	0x04, 0x05
        /*004e*/ 	.short	(.L_1321 - .L_1320)
.L_1320:
        /*0050*/ 	.word	0x00000080
        /*0054*/ 	.word	0x00000001
        /*0058*/ 	.word	0x00000001


	//----- nvinfo : EIATTR_CRS_STACK_SIZE
	.align		4
.L_1321:
        /*005c*/ 	.byte	0x04, 0x1e
        /*005e*/ 	.short	(.L_1323 - .L_1322)
.L_1322:
        /*0060*/ 	.word	0x00000000


	//----- nvinfo : EIATTR_CBANK_PARAM_SIZE
	.align		4
.L_1323:
        /*0064*/ 	.byte	0x03, 0x19
        /*0066*/ 	.short	0x0228


	//----- nvinfo : EIATTR_PARAM_CBANK
	.align		4
        /*0068*/ 	.byte	0x04, 0x0a
        /*006a*/ 	.short	(.L_1325 - .L_1324)
	.align		4
.L_1324:
        /*006c*/ 	.word	index@(.nv.constant0._ZN2at6native18elementwise_kernelILi128ELi2EZNS0_22gpu_kernel_impl_nocastIZZZNS0_65_GLOBAL__N__cd49fe81_27_ActivationSoftplusKernel_cu_1520ed90_293215softplus_kernelERNS_18TensorIteratorBaseERKN3c106ScalarES9_ENKUlvE_clEvENKUlvE0_clEvEUlfE_EEvS5_RKT_EUliE_EEviT1_)
        /*0070*/ 	.short	0x0380
        /*0072*/ 	.short	0x0228


	//----- nvinfo : EIATTR_SW_WAR
	.align		4
.L_1325:
        /*0074*/ 	.byte	0x04, 0x36
        /*0076*/ 	.short	(.L_1327 - .L_1326)
.L_1326:
        /*0078*/ 	.word	0x00000008
.L_1327:


//--------------------- .nv.info._ZN2at6native27unrolled_elementwise_kernelIZZZNS0_65_GLOBAL__N__cd49fe81_27_ActivationSoftplusKernel_cu_1520ed90_293215softplus_kernelERNS_18TensorIteratorBaseERKN3c106ScalarES8_ENKUlvE_clEvENKUlvE0_clEvEUlfE_St5arrayIPcLm2EELi4E23TrivialOffsetCalculatorILi1EjESG_NS0_6memory15LoadWithoutCastENSH_16StoreWithoutCastEEEviT_T0_T2_T3_T4_T5_ --------------------------
	.section	.nv.info._ZN2at6native27unrolled_elementwise_kernelIZZZNS0_65_GLOBAL__N__cd49fe81_27_ActivationSoftplusKernel_cu_1520ed90_293215softplus_kernelERNS_18TensorIteratorBaseERKN3c106ScalarES8_ENKUlvE_clEvENKUlvE0_clEvEUlfE_St5arrayIPcLm2EELi4E23TrivialOffsetCalculatorILi1EjESG_NS0_6memory15LoadWithoutCastENSH_16StoreWithoutCastEEEviT_T0_T2_T3_T4_T5_,"",@"SHT_CUDA_INFO"
	.sectionflags	@""
	.align	4


	//----- nvinfo : EIATTR_CUDA_API_VERSION
	.align		4
        /*0000*/ 	.byte	0x04, 0x37
        /*0002*/ 	.short	(.L_1329 - .L_1328)
.L_1328:
        /*0004*/ 	.word	0x00000082


	//----- nvinfo : EIATTR_KPARAM_INFO
	.align		4
.L_1329:
        /*0008*/ 	.byte	0x04, 0x17
        /*000a*/ 	.short	(.L_1331 - .L_1330)
.L_1330:
        /*000c*/ 	.word	0x00000000
        /*0010*/ 	.short	0x0006
        /*0012*/ 	.short	0x002b
        /*0014*/ 	.byte	0x00, 0xf0, 0x05, 0x00


	//----- nvinfo : EIATTR_KPARAM_INFO
	.align		4
.L_1331:
        /*0018*/ 	.byte	0x04, 0x17
        /*001a*/ 	.short	(.L_1333 - .L_1332)
.L_1332:
        /*001c*/ 	.word	0x00000000
        /*0020*/ 	.short	0x0005
        /*0022*/ 	.short	0x002a
        /*0024*/ 	.byte	0x00, 0xf0, 0x05, 0x00


	//----- nvinfo : EIATTR_KPARAM_INFO
	.align		4
.L_1333:
        /*0028*/ 	.byte	0x04, 0x17
        /*002a*/ 	.short	(.L_1335 - .L_1334)
.L_1334:
        /*002c*/ 	.word	0x00000000
        /*0030*/ 	.short	0x0004
        /*0032*/ 	.short	0x0029
        /*0034*/ 	.byte	0x00, 0xf0, 0x05, 0x00


	//----- nvinfo : EIATTR_KPARAM_INFO
	.align		4
.L_1335:
        /*0038*/ 	.byte	0x04, 0x17
        /*003a*/ 	.short	(.L_1337 - .L_1336)
.L_1336:
        /*003c*/ 	.word	0x00000000
        /*0040*/ 	.short	0x0003
        /*0042*/ 	.short	0x0028
        /*0044*/ 	.byte	0x00, 0xf0, 0x05, 0x00


	//----- nvinfo : EIATTR_KPARAM_INFO
	.align		4
.L_1337:
        /*0048*/ 	.byte	0x04, 0x17
        /*004a*/ 	.short	(.L_1339 - .L_1338)
.L_1338:
        /*004c*/ 	.word	0x00000000
        /*0050*/ 	.short	0x0002
        /*0052*/ 	.short	0x0018
        /*0054*/ 	.byte	0x00, 0xf0, 0x41, 0x00


	//----- nvinfo : EIATTR_KPARAM_INFO
	.align		4
.L_1339:
        /*0058*/ 	.byte	0x04, 0x17
        /*005a*/ 	.short	(.L_1341 - .L_1340)
.L_1340:
        /*005c*/ 	.word	0x00000000
        /*0060*/ 	.short	0x0001
        /*0062*/ 	.short	0x0008
        /*0064*/ 	.byte	0x00, 0xf0, 0x41, 0x00


	//----- nvinfo : EIATTR_KPARAM_INFO
	.align		4
.L_1341:
        /*0068*/ 	.byte	0x04, 0x17
        /*006a*/ 	.short	(.L_1343 - .L_1342)
.L_1342:
        /*006c*/ 	.word	0x00000000
        /*0070*/ 	.short	0x0000
        /*0072*/ 	.short	0x0000
        /*0074*/ 	.byte	0x00, 0xf0, 0x11, 0x00


	//----- nvinfo : EIATTR_SPARSE_MMA_MASK
	.align		4
.L_1343:
        /*0078*/ 	.byte	0x03, 0x50
        /*007a*/ 	.short	0x0000


	//----- nvinfo : EIATTR_MAXREG_COUNT
	.align		4
        /*007c*/ 	.byte	0x03, 0x1b
        /*007e*/ 	.short	0x00ff


	//----- nvinfo : EIATTR_MERCURY_ISA_VERSION
	.align		4
        /*0080*/ 	.byte	0x03, 0x5f
        /*0082*/ 	.short	0x0101


	//----- nvinfo : EIATTR_VRC_CTA_INIT_COUNT
	.align		4
        /*0084*/ 	.byte	0x02, 0x4a
	.zero		1
	.zero		1


	//----- nvinfo : EIATTR_EXIT_INSTR_OFFSETS
	.align		4
        /*0088*/ 	.byte	0x04, 0x1c
        /*008a*/ 	.short	(.L_1345 - .L_1344)


	//   ....[0]....
.L_1344:
        /*008c*/ 	.word	0x00000d90


	//   ....[1]....
        /*0090*/ 	.word	0x00000de0


	//----- nvinfo : EIATTR_MAX_THREADS
	.align		4
.L_1345:
        /*0094*/ 	.byte	0x04, 0x05
        /*0096*/ 	.short	(.L_1347 - .L_1346)
.L_1346:
        /*0098*/ 	.word	0x00000080
        /*009c*/ 	.word	0x00000001
        /*00a0*/ 	.word	0x00000001


	//----- nvinfo : EIATTR_CRS_STACK_SIZE
	.align		4
.L_1347:
        /*00a4*/ 	.byte	0x04, 0x1e
        /*00a6*/ 	.short	(.L_1349 - .L_1348)
.L_1348:
        /*00a8*/ 	.word	0x00000000


	//----- nvinfo : EIATTR_CBANK_PARAM_SIZE
	.align		4
.L_1349:
        /*00ac*/ 	.byte	0x03, 0x19
        /*00ae*/ 	.short	0x002c


	//----- nvinfo : EIATTR_PARAM_CBANK
	.align		4
        /*00b0*/ 	.byte	0x04, 0x0a
        /*00b2*/ 	.short	(.L_1351 - .L_1350)
	.align		4
.L_1350:
        /*00b4*/ 	.word	index@(.nv.constant0._ZN2at6native27unrolled_elementwise_kernelIZZZNS0_65_GLOBAL__N__cd49fe81_27_ActivationSoftplusKernel_cu_1520ed90_293215softplus_kernelERNS_18TensorIteratorBaseERKN3c106ScalarES8_ENKUlvE_clEvENKUlvE0_clEvEUlfE_St5arrayIPcLm2EELi4E23TrivialOffsetCalculatorILi1EjESG_NS0_6memory15LoadWithoutCastENSH_16StoreWithoutCastEEEviT_T0_T2_T3_T4_T5_)
        /*00b8*/ 	.short	0x0380
        /*00ba*/ 	.short	0x002c


	//----- nvinfo : EIATTR_SW_WAR
	.align		4
.L_1351:
        /*00bc*/ 	.byte	0x04, 0x36
        /*00be*/ 	.short	(.L_1353 - .L_1352)
.L_1352:
        /*00c0*/ 	.word	0x00000008
.L_1353:


//--------------------- .nv.info._ZN2at6native29vectorized_elementwise_kernelILi2EZZZNS0_65_GLOBAL__N__cd49fe81_27_ActivationSoftplusKernel_cu_1520ed90_293215softplus_kernelERNS_18TensorIteratorBaseERKN3c106ScalarES8_ENKUlvE_clEvENKUlvE0_clEvEUlfE_St5arrayIPcLm2EEEEviT0_T1_ --------------------------
	.section	.nv.info._ZN2at6native29vectorized_elementwise_kernelILi2EZZZNS0_65_GLOBAL__N__cd49fe81_27_ActivationSoftplusKernel_cu_1520ed90_293215softplus_kernelERNS_18TensorIteratorBaseERKN3c106ScalarES8_ENKUlvE_clEvENKUlvE0_clEvEUlfE_St5arrayIPcLm2EEEEviT0_T1_,"",@"SHT_CUDA_INFO"
	.sectionflags	@""
	.align	4


	//----- nvinfo : EIATTR_CUDA_API_VERSION
	.align		4
        /*0000*/ 	.byte	0x04, 0x37
        /*0002*/ 	.short	(.L_1355 - .L_1354)
.L_1354:
        /*0004*/ 	.word	0x00000082


	//----- nvinfo : EIATTR_KPARAM_INFO
	.align		4
.L_1355:
        /*0008*/ 	.byte	0x04, 0x17
        /*000a*/ 	.short	(.L_1357 - .L_1356)
.L_1356:
        /*000c*/ 	.word	0x00000000
        /*0010*/ 	.short	0x0002
        /*0012*/ 	.short	0x0018
        /*0014*/ 	.byte	0x00, 0xf0, 0x41, 0x00


	//----- nvinfo : EIATTR_KPARAM_INFO
	.align		4
.L_1357:
        /*0018*/ 	.byte	0x04, 0x17
        /*001a*/ 	.short	(.L_1359 - .L_1358)
.L_1358:
        /*001c*/ 	.word	0x00000000
        /*0020*/ 	.short	0x0001
        /*0022*/ 	.short	0x0008
        /*0024*/ 	.byte	0x00, 0xf0, 0x41, 0x00


	//----- nvinfo : EIATTR_KPARAM_INFO
	.align		4
.L_1359:
        /*0028*/ 	.byte	0x04, 0x17
        /*002a*/ 	.short	(.L_1361 - .L_1360)
.L_1360:
        /*002c*/ 	.word	0x00000000
        /*0030*/ 	.short	0x0000
        /*0032*/ 	.short	0x0000
        /*0034*/ 	.byte	0x00, 0xf0, 0x11, 0x00


	//----- nvinfo : EIATTR_SPARSE_MMA_MASK
	.align		4
.L_1361:
        /*0038*/ 	.byte	0x03, 0x50
        /*003a*/ 	.short	0x0000


	//----- nvinfo : EIATTR_MAXREG_COUNT
	.align		4
        /*003c*/ 	.byte	0x03, 0x1b
        /*003e*/ 	.short	0x00ff


	//----- nvinfo : EIATTR_MERCURY_ISA_VERSION
	.align		4
        /*0040*/ 	.byte	0x03, 0x5f
        /*0042*/ 	.short	0x0101


	//----- nvinfo : EIATTR_VRC_CTA_INIT_COUNT
	.align		4
        /*0044*/ 	.byte	0x02, 0x4a
	.zero		1
	.zero		1


	//----- nvinfo : EIATTR_EXIT_INSTR_OFFSETS
	.align		4
        /*0048*/ 	.byte	0x04, 0x1c
        /*004a*/ 	.short	(.L_1363 - .L_1362)


	//   ....[0]....
.L_1362:
        /*004c*/ 	.word	0x00001bd0


	//   ....[1]....
        /*0050*/ 	.word	0x00001c20


	//   ....[2]....
        /*0054*/ 	.word	0x00002fb0


	//----- nvinfo : EIATTR_MAX_THREADS
	.align		4
.L_1363:
        /*0058*/ 	.byte	0x04, 0x05
        /*005a*/ 	.short	(.L_1365 - .L_1364)
.L_1364:
        /*005c*/ 	.word	0x00000080
        /*0060*/ 	.word	0x00000001
        /*0064*/ 	.word	0x00000001


	//----- nvinfo : EIATTR_CRS_STACK_SIZE
	.align		4
.L_1365:
        /*0068*/ 	.byte	0x04, 0x1e
        /*006a*/ 	.short	(.L_1367 - .L_1366)
.L_1366:
        /*006c*/ 	.word	0x00000000


	//----- nvinfo : EIATTR_CBANK_PARAM_SIZE
	.align		4
.L_1367:
        /*0070*/ 	.byte	0x03, 0x19
        /*0072*/ 	.short	0x0028


	//----- nvinfo : EIATTR_PARAM_CBANK
	.align		4
        /*0074*/ 	.byte	0x04, 0x0a
        /*0076*/ 	.short	(.L_1369 - .L_1368)
	.align		4
.L_1368:
        /*0078*/ 	.word	index@(.nv.constant0._ZN2at6native29vectorized_elementwise_kernelILi2EZZZNS0_65_GLOBAL__N__cd49fe81_27_ActivationSoftplusKernel_cu_1520ed90_293215softplus_kernelERNS_18TensorIteratorBaseERKN3c106ScalarES8_ENKUlvE_clEvENKUlvE0_clEvEUlfE_St5arrayIPcLm2EEEEviT0_T1_)
        /*007c*/ 	.short	0x0380
        /*007e*/ 	.short	0x0028


	//----- nvinfo : EIATTR_SW_WAR
	.align		4
.L_1369:
        /*0080*/ 	.byte	0x04, 0x36
        /*0082*/ 	.short	(.L_1371 - .L_1370)
.L_1370:
        /*0084*/ 	.word	0x00000008
.L_1371:


//--------------------- .nv.info._ZN2at6native29vectorized_elementwise_kernelILi4EZZZNS0_65_GLOBAL__N__cd49fe81_27_ActivationSoftplusKernel_cu_1520ed90_293215softplus_kernelERNS_18TensorIteratorBaseERKN3c106ScalarES8_ENKUlvE_clEvENKUlvE0_clEvEUlfE_St5arrayIPcLm2EEEEviT0_T1_ --------------------------
	.section	.nv.info._ZN2at6native29vectorized_elementwise_kernelILi4EZZZNS0_65_GLOBAL__N__cd49fe81_27_ActivationSoftplusKernel_cu_1520ed90_293215softplus_kernelERNS_18TensorIteratorBaseERKN3c106ScalarES8_ENKUlvE_clEvENKUlvE0_clEvEUlfE_St5arrayIPcLm2EEEEviT0_T1_,"",@"SHT_CUDA_INFO"
	.sectionflags	@""
	.align	4


	//----- nvinfo : EIATTR_CUDA_API_VERSION
	.align		4
        /*0000*/ 	.byte	0x04, 0x37
        /*0002*/ 	.short	(.L_1373 - .L_1372)
.L_1372:
        /*0004*/ 	.word	0x00000082


	//----- nvinfo : EIATTR_KPARAM_INFO
	.align		4
.L_1373:
        /*0008*/ 	.byte	0x04, 0x17
        /*000a*/ 	.short	(.L_1375 - .L_1374)
.L_1374:
        /*000c*/ 	.word	0x00000000
        /*0010*/ 	.short	0x0002
        /*0012*/ 	.short	0x0018
        /*0014*/ 	.byte	0x00, 0xf0, 0x41, 0x00


	//----- nvinfo : EIATTR_KPARAM_INFO
	.align		4
.L_1375:
        /*0018*/ 	.byte	0x04, 0x17
        /*001a*/ 	.short	(.L_1377 - .L_1376)
.L_1376:
        /*001c*/ 	.word	0x00000000
        /*0020*/ 	.short	0x0001
        /*0022*/ 	.short	0x0008
        /*0024*/ 	.byte	0x00, 0xf0, 0x41, 0x00


	//----- nvinfo : EIATTR_KPARAM_INFO
	.align		4
.L_1377:
        /*0028*/ 	.byte	0x04, 0x17
        /*002a*/ 	.short	(.L_1379 - .L_1378)
.L_1378:
        /*002c*/ 	.word	0x00000000
        /*0030*/ 	.short	0x0000
        /*0032*/ 	.short	0x0000
        /*0034*/ 	.byte	0x00, 0xf0, 0x11, 0x00


	//----- nvinfo : EIATTR_SPARSE_MMA_MASK
	.align		4
.L_1379:
        /*0038*/ 	.byte	0x03, 0x50
        /*003a*/ 	.short	0x0000


	//----- nvinfo : EIATTR_MAXREG_COUNT
	.align		4
        /*003c*/ 	.byte	0x03, 0x1b
        /*003e*/ 	.short	0x00ff


	//----- nvinfo : EIATTR_MERCURY_ISA_VERSION
	.align		4
        /*0040*/ 	.byte	0x03, 0x5f
        /*0042*/ 	.short	0x0101


	//----- nvinfo : EIATTR_VRC_CTA_INIT_COUNT
	.align		4
        /*0044*/ 	.byte	0x02, 0x4a
	.zero		1
	.zero		1


	//----- nvinfo : EIATTR_EXIT_INSTR_OFFSETS
	.align		4
        /*0048*/ 	.byte	0x04, 0x1c
        /*004a*/ 	.short	(.L_1381 - .L_1380)


	//   ....[0]....
.L_1380:
        /*004c*/ 	.word	0x00001bd0


	//   ....[1]....
        /*0050*/ 	.word	0x00001c20


	//   ....[2]....
        /*0054*/ 	.word	0x00002f70


	//----- nvinfo : EIATTR_MAX_THREADS
	.align		4
.L_1381:
        /*0058*/ 	.byte	0x04, 0x05
        /*005a*/ 	.short	(.L_1383 - .L_1382)
.L_1382:
        /*005c*/ 	.word	0x00000080
        /*0060*/ 	.word	0x00000001
        /*0064*/ 	.word	0x00000001


	//----- nvinfo : EIATTR_CRS_STACK_SIZE
	.align		4
.L_1383:
        /*0068*/ 	.byte	0x04, 0x1e
        /*006a*/ 	.short	(.L_1385 - .L_1384)
.L_1384:
        /*006c*/ 	.word	0x00000000


	//----- nvinfo : EIATTR_CBANK_PARAM_SIZE
	.align		4
.L_1385:
        /*0070*/ 	.byte	0x03, 0x19
        /*0072*/ 	.short	0x0028


	//----- nvinfo : EIATTR_PARAM_CBANK
	.align		4
        /*0074*/ 	.byte	0x04, 0x0a
        /*0076*/ 	.short	(.L_1387 - .L_1386)
	.align		4
.L_1386:
        /*0078*/ 	.word	index@(.nv.constant0._ZN2at6native29vectorized_elementwise_kernelILi4EZZZNS0_65_GLOBAL__N__cd49fe81_27_ActivationSoftplusKernel_cu_1520ed90_293215softplus_kernelERNS_18TensorIteratorBaseERKN3c106ScalarES8_ENKUlvE_clEvENKUlvE0_clEvEUlfE_St5arrayIPcLm2EEEEviT0_T1_)
        /*007c*/ 	.short	0x0380
        /*007e*/ 	.short	0x0028


	//----- nvinfo : EIATTR_SW_WAR
	.align		4
.L_1387:
        /*0080*/ 	.byte	0x04, 0x36
        /*0082*/ 	.short	(.L_1389 - .L_1388)
.L_1388:
        /*0084*/ 	.word	0x00000008
.L_1389:


//--------------------- .nv.info._ZN2at6native29vectorized_elementwise_kernelILi8EZZZNS0_65_GLOBAL__N__cd49fe81_27_ActivationSoftplusKernel_cu_1520ed90_293215softplus_kernelERNS_18TensorIteratorBaseERKN3c106ScalarES8_ENKUlvE_clEvENKUlvE0_clEvEUlfE_St5arrayIPcLm2EEEEviT0_T1_ --------------------------
	.section	.nv.info._ZN2at6native29vectorized_elementwise_kernelILi8EZZZNS0_65_GLOBAL__N__cd49fe81_27_ActivationSoftplusKernel_cu_1520ed90_293215softplus_kernelERNS_18TensorIteratorBaseERKN3c106ScalarES8_ENKUlvE_clEvENKUlvE0_clEvEUlfE_St5arrayIPcLm2EEEEviT0_T1_,"",@"SHT_CUDA_INFO"
	.sectionflags	@""
	.align	4


	//----- nvinfo : EIATTR_CUDA_API_VERSION
	.align		4
        /*0000*/ 	.byte	0x04, 0x37
        /*0002*/ 	.short	(.L_1391 - .L_1390)
.L_1390:
        /*0004*/ 	.word	0x00000082


	//----- nvinfo : EIATTR_KPARAM_INFO
	.align		4
.L_1391:
        /*0008*/ 	.byte	0x04, 0x17
        /*000a*/ 	.short	(.L_1393 - .L_1392)
.L_1392:
        /*000c*/ 	.word	0x00000000
        /*0010*/ 	.short	0x0002
        /*0012*/ 	.short	0x0018
        /*0014*/ 	.byte	0x00, 0xf0, 0x41, 0x00


	//----- nvinfo : EIATTR_KPARAM_INFO
	.align		4
.L_1393:
        /*0018*/ 	.byte	0x04, 0x17
        /*001a*/ 	.short	(.L_1395 - .L_1394)
.L_1394:
        /*001c*/ 	.word	0x00000000
        /*0020*/ 	.short	0x0001
        /*0022*/ 	.short	0x0008
        /*0024*/ 	.byte	0x00, 0xf0, 0x41, 0x00


	//----- nvinfo : EIATTR_KPARAM_INFO
	.align		4
.L_1395:
        /*0028*/ 	.byte	0x04, 0x17
        /*002a*/ 	.short	(.L_1397 - .L_1396)
.L_1396:
        /*002c*/ 	.word	0x00000000
        /*0030*/ 	.short	0x0000
        /*0032*/ 	.short	0x0000
        /*0034*/ 	.byte	0x00, 0xf0, 0x11, 0x00


	//----- nvinfo : EIATTR_SPARSE_MMA_MASK
	.align		4
.L_1397:
        /*0038*/ 	.byte	0x03, 0x50
        /*003a*/ 	.short	0x0000


	//----- nvinfo : EIATTR_MAXREG_COUNT
	.align		4
        /*003c*/ 	.byte	0x03, 0x1b
        /*003e*/ 	.short	0x00ff


	//----- nvinfo : EIATTR_MERCURY_ISA_VERSION
	.align		4
        /*0040*/ 	.byte	0x03, 0x5f
        /*0042*/ 	.short	0x0101


	//----- nvinfo : EIATTR_VRC_CTA_INIT_COUNT
	.align		4
        /*0044*/ 	.byte	0x02, 0x4a
	.zero		1
	.zero		1


	//----- nvinfo : EIATTR_EXIT_INSTR_OFFSETS
	.align		4
        /*0048*/ 	.byte	0x04, 0x1c
        /*004a*/ 	.short	(.L_1399 - .L_1398)


	//   ....[0]....
.L_1398:
        /*004c*/ 	.word	0x00000010


	//----- nvinfo : EIATTR_MAX_THREADS
	.align		4
.L_1399:
        /*0050*/ 	.byte	0x04, 0x05
        /*0052*/ 	.short	(.L_1401 - .L_1400)
.L_1400:
        /*0054*/ 	.word	0x00000080
        /*0058*/ 	.word	0x00000001
        /*005c*/ 	.word	0x00000001


	//----- nvinfo : EIATTR_CBANK_PARAM_SIZE
	.align		4
.L_1401:
        /*0060*/ 	.byte	0x03, 0x19
        /*0062*/ 	.short	0x0028


	//----- nvinfo : EIATTR_PARAM_CBANK
	.align		4
        /*0064*/ 	.byte	0x04, 0x0a
        /*0066*/ 	.short	(.L_1403 - .L_1402)
	.align		4
.L_1402:
        /*0068*/ 	.word	index@(.nv.constant0._ZN2at6native29vectorized_elementwise_kernelILi8EZZZNS0_65_GLOBAL__N__cd49fe81_27_ActivationSoftplusKernel_cu_1520ed90_293215softplus_kernelERNS_18TensorIteratorBaseERKN3c106ScalarES8_ENKUlvE_clEvENKUlvE0_clEvEUlfE_St5arrayIPcLm2EEEEviT0_T1_)
        /*006c*/ 	.short	0x0380
        /*006e*/ 	.short	0x0028


	//----- nvinfo : EIATTR_SW_WAR
	.align		4
.L_1403:
        /*0070*/ 	.byte	0x04, 0x36
        /*0072*/ 	.short	(.L_1405 - .L_1404)
.L_1404:
        /*0074*/ 	.word	0x00000008
.L_1405:


//--------------------- .nv.info._ZN2at6native18elementwise_kernelILi128ELi4EZNS0_15gpu_kernel_implIZZZNS0_65_GLOBAL__N__cd49fe81_27_ActivationSoftplusKernel_cu_1520ed90_293215softplus_kernelERNS_18TensorIteratorBaseERKN3c106ScalarES9_ENKUlvE_clEvENKUlvE_clEvEUldE_EEvS5_RKT_EUliE_EEviT1_ --------------------------
	.section	.nv.info._ZN2at6native18elementwise_kernelILi128ELi4EZNS0_15gpu_kernel_implIZZZNS0_65_GLOBAL__N__cd49fe81_27_ActivationSoftplusKernel_cu_1520ed90_293215softplus_kernelERNS_18TensorIteratorBaseERKN3c106ScalarES9_ENKUlvE_clEvENKUlvE_clEvEUldE_EEvS5_RKT_EUliE_EEviT1_,"",@"SHT_CUDA_INFO"
	.sectionflags	@""
	.align	4


	//----- nvinfo : EIATTR_CUDA_API_VERSION
	.align		4
        /*0000*/ 	.byte	0x04, 0x37
        /*0002*/ 	.short	(.L_1407 - .L_1406)
.L_1406:
        /*0004*/ 	.word	0x00000082


	//----- nvinfo : EIATTR_KPARAM_INFO
	.align		4
.L_1407:
        /*0008*/ 	.byte	0x04, 0x17
        /*000a*/ 	.short	(.L_1409 - .L_1408)
.L_1408:
        /*000c*/ 	.word	0x00000000
        /*0010*/ 	.short	0x0001
        /*0012*/ 	.short	0x0008
        /*0014*/ 	.byte	0x00, 0xf0, 0xc1, 0x08


	//----- nvinfo : EIATTR_KPARAM_INFO
	.align		4
.L_1409:
        /*0018*/ 	.byte	0x04, 0x17
        /*001a*/ 	.short	(.L_1411 - .L_1410)
.L_1410:
        /*001c*/ 	.word	0x00000000
        /*0020*/ 	.short	0x0000
        /*0022*/ 	.short	0x0000
        /*0024*/ 	.byte	0x00, 0xf0, 0x11, 0x00


	//----- nvinfo : EIATTR_SPARSE_MMA_MASK
	.align		4
.L_1411:
        /*0028*/ 	.byte	0x03, 0x50
        /*002a*/ 	.short	0x0000


	//----- nvinfo : EIATTR_MAXREG_COUNT
	.align		4
        /*002c*/ 	.byte	0x03, 0x1b
        /*002e*/ 	.short	0x0080


	//----- nvinfo : EIATTR_EXTERNS
	.align		4
        /*0030*/ 	.byte	0x04, 0x0f
        /*0032*/ 	.short	(.L_1413 - .L_1412)


	//   ....[0]....
	.align		4
.L_1412:
        /*0034*/ 	.word	index@(__assertfail)


	//----- nvinfo : EIATTR_MERCURY_ISA_VERSION
	.align		4
.L_1413:
        /*0038*/ 	.byte	0x03, 0x5f
        /*003a*/ 	.short	0x0101


	//----- nvinfo : EIATTR_VRC_CTA_INIT_COUNT
	.align		4
        /*003c*/ 	.byte	0x02, 0x4a
	.zero		1
	.zero		1


	//----- nvinfo : EIATTR_SYSCALL_OFFSETS
	.align		4
        /*0040*/ 	.byte	0x04, 0x46
        /*0042*/ 	.short	(.L_1415 - .L_1414)


	//   ....[0]....
.L_1414:
        /*0044*/ 	.word	0x00002190


	//   ....[1]....
        /*0048*/ 	.word	0x00005480


	//   ....[2]....
        /*004c*/ 	.word	0x00007820


	//   ....[3]....
        /*0050*/ 	.word	0x0000a820


	//   ....[4]....
        /*0054*/ 	.word	0x0000cdf0


	//   ....[5]....
        /*0058*/ 	.word	0x0000fde0


	//   ....[6]....
        /*005c*/ 	.word	0x000123b0


	//   ....[7]....
        /*0060*/ 	.word	0x000153a0


	//----- nvinfo : EIATTR_EXIT_INSTR_OFFSETS
	.align		4
.L_1415:
        /*0064*/ 	.byte	0x04, 0x1c
        /*0066*/ 	.short	(.L_1417 - .L_1416)


	//   ....[0]....
.L_1416:
        /*0068*/ 	.word	0x00010240


	//   ....[1]....
        /*006c*/ 	.word	0x00014570


	//   ....[2]....
        /*0070*/ 	.word	0x000145b0


	//   ....[3]....
        /*0074*/ 	.word	0x00014640


	//   ....[4]....
        /*0078*/ 	.word	0x00014670


	//   ....[5]....
        /*007c*/ 	.word	0x000146a0


	//   ....[6]....
        /*0080*/ 	.word	0x000147b0


	//   ....[7]....
        /*0084*/ 	.word	0x00014870


	//   ....[8]....
        /*0088*/ 	.word	0x00014990


	//   ....[9]....
        /*008c*/ 	.word	0x00014a60


	//   ....[10]....
        /*0090*/ 	.word	0x00014a80


	//   ....[11]....
        /*0094*/ 	.word	0x00014b50


	//   ....[12]....
        /*0098*/ 	.word	0x00014d40


	//   ....[13]....
        /*009c*/ 	.word	0x00014f30


	//   ....[14]....
        /*00a0*/ 	.word	0x00015110


	//   ....[15]....
        /*00a4*/ 	.word	0x00015140


	//   ....[16]....
        /*00a8*/ 	.word	0x00015170


	//   ....[17]....
        /*00ac*/ 	.word	0x00015210


	//   ....[18]....
        /*00b0*/ 	.word	0x00015240


	//   ....[19]....
        /*00b4*/ 	.word	0x000153b0


	//   ....[20]....
        /*00b8*/ 	.word	0x00015540


	//   ....[21]....
        /*00bc*/ 	.word	0x00015700


	//   ....[22]....
        /*00c0*/ 	.word	0x000157c0


	//----- nvinfo : EIATTR_MAX_THREADS
	.align		4
.L_1417:
        /*00c4*/ 	.byte	0x04, 0x05
        /*00c6*/ 	.short	(.L_1419 - .L_1418)
.L_1418:
        /*00c8*/ 	.word	0x00000080
        /*00cc*/ 	.word	0x00000001
        /*00d0*/ 	.word	0x00000001


	//----- nvinfo : EIATTR_CRS_STACK_SIZE
	.align		4
.L_1419:
        /*00d4*/ 	.byte	0x04, 0x1e
        /*00d6*/ 	.short	(.L_1421 - .L_1420)
.L_1420:
        /*00d8*/ 	.word	0x00000000


	//----- nvinfo : EIATTR_CBANK_PARAM_SIZE
	.align		4
.L_1421:
        /*00dc*/ 	.byte	0x03, 0x19
        /*00de*/ 	.short	0x0238


	//----- nvinfo : EIATTR_PARAM_CBANK
	.align		4
        /*00e0*/ 	.byte	0x04, 0x0a
        /*00e2*/ 	.short	(.L_1423 - .L_1422)
	.align		4
.L_1422:
        /*00e4*/ 	.word	index@(.nv.constant0._ZN2at6native18elementwise_kernelILi128ELi4EZNS0_15gpu_kernel_implIZZZNS0_65_GLOBAL__N__cd49fe81_27_ActivationSoftplusKernel_cu_1520ed90_293215softplus_kernelERNS_18TensorIteratorBaseERKN3c106ScalarES9_ENKUlvE_clEvENKUlvE_clEvEUldE_EEvS5_RKT_EUliE_EEviT1_)
        /*00e8*/ 	.short	0x0380
        /*00ea*/ 	.short	0x0238


	//----- nvinfo : EIATTR_SW_WAR
	.align		4
.L_1423:
        /*00ec*/ 	.byte	0x04, 0x36
        /*00ee*/ 	.short	(.L_1425 - .L_1424)
.L_1424:
        /*00f0*/ 	.word	0x00000008
.L_1425:


//--------------------- .nv.info._ZN2at6native27unrolled_elementwise_kernelIZZZNS0_65_GLOBAL__N__cd49fe81_27_ActivationSoftplusKernel_cu_1520ed90_293215softplus_kernelERNS_18TensorIteratorBaseERKN3c106ScalarES8_ENKUlvE_clEvENKUlvE_clEvEUldE_St5arrayIPcLm2EELi4E23TrivialOffsetCalculatorILi1EjESG_NS0_6memory12LoadWithCastILi1EEENSH_13StoreWithCastILi1EEEEEviT_T0_T2_T3_T4_T5_ --------------------------
	.section	.nv.info._ZN2at6native27unrolled_elementwise_kernelIZZZNS0_65_GLOBAL__N__cd49fe81_27_ActivationSoftplusKernel_cu_1520ed90_293215softplus_kernelERNS_18TensorIteratorBaseERKN3c106ScalarES8_ENKUlvE_clEvENKUlvE_clEvEUldE_St5arrayIPcLm2EELi4E23TrivialOffsetCalculatorILi1EjESG_NS0_6memory12LoadWithCastILi1EEENSH_13StoreWithCastILi1EEEEEviT_T0_T2_T3_T4_T5_,"",@"SHT_CUDA_INFO"
	.sectionflags	@""
	.align	4


	//----- nvinfo : EIATTR_CUDA_API_VERSION
	.align		4
        /*0000*/ 	.byte	0x04, 0x37
        /*0002*/ 	.short	(.L_1427 - .L_1426)
.L_1426:
        /*0004*/ 	.word	0x00000082


	//----- nvinfo : EIATTR_KPARAM_INFO
	.align		4
.L_1427:
        /*0008*/ 	.byte	0x04, 0x17
        /*000a*/ 	.short	(.L_1429 - .L_1428)
.L_1428:
        /*000c*/ 	.word	0x00000000
        /*0010*/ 	.short	0x0006
        /*0012*/ 	.short	0x003c
        /*0014*/ 	.byte	0x00, 0xf0, 0x21, 0x00


	//----- nvinfo : EIATTR_KPARAM_INFO
	.align		4
.L_1429:
        /*0018*/ 	.byte	0x04, 0x17
        /*001a*/ 	.short	(.L_1431 - .L_1430)
.L_1430:
        /*001c*/ 	.word	0x00000000
        /*0020*/ 	.short	0x0005
        /*0022*/ 	.short	0x0034
        /*0024*/ 	.byte	0x00, 0xf0, 0x21, 0x00


	//----- nvinfo : EIATTR_KPARAM_INFO
	.align		4
.L_1431:
        /*0028*/ 	.byte	0x04, 0x17
        /*002a*/ 	.short	(.L_1433 - .L_1432)
.L_1432:
        /*002c*/ 	.word	0x00000000
        /*0030*/ 	.short	0x0004
        /*0032*/ 	.short	0x0031
        /*0034*/ 	.byte	0x00, 0xf0, 0x05, 0x00


	//----- nvinfo : EIATTR_KPARAM_INFO
	.align		4
.L_1433:
        /*0038*/ 	.byte	0x04, 0x17
        /*003a*/ 	.short	(.L_1435 - .L_1434)
.L_1434:
        /*003c*/ 	.word	0x00000000
        /*0040*/ 	.short	0x0003
        /*0042*/ 	.short	0x0030
        /*0044*/ 	.byte	0x00, 0xf0, 0x05, 0x00


	//----- nvinfo : EIATTR_KPARAM_INFO
	.align		4
.L_1435:
        /*0048*/ 	.byte	0x04, 0x17
        /*004a*/ 	.short	(.L_1437 - .L_1436)
.L_1436:
        /*004c*/ 	.word	0x00000000
        /*0050*/ 	.short	0x0002
        /*0052*/ 	.short	0x0020
        /*0054*/ 	.byte	0x00, 0xf0, 0x41, 0x00


	//----- nvinfo : EIATTR_KPARAM_INFO
	.align		4
.L_1437:
        /*0058*/ 	.byte	0x04, 0x17
        /*005a*/ 	.short	(.L_1439 - .L_1438)
.L_1438:
        /*005c*/ 	.word	0x00000000
        /*0060*/ 	.short	0x0001
        /*0062*/ 	.short	0x0008
        /*0064*/ 	.byte	0x00, 0xf0, 0x61, 0x00


	//----- nvinfo : EIATTR_KPARAM_INFO
	.align		4
.L_1439:
        /*0068*/ 	.byte	0x04, 0x17
        /*006a*/ 	.short	(.L_1441 - .L_1440)
.L_1440:
        /*006c*/ 	.word	0x00000000
        /*0070*/ 	.short	0x0000
        /*0072*/ 	.short	0x0000
        /*0074*/ 	.byte	0x00, 0xf0, 0x11, 0x00


	//----- nvinfo : EIATTR_SPARSE_MMA_MASK
	.align		4
.L_1441:
        /*0078*/ 	.byte	0x03, 0x50
        /*007a*/ 	.short	0x0000


	//----- nvinfo : EIATTR_MAXREG_COUNT
	.align		4
        /*007c*/ 	.byte	0x03, 0x1b
        /*007e*/ 	.short	0x00ff


	//----- nvinfo : EIATTR_EXTERNS
	.align		4
        /*0080*/ 	.byte	0x04, 0x0f
        /*0082*/ 	.short	(.L_1443 - .L_1442)


	//   ....[0]....
	.align		4
.L_1442:
        /*0084*/ 	.word	index@(__assertfail)


	//----- nvinfo : EIATTR_MERCURY_ISA_VERSION
	.align		4
.L_1443:
        /*0088*/ 	.byte	0x03, 0x5f
        /*008a*/ 	.short	0x0101


	//----- nvinfo : EIATTR_VRC_CTA_INIT_COUNT
	.align		4
        /*008c*/ 	.byte	0x02, 0x4a
	.zero		1
	.zero		1


	//----- nvinfo : EIATTR_SYSCALL_OFFSETS
	.align		4
        /*0090*/ 	.byte	0x04, 0x46
        /*0092*/ 	.short	(.L_1445 - .L_1444)


	//   ....[0]....
.L_1444:
        /*0094*/ 	.word	0x00000e90


	//   ....[1]....
        /*0098*/ 	.word	0x00001ed0


	//   ....[2]....
        /*009c*/ 	.word	0x00002e50


	//   ....[3]....
        /*00a0*/ 	.word	0x00003da0


	//   ....[4]....
        /*00a4*/ 	.word	0x0000d2d0


	//   ....[5]....
        /*00a8*/ 	.word	0x0000e4a0


	//   ....[6]....
        /*00ac*/ 	.word	0x0000f880


	//   ....[7]....
        /*00b0*/ 	.word	0x00010c40


	//----- nvinfo : EIATTR_EXIT_INSTR_OFFSETS
	.align		4
.L_1445:
        /*00b4*/ 	.byte	0x04, 0x1c
        /*00b6*/ 	.short	(.L_1447 - .L_1446)


	//   ....[0]....
.L_1446:
        /*00b8*/ 	.word	0x0000fcd0


	//   ....[1]....
        /*00bc*/ 	.word	0x0000fe10


	//   ....[2]....
        /*00c0*/ 	.word	0x0000fe50


	//   ....[3]....
        /*00c4*/ 	.word	0x0000fee0


	//   ....[4]....
        /*00c8*/ 	.word	0x0000ff10


	//   ....[5]....
        /*00cc*/ 	.word	0x0000ff40


	//   ....[6]....
        /*00d0*/ 	.word	0x00010050


	//   ....[7]....
        /*00d4*/ 	.word	0x00010110


	//   ....[8]....
        /*00d8*/ 	.word	0x00010230


	//   ....[9]....
        /*00dc*/ 	.word	0x00010300


	//   ....[10]....
        /*00e0*/ 	.word	0x00010320


	//   ....[11]....
        /*00e4*/ 	.word	0x000103f0


	//   ....[12]....
        /*00e8*/ 	.word	0x000105e0


	//   ....[13]....
        /*00ec*/ 	.word	0x000107d0


	//   ....[14]....
        /*00f0*/ 	.word	0x000109b0


	//   ....[15]....
        /*00f4*/ 	.word	0x000109e0


	//   ....[16]....
        /*00f8*/ 	.word	0x00010a10


	//   ....[17]....
        /*00fc*/ 	.word	0x00010ab0


	//   ....[18]....
        /*0100*/ 	.word	0x00010ae0


	//   ....[19]....
        /*0104*/ 	.word	0x00010c50


	//   ....[20]....
        /*0108*/ 	.word	0x00010de0


	//   ....[21]....
        /*010c*/ 	.word	0x00010fa0


	//   ....[22]....
        /*0110*/ 	.word	0x00011060


	//----- nvinfo : EIATTR_MAX_THREADS
	.align		4
.L_1447:
        /*0114*/ 	.byte	0x04, 0x05
        /*0116*/ 	.short	(.L_1449 - .L_1448)
.L_1448:
        /*0118*/ 	.word	0x00000080
        /*011c*/ 	.word	0x00000001
        /*0120*/ 	.word	0x00000001


	//----- nvinfo : EIATTR_CRS_STACK_SIZE
	.align		4
.L_1449:
        /*0124*/ 	.byte	0x04, 0x1e
        /*0126*/ 	.short	(.L_1451 - .L_1450)
.L_1450:
        /*0128*/ 	.word	0x00000000


	//----- nvinfo : EIATTR_CBANK_PARAM_SIZE
	.align		4
.L_1451:
        /*012c*/ 	.byte	0x03, 0x19
        /*012e*/ 	.short	0x0044


	//----- nvinfo : EIATTR_PARAM_CBANK
	.align		4
        /*0130*/ 	.byte	0x04, 0x0a
        /*0132*/ 	.short	(.L_1453 - .L_1452)
	.align		4
.L_1452:
        /*0134*/ 	.word	index@(.nv.constant0._ZN2at6native27unrolled_elementwise_kernelIZZZNS0_65_GLOBAL__N__cd49fe81_27_ActivationSoftplusKernel_cu_1520ed90_293215softplus_kernelERNS_18TensorIteratorBaseERKN3c106ScalarES8_ENKUlvE_clEvENKUlvE_clEvEUldE_St5arrayIPcLm2EELi4E23TrivialOffsetCalculatorILi1EjESG_NS0_6memory12LoadWithCastILi1EEENSH_13StoreWithCastILi1EEEEEviT_T0_T2_T3_T4_T5_)
        /*0138*/ 	.short	0x0380
        /*013a*/ 	.short	0x0044


	//----- nvinfo : EIATTR_SW_WAR
	.align		4
.L_1453:
        /*013c*/ 	.byte	0x04, 0x36
        /*013e*/ 	.short	(.L_1455 - .L_1454)
.L_1454:
        /*0140*/ 	.word	0x00000008
.L_1455:


//--------------------- .nv.info._ZN2at6native18elementwise_kernelILi128ELi2EZNS0_22gpu_kernel_impl_nocastIZZZNS0_65_GLOBAL__N__cd49fe81_27_ActivationSoftplusKernel_cu_1520ed90_293215softplus_kernelERNS_18TensorIteratorBaseERKN3c106ScalarES9_ENKUlvE_clEvENKUlvE_clEvEUldE_EEvS5_RKT_EUliE_EEviT1_ --------------------------
	.section	.nv.info._ZN2at6native18elementwise_kernelILi128ELi2EZNS0_22gpu_kernel_impl_nocastIZZZNS0_65_GLOBAL__N__cd49fe81_27_ActivationSoftplusKernel_cu_1520ed90_293215softplus_kernelERNS_18TensorIteratorBaseERKN3c106ScalarES9_ENKUlvE_clEvENKUlvE_clEvEUldE_EEvS5_RKT_EUliE_EEviT1_,"",@"SHT_CUDA_INFO"
	.sectionflags	@""
	.align	4


	//----- nvinfo : EIATTR_CUDA_API_VERSION
	.align		4
        /*0000*/ 	.byte	0x04, 0x37
        /*0002*/ 	.short	(.L_1457 - .L_1456)
.L_1456:
        /*0004*/ 	.word	0x00000082


	//----- nvinfo : EIATTR_KPARAM_INFO
	.align		4
.L_1457:
        /*0008*/ 	.byte	0x04, 0x17
        /*000a*/ 	.short	(.L_1459 - .L_1458)
.L_1458:
        /*000c*/ 	.word	0x00000000
        /*0010*/ 	.short	0x0001
        /*0012*/ 	.short	0x0008
        /*0014*/ 	.byte	0x00, 0xf0, 0xa1, 0x08


	//----- nvinfo : EIATTR_KPARAM_INFO
	.align		4
.L_1459:
        /*0018*/ 	.byte	0x04, 0x17
        /*001a*/ 	.short	(.L_1461 - .L_1460)
.L_1460:
        /*001c*/ 	.word	0x00000000
        /*0020*/ 	.short	0x0000
        /*0022*/ 	.short	0x0000
        /*0024*/ 	.byte	0x00, 0xf0, 0x11, 0x00


	//----- nvinfo : EIATTR_SPARSE_MMA_MASK
	.align		4
.L_1461:
        /*0028*/ 	.byte	0x03, 0x50
        /*002a*/ 	.short	0x0000


	//----- nvinfo : EIATTR_MAXREG_COUNT
	.align		4
        /*002c*/ 	.byte	0x03, 0x1b
        /*002e*/ 	.short	0x0080


	//----- nvinfo : EIATTR_MERCURY_ISA_VERSION
	.align		4
        /*0030*/ 	.byte	0x03, 0x5f
        /*0032*/ 	.short	0x0101


	//----- nvinfo : EIATTR_VRC_CTA_INIT_COUNT
	.align		4
        /*0034*/ 	.byte	0x02, 0x4a
	.zero		1
	.zero		1


	//----- nvinfo : EIATTR_EXIT_INSTR_OFFSETS
	.align		4
        /*0038*/ 	.byte	0x04, 0x1c
        /*003a*/ 	.short	(.L_1463 - .L_1462)


	//   ....[0]....
.L_1462:
        /*003c*/ 	.word	0x000020a0


	//   ....[1]....
        /*0040*/ 	.word	0x00004040


	//   ....[2]....
        /*0044*/ 	.word	0x00007400


	//   ....[3]....
        /*0048*/ 	.word	0x0000a720


	//----- nvinfo : EIATTR_MAX_THREADS
	.align		4
.L_1463:
        /*004c*/ 	.byte	0x04, 0x05
        /*004e*/ 	.short	(.L_1465 - .L_1464)
.L_1464:
        /*0050*/ 	.word	0x00000080
        /*0054*/ 	.word	0x00000001
        /*0058*/ 	.word	0x00000001


	//----- nvinfo : EIATTR_CRS_STACK_SIZE
	.align		4
.L_1465:
        /*005c*/ 	.byte	0x04, 0x1e
        /*005e*/ 	.short	(.L_1467 - .L_1466)
.L_1466:
        /*0060*/ 	.word	0x00000000


	//----- nvinfo : EIATTR_CBANK_PARAM_SIZE
	.align		4
.L_1467:
        /*0064*/ 	.byte	0x03, 0x19
        /*0066*/ 	.short	0x0230


	//----- nvinfo : EIATTR_PARAM_CBANK
	.align		4
        /*0068*/ 	.byte	0x04, 0x0a
        /*006a*/ 	.short	(.L_1469 - .L_1468)
	.align		4
.L_1468:
        /*006c*/ 	.word	index@(.nv.constant0._ZN2at6native18elementwise_kernelILi128ELi2EZNS0_22gpu_kernel_impl_nocastIZZZNS0_65_GLOBAL__N__cd49fe81_27_ActivationSoftplusKernel_cu_1520ed90_293215softplus_kernelERNS_18TensorIteratorBaseERKN3c106ScalarES9_ENKUlvE_clEvENKUlvE_clEvEUldE_EEvS5_RKT_EUliE_EEviT1_)
        /*0070*/ 	.short	0x0380
        /*0072*/ 	.short	0x0230


	//----- nvinfo : EIATTR_SW_WAR
	.align		4
.L_1469:
        /*0074*/ 	.byte	0x04, 0x36
        /*0076*/ 	.short	(.L_1471 - .L_1470)
.L_1470:
        /*0078*/ 	.word	0x00000008
.L_1471:


//--------------------- .nv.info._ZN2at6native27unrolled_elementwise_kernelIZZZNS0_65_GLOBAL__N__cd49fe81_27_ActivationSoftplusKernel_cu_1520ed90_293215softplus_kernelERNS_18TensorIteratorBaseERKN3c106ScalarES8_ENKUlvE_clEvENKUlvE_clEvEUldE_St5arrayIPcLm2EELi4E23TrivialOffsetCalculatorILi1EjESG_NS0_6memory15LoadWithoutCastENSH_16StoreWithoutCastEEEviT_T0_T2_T3_T4_T5_ --------------------------
	.section	.nv.info._ZN2at6native27unrolled_elementwise_kernelIZZZNS0_65_GLOBAL__N__cd49fe81_27_ActivationSoftplusKernel_cu_1520ed90_293215softplus_kernelERNS_18TensorIteratorBaseERKN3c106ScalarES8_ENKUlvE_clEvENKUlvE_clEvEUldE_St5arrayIPcLm2EELi4E23TrivialOffsetCalculatorILi1EjESG_NS0_6memory15LoadWithoutCastENSH_16StoreWithoutCastEEEviT_T0_T2_T3_T4_T5_,"",@"SHT_CUDA_INFO"
	.sectionflags	@""
	.align	4


	//----- nvinfo : EIATTR_CUDA_API_VERSION
	.align		4
        /*0000*/ 	.byte	0x04, 0x37
        /*0002*/ 	.short	(.L_1473 - .L_1472)
.L_1472:
        /*0004*/ 	.word	0x00000082


	//----- nvinfo : EIATTR_KPARAM_INFO
	.align		4
.L_1473:
        /*0008*/ 	.byte	0x04, 0x17
        /*000a*/ 	.short	(.L_1475 - .L_1474)
.L_1474:
        /*000c*/ 	.word	0x00000000
        /*0010*/ 	.short	0x0006
        /*0012*/ 	.short	0x0033
        /*0014*/ 	.byte	0x00, 0xf0, 0x05, 0x00


	//----- nvinfo : EIATTR_KPARAM_INFO
	.align		4
.L_1475:
        /*0018*/ 	.byte	0x04, 0x17
        /*001a*/ 	.short	(.L_1477 - .L_1476)
.L_1476:
        /*001c*/ 	.word	0x00000000
        /*0020*/ 	.short	0x0005
        /*0022*/ 	.short	0x0032
        /*0024*/ 	.byte	0x00, 0xf0, 0x05, 0x00


	//----- nvinfo : EIATTR_KPARAM_INFO
	.align		4
.L_1477:
        /*0028*/ 	.byte	0x04, 0x17
        /*002a*/ 	.short	(.L_1479 - .L_1478)
.L_1478:
        /*002c*/ 	.word	0x00000000
        /*0030*/ 	.short	0x0004
        /*0032*/ 	.short	0x0031
        /*0034*/ 	.byte	0x00, 0xf0, 0x05, 0x00


	//----- nvinfo : EIATTR_KPARAM_INFO
	.align		4
.L_1479:
        /*0038*/ 	.byte	0x04, 0x17
        /*003a*/ 	.short	(.L_1481 - .L_1480)
.L_1480:
        /*003c*/ 	.word	0x00000000
        /*0040*/ 	.short	0x0003
        /*0042*/ 	.short	0x0030
        /*0044*/ 	.byte	0x00, 0xf0, 0x05, 0x00


	//----- nvinfo : EIATTR_KPARAM_INFO
	.align		4
.L_1481:
        /*0048*/ 	.byte	0x04, 0x17
        /*004a*/ 	.short	(.L_1483 - .L_1482)
.L_1482:
        /*004c*/ 	.word	0x00000000
        /*0050*/ 	.short	0x0002
        /*0052*/ 	.short	0x0020
        /*0054*/ 	.byte	0x00, 0xf0, 0x41, 0x00


	//----- nvinfo : EIATTR_KPARAM_INFO
	.align		4
.L_1483:
        /*0058*/ 	.byte	0x04, 0x17
        /*005a*/ 	.short	(.L_1485 - .L_1484)
.L_1484:
        /*005c*/ 	.word	0x00000000
        /*0060*/ 	.short	0x0001
        /*0062*/ 	.short	0x0008
        /*0064*/ 	.byte	0x00, 0xf0, 0x61, 0x00


	//----- nvinfo : EIATTR_KPARAM_INFO
	.align		4
.L_1485:
        /*0068*/ 	.byte	0x04, 0x17
        /*006a*/ 	.short	(.L_1487 - .L_1486)
.L_1486:
        /*006c*/ 	.word	0x00000000
        /*0070*/ 	.short	0x0000
        /*0072*/ 	.short	0x0000
        /*0074*/ 	.byte	0x00, 0xf0, 0x11, 0x00


	//----- nvinfo : EIATTR_SPARSE_MMA_MASK
	.align		4
.L_1487:
        /*0078*/ 	.byte	0x03, 0x50
        /*007a*/ 	.short	0x0000


	//----- nvinfo : EIATTR_MAXREG_COUNT
	.align		4
        /*007c*/ 	.byte	0x03, 0x1b
        /*007e*/ 	.short	0x00ff


	//----- nvinfo : EIATTR_MERCURY_ISA_VERSION
	.align		4
        /*0080*/ 	.byte	0x03, 0x5f
        /*0082*/ 	.short	0x0101


	//----- nvinfo : EIATTR_VRC_CTA_INIT_COUNT
	.align		4
        /*0084*/ 	.byte	0x02, 0x4a
	.zero		1
	.zero		1


	//----- nvinfo : EIATTR_EXIT_INSTR_OFFSETS
	.align		4
        /*0088*/ 	.byte	0x04, 0x1c
        /*008a*/ 	.short	(.L_1489 - .L_1488)


	//   ....[0]....
.L_1488:
        /*008c*/ 	.word	0x00008570


	//   ....[1]....
        /*0090*/ 	.word	0x000085c0


	//----- nvinfo : EIATTR_MAX_THREADS
	.align		4
.L_1489:
        /*0094*/ 	.byte	0x04, 0x05
        /*0096*/ 	.short	(.L_1491 - .L_1490)
.L_1490:
        /*0098*/ 	.word	0x00000080
        /*009c*/ 	.word	0x00000001
        /*00a0*/ 	.word	0x00000001


	//----- nvinfo : EIATTR_CRS_STACK_SIZE
	.align		4
.L_1491:
        /*00a4*/ 	.byte	0x04, 0x1e
        /*00a6*/ 	.short	(.L_1493 - .L_1492)
.L_1492:
        /*00a8*/ 	.word	0x00000000


	//----- nvinfo : EIATTR_CBANK_PARAM_SIZE
	.align		4
.L_1493:
        /*00ac*/ 	.byte	0x03, 0x19
        /*00ae*/ 	.short	0x0034


	//----- nvinfo : EIATTR_PARAM_CBANK
	.align		4
        /*00b0*/ 	.byte	0x04, 0x0a
        /*00b2*/ 	.short	(.L_1495 - .L_1494)
	.align		4
.L_1494:
        /*00b4*/ 	.word	index@(.nv.constant0._ZN2at6native27unrolled_elementwise_kernelIZZZNS0_65_GLOBAL__N__cd49fe81_27_ActivationSoftplusKernel_cu_1520ed90_293215softplus_kernelERNS_18TensorIteratorBaseERKN3c106ScalarES8_ENKUlvE_clEvENKUlvE_clEvEUldE_St5arrayIPcLm2EELi4E23TrivialOffsetCalculatorILi1EjESG_NS0_6memory15LoadWithoutCastENSH_16StoreWithoutCastEEEviT_T0_T2_T3_T4_T5_)
        /*00b8*/ 	.short	0x0380
        /*00ba*/ 	.short	0x0034


	//----- nvinfo : EIATTR_SW_WAR
	.align		4
.L_1495:
        /*00bc*/ 	.byte	0x04, 0x36
        /*00be*/ 	.short	(.L_1497 - .L_1496)
.L_1496:
        /*00c0*/ 	.word	0x00000008
.L_1497:


//--------------------- .nv.info._ZN2at6native29vectorized_elementwise_kernelILi2EZZZNS0_65_GLOBAL__N__cd49fe81_27_ActivationSoftplusKernel_cu_1520ed90_293215softplus_kernelERNS_18TensorIteratorBaseERKN3c106ScalarES8_ENKUlvE_clEvENKUlvE_clEvEUldE_St5arrayIPcLm2EEEEviT0_T1_ --------------------------
	.section	.nv.info._ZN2at6native29vectorized_elementwise_kernelILi2EZZZNS0_65_GLOBAL__N__cd49fe81_27_ActivationSoftplusKernel_cu_1520ed90_293215softplus_kernelERNS_18TensorIteratorBaseERKN3c106ScalarES8_ENKUlvE_clEvENKUlvE_clEvEUldE_St5arrayIPcLm2EEEEviT0_T1_,"",@"SHT_CUDA_INFO"
	.sectionflags	@""
	.align	4


	//----- nvinfo : EIATTR_CUDA_API_VERSION
	.align		4
        /*0000*/ 	.byte	0x04, 0x37
        /*0002*/ 	.short	(.L_1499 - .L_1498)
.L_1498:
        /*0004*/ 	.word	0x00000082


	//----- nvinfo : EIATTR_KPARAM_INFO
	.align		4
.L_1499:
        /*0008*/ 	.byte	0x04, 0x17
        /*000a*/ 	.short	(.L_1501 - .L_1500)
.L_1500:
        /*000c*/ 	.word	0x00000000
        /*0010*/ 	.short	0x0002
        /*0012*/ 	.short	0x0020
        /*0014*/ 	.byte	0x00, 0xf0, 0x41, 0x00


	//----- nvinfo : EIATTR_KPARAM_INFO
	.align		4
.L_1501:
        /*0018*/ 	.byte	0x04, 0x17
        /*001a*/ 	.short	(.L_1503 - .L_1502)
.L_1502:
        /*001c*/ 	.word	0x00000000
        /*0020*/ 	.short	0x0001
        /*0022*/ 	.short	0x0008
        /*0024*/ 	.byte	0x00, 0xf0, 0x61, 0x00


	//----- nvinfo : EIATTR_KPARAM_INFO
	.align		4
.L_1503:
        /*0028*/ 	.byte	0x04, 0x17
        /*002a*/ 	.short	(.L_1505 - .L_1504)
.L_1504:
        /*002c*/ 	.word	0x00000000
        /*0030*/ 	.short	0x0000
        /*0032*/ 	.short	0x0000
        /*0034*/ 	.byte	0x00, 0xf0, 0x11, 0x00


	//----- nvinfo : EIATTR_SPARSE_MMA_MASK
	.align		4
.L_1505:
        /*0038*/ 	.byte	0x03, 0x50
        /*003a*/ 	.short	0x0000


	//----- nvinfo : EIATTR_MAXREG_COUNT
	.align		4
        /*003c*/ 	.byte	0x03, 0x1b
        /*003e*/ 	.short	0x00ff


	//----- nvinfo : EIATTR_MERCURY_ISA_VERSION
	.align		4
        /*0040*/ 	.byte	0x03, 0x5f
        /*0042*/ 	.short	0x0101


	//----- nvinfo : EIATTR_VRC_CTA_INIT_COUNT
	.align		4
        /*0044*/ 	.byte	0x02, 0x4a
	.zero		1
	.zero		1


	//----- nvinfo : EIATTR_EXIT_INSTR_OFFSETS
	.align		4
        /*0048*/ 	.byte	0x04, 0x1c
        /*004a*/ 	.short	(.L_1507 - .L_1506)


	//   ....[0]....
.L_1506:
        /*004c*/ 	.word	0x00010be0


	//   ....[1]....
        /*0050*/ 	.word	0x00010c30


	//   ....[2]....
        /*0054*/ 	.word	0x00021010


	//----- nvinfo : EIATTR_MAX_THREADS
	.align		4
.L_1507:
        /*0058*/ 	.byte	0x04, 0x05
        /*005a*/ 	.short	(.L_1509 - .L_1508)
.L_1508:
        /*005c*/ 	.word	0x00000080
        /*0060*/ 	.word	0x00000001
        /*0064*/ 	.word	0x00000001


	//----- nvinfo : EIATTR_CRS_STACK_SIZE
	.align		4
.L_1509:
        /*0068*/ 	.byte	0x04, 0x1e
        /*006a*/ 	.short	(.L_1511 - .L_1510)
.L_1510:
        /*006c*/ 	.word	0x00000000


	//----- nvinfo : EIATTR_CBANK_PARAM_SIZE
	.align		4
.L_1511:
        /*0070*/ 	.byte	0x03, 0x19
        /*0072*/ 	.short	0x0030


	//----- nvinfo : EIATTR_PARAM_CBANK
	.align		4
        /*0074*/ 	.byte	0x04, 0x0a
        /*0076*/ 	.short	(.L_1513 - .L_1512)
	.align		4
.L_1512:
        /*0078*/ 	.word	index@(.nv.constant0._ZN2at6native29vectorized_elementwise_kernelILi2EZZZNS0_65_GLOBAL__N__cd49fe81_27_ActivationSoftplusKernel_cu_1520ed90_293215softplus_kernelERNS_18TensorIteratorBaseERKN3c106ScalarES8_ENKUlvE_clEvENKUlvE_clEvEUldE_St5arrayIPcLm2EEEEviT0_T1_)
        /*007c*/ 	.short	0x0380
        /*007e*/ 	.short	0x0030


	//----- nvinfo : EIATTR_SW_WAR
	.align		4
.L_1513:
        /*0080*/ 	.byte	0x04, 0x36
        /*0082*/ 	.short	(.L_1515 - .L_1514)
.L_1514:
        /*0084*/ 	.word	0x00000008
.L_1515:


//--------------------- .nv.info._ZN2at6native29vectorized_elementwise_kernelILi4EZZZNS0_65_GLOBAL__N__cd49fe81_27_ActivationSoftplusKernel_cu_1520ed90_293215softplus_kernelERNS_18TensorIteratorBaseERKN3c106ScalarES8_ENKUlvE_clEvENKUlvE_clEvEUldE_St5arrayIPcLm2EEEEviT0_T1_ --------------------------
	.section	.nv.info._ZN2at6native29vectorized_elementwise_kernelILi4EZZZNS0_65_GLOBAL__N__cd49fe81_27_ActivationSoftplusKernel_cu_1520ed90_293215softplus_kernelERNS_18TensorIteratorBaseERKN3c106ScalarES8_ENKUlvE_clEvENKUlvE_clEvEUldE_St5arrayIPcLm2EEEEviT0_T1_,"",@"SHT_CUDA_INFO"
	.sectionflags	@""
	.align	4


	//----- nvinfo : EIATTR_CUDA_API_VERSION
	.align		4
        /*0000*/ 	.byte	0x04, 0x37
        /*0002*/ 	.short	(.L_1517 - .L_1516)
.L_1516:
        /*0004*/ 	.word	0x00000082


	//----- nvinfo : EIATTR_KPARAM_INFO
	.align		4
.L_1517:
        /*0008*/ 	.byte	0x04, 0x17
        /*000a*/ 	.short	(.L_1519 - .L_1518)
.L_1518:
        /*000c*/ 	.word	0x00000000
        /*0010*/ 	.short	0x0002
        /*0012*/ 	.short	0x0020
        /*0014*/ 	.byte	0x00, 0xf0, 0x41, 0x00


	//----- nvinfo : EIATTR_KPARAM_INFO
	.align		4
.L_1519:
        /*0018*/ 	.byte	0x04, 0x17
        /*001a*/ 	.short	(.L_1521 - .L_1520)
.L_1520:
        /*001c*/ 	.word	0x00000000
        /*0020*/ 	.short	0x0001
        /*0022*/ 	.short	0x0008
        /*0024*/ 	.byte	0x00, 0xf0, 0x61, 0x00


	//----- nvinfo : EIATTR_KPARAM_INFO
	.align		4
.L_1521:
        /*0028*/ 	.byte	0x04, 0x17
        /*002a*/ 	.short	(.L_1523 - .L_1522)
.L_1522:
        /*002c*/ 	.word	0x00000000
        /*0030*/ 	.short	0x0000
        /*0032*/ 	.short	0x0000
        /*0034*/ 	.byte	0x00, 0xf0, 0x11, 0x00


	//----- nvinfo : EIATTR_SPARSE_MMA_MASK
	.align		4
.L_1523:
        /*0038*/ 	.byte	0x03, 0x50
        /*003a*/ 	.short	0x0000


	//----- nvinfo : EIATTR_MAXREG_COUNT
	.align		4
        /*003c*/ 	.byte	0x03, 0x1b
        /*003e*/ 	.short	0x00ff


	//----- nvinfo : EIATTR_MERCURY_ISA_VERSION
	.align		4
        /*0040*/ 	.byte	0x03, 0x5f
        /*0042*/ 	.short	0x0101


	//----- nvinfo : EIATTR_VRC_CTA_INIT_COUNT
	.align		4
        /*0044*/ 	.byte	0x02, 0x4a
	.zero		1
	.zero		1


	//----- nvinfo : EIATTR_EXIT_INSTR_OFFSETS
	.align		4
        /*0048*/ 	.byte	0x04, 0x1c
        /*004a*/ 	.short	(.L_1525 - .L_1524)


	//   ....[0]....
.L_1524:
        /*004c*/ 	.word	0x00010be0


	//   ....[1]....
        /*0050*/ 	.word	0x00010c30


	//   ....[2]....
        /*0054*/ 	.word	0x00020fd0


	//----- nvinfo : EIATTR_MAX_THREADS
	.align		4
.L_1525:
        /*0058*/ 	.byte	0x04, 0x05
        /*005a*/ 	.short	(.L_1527 - .L_1526)
.L_1526:
        /*005c*/ 	.word	0x00000080
        /*0060*/ 	.word	0x00000001
        /*0064*/ 	.word	0x00000001


	//----- nvinfo : EIATTR_CRS_STACK_SIZE
	.align		4
.L_1527:
        /*0068*/ 	.byte	0x04, 0x1e
        /*006a*/ 	.short	(.L_1529 - .L_1528)
.L_1528:
        /*006c*/ 	.word	0x00000000


	//----- nvinfo : EIATTR_CBANK_PARAM_SIZE
	.align		4
.L_1529:
        /*0070*/ 	.byte	0x03, 0x19
        /*0072*/ 	.short	0x0030


	//----- nvinfo : EIATTR_PARAM_CBANK
	.align		4
        /*0074*/ 	.byte	0x04, 0x0a
        /*0076*/ 	.short	(.L_1531 - .L_1530)
	.align		4
.L_1530:
        /*0078*/ 	.word	index@(.nv.constant0._ZN2at6native29vectorized_elementwise_kernelILi4EZZZNS0_65_GLOBAL__N__cd49fe81_27_ActivationSoftplusKernel_cu_1520ed90_293215softplus_kernelERNS_18TensorIteratorBaseERKN3c106ScalarES8_ENKUlvE_clEvENKUlvE_clEvEUldE_St5arrayIPcLm2EEEEviT0_T1_)
        /*007c*/ 	.short	0x0380
        /*007e*/ 	.short	0x0030


	//----- nvinfo : EIATTR_SW_WAR
	.align		4
.L_1531:
        /*0080*/ 	.byte	0x04, 0x36
        /*0082*/ 	.short	(.L_1533 - .L_1532)
.L_1532:
        /*0084*/ 	.word	0x00000008
.L_1533:


//--------------------- .nv.info._ZN2at6native29vectorized_elementwise_kernelILi8EZZZNS0_65_GLOBAL__N__cd49fe81_27_ActivationSoftplusKernel_cu_1520ed90_293215softplus_kernelERNS_18TensorIteratorBaseERKN3c106ScalarES8_ENKUlvE_clEvENKUlvE_clEvEUldE_St5arrayIPcLm2EEEEviT0_T1_ --------------------------
	.section	.nv.info._ZN2at6native29vectorized_elementwise_kernelILi8EZZZNS0_65_GLOBAL__N__cd49fe81_27_ActivationSoftplusKernel_cu_1520ed90_293215softplus_kernelERNS_18TensorIteratorBaseERKN3c106ScalarES8_ENKUlvE_clEvENKUlvE_clEvEUldE_St5arrayIPcLm2EEEEviT0_T1_,"",@"SHT_CUDA_INFO"
	.sectionflags	@""
	.align	4


	//----- nvinfo : EIATTR_CUDA_API_VERSION
	.align		4
        /*0000*/ 	.byte	0x04, 0x37
        /*0002*/ 	.short	(.L_1535 - .L_1534)
.L_1534:
        /*0004*/ 	.word	0x00000082


	//----- nvinfo : EIATTR_KPARAM_INFO
	.align		4
.L_1535:
        /*0008*/ 	.byte	0x04, 0x17
        /*000a*/ 	.short	(.L_1537 - .L_1536)
.L_1536:
        /*000c*/ 	.word	0x00000000
        /*0010*/ 	.short	0x0002
        /*0012*/ 	.short	0x0020
        /*0014*/ 	.byte	0x00, 0xf0, 0x41, 0x00


	//----- nvinfo : EIATTR_KPARAM_INFO
	.align		4
.L_1537:
        /*0018*/ 	.byte	0x04, 0x17
        /*001a*/ 	.short	(.L_1539 - .L_1538)
.L_1538:
        /*001c*/ 	.word	0x00000000
        /*0020*/ 	.short	0x0001
        /*0022*/ 	.short	0x0008
        /*0024*/ 	.byte	0x00, 0xf0, 0x61, 0x00


	//----- nvinfo : EIATTR_KPARAM_INFO
	.align		4
.L_1539:
        /*0028*/ 	.byte	0x04, 0x17
        /*002a*/ 	.short	(.L_1541 - .L_1540)
.L_1540:
        /*002c*/ 	.word	0x00000000
        /*0030*/ 	.short	0x0000
        /*0032*/ 	.short	0x0000
        /*0034*/ 	.byte	0x00, 0xf0, 0x11, 0x00


	//----- nvinfo : EIATTR_SPARSE_MMA_MASK
	.align		4
.L_1541:
        /*0038*/ 	.byte	0x03, 0x50
        /*003a*/ 	.short	0x0000


	//----- nvinfo : EIATTR_MAXREG_COUNT
	.align		4
        /*003c*/ 	.byte	0x03, 0x1b
        /*003e*/ 	.short	0x00ff


	//----- nvinfo : EIATTR_MERCURY_ISA_VERSION
	.align		4
        /*0040*/ 	.byte	0x03, 0x5f
        /*0042*/ 	.short	0x0101


	//----- nvinfo : EIATTR_VRC_CTA_INIT_COUNT
	.align		4
        /*0044*/ 	.byte	0x02, 0x4a
	.zero		1
	.zero		1


	//----- nvinfo : EIATTR_EXIT_INSTR_OFFSETS
	.align		4
        /*0048*/ 	.byte	0x04, 0x1c
        /*004a*/ 	.short	(.L_1543 - .L_1542)


	//   ....[0]....
.L_1542:
        /*004c*/ 	.word	0x00000010


	//----- nvinfo : EIATTR_MAX_THREADS
	.align		4
.L_1543:
        /*0050*/ 	.byte	0x04, 0x05
        /*0052*/ 	.short	(.L_1545 - .L_1544)
.L_1544:
        /*0054*/ 	.word	0x00000080
        /*0058*/ 	.word	0x00000001
        /*005c*/ 	.word	0x00000001


	//----- nvinfo : EIATTR_CBANK_PARAM_SIZE
	.align		4
.L_1545:
        /*0060*/ 	.byte	0x03, 0x19
        /*0062*/ 	.short	0x0030


	//----- nvinfo : EIATTR_PARAM_CBANK
	.align		4
        /*0064*/ 	.byte	0x04, 0x0a
        /*0066*/ 	.short	(.L_1547 - .L_1546)
	.align		4
.L_1546:
        /*0068*/ 	.word	index@(.nv.constant0._ZN2at6native29vectorized_elementwise_kernelILi8EZZZNS0_65_GLOBAL__N__cd49fe81_27_ActivationSoftplusKernel_cu_1520ed90_293215softplus_kernelERNS_18TensorIteratorBaseERKN3c106ScalarES8_ENKUlvE_clEvENKUlvE_clEvEUldE_St5arrayIPcLm2EEEEviT0_T1_)
        /*006c*/ 	.short	0x0380
        /*006e*/ 	.short	0x0030


	//----- nvinfo : EIATTR_SW_WAR
	.align		4
.L_1547:
        /*0070*/ 	.byte	0x04, 0x36
        /*0072*/ 	.short	(.L_1549 - .L_1548)
.L_1548:
        /*0074*/ 	.word	0x00000008
.L_1549:


//--------------------- .nv.callgraph             --------------------------
	.section	.nv.callgraph,"",@"SHT_CUDA_CALLGRAPH"
	.align	4
	.sectionentsize	8
	.align		4
        /*0000*/ 	.word	0x00000000
	.align		4
        /*0004*/ 	.word	0xffffffff
	.align		4
        /*0008*/ 	.word	index@(_ZN2at6native18elementwise_kernelILi128ELi4EZNS0_15gpu_kernel_implIZZZNS0_65_GLOBAL__N__cd49fe81_27_ActivationSoftplusKernel_cu_1520ed90_293224softplus_backward_kernelERNS_18TensorIteratorBaseERKN3c106ScalarES9_ENKUlvE_clEvENKUlvE2_clEvEUlNS6_8BFloat16ESC_E_EEvS5_RKT_EUliE_EEviT1_)
	.align		4
        /*000c*/ 	.word	index@(__assertfail)
	.align		4
        /*0010*/ 	.word	index@(_ZN2at6native27unrolled_elementwise_kernelIZZZNS0_65_GLOBAL__N__cd49fe81_27_ActivationSoftplusKernel_cu_1520ed90_293224softplus_backward_kernelERNS_18TensorIteratorBaseERKN3c106ScalarES8_ENKUlvE_clEvENKUlvE2_clEvEUlNS5_8BFloat16ESB_E_St5arrayIPcLm3EELi4E23TrivialOffsetCalculatorILi2EjESG_ILi1EjENS0_6memory12LoadWithCastILi2EEENSJ_13StoreWithCastILi1EEEEEviT_T0_T2_T3_T4_T5_)
	.align		4
        /*0014*/ 	.word	index@(__assertfail)
	.align		4
        /*0018*/ 	.word	index@(_ZN2at6native18elementwise_kernelILi128ELi4EZNS0_15gpu_kernel_implIZZZNS0_65_GLOBAL__N__cd49fe81_27_ActivationSoftplusKernel_cu_1520ed90_293224softplus_backward_kernelERNS_18TensorIteratorBaseERKN3c106ScalarES9_ENKUlvE_clEvENKUlvE1_clEvEUlNS6_4HalfESC_E_EEvS5_RKT_EUliE_EEviT1_)
	.align		4
        /*001c*/ 	.word	index@(__assertfail)
	.align		4
        /*0020*/ 	.word	index@(_ZN2at6native27unrolled_elementwise_kernelIZZZNS0_65_GLOBAL__N__cd49fe81_27_ActivationSoftplusKernel_cu_1520ed90_293224softplus_backward_kernelERNS_18TensorIteratorBaseERKN3c106ScalarES8_ENKUlvE_clEvENKUlvE1_clEvEUlNS5_4HalfESB_E_St5arrayIPcLm3EELi4E23TrivialOffsetCalculatorILi2EjESG_ILi1EjENS0_6memory12LoadWithCastILi2EEENSJ_13StoreWithCastILi1EEEEEviT_T0_T2_T3_T4_T5_)
	.align		4
        /*0024*/ 	.word	index@(__assertfail)
	.align		4
        /*0028*/ 	.word	index@(_ZN2at6native18elementwise_kernelILi128ELi4EZNS0_15gpu_kernel_implIZZZNS0_65_GLOBAL__N__cd49fe81_27_ActivationSoftplusKernel_cu_1520ed90_293224softplus_backward_kernelERNS_18TensorIteratorBaseERKN3c106ScalarES9_ENKUlvE_clEvENKUlvE0_clEvEUlffE_EEvS5_RKT_EUliE_EEviT1_)
	.align		4
        /*002c*/ 	.word	index@(__assertfail)
	.align		4
        /*0030*/ 	.word	index@(_ZN2at6native27unrolled_elementwise_kernelIZZZNS0_65_GLOBAL__N__cd49fe81_27_ActivationSoftplusKernel_cu_1520ed90_293224softplus_backward_kernelERNS_18TensorIteratorBaseERKN3c106ScalarES8_ENKUlvE_clEvENKUlvE0_clEvEUlffE_St5arrayIPcLm3EELi4E23TrivialOffsetCalculatorILi2EjESF_ILi1EjENS0_6memory12LoadWithCastILi2EEENSI_13StoreWithCastILi1EEEEEviT_T0_T2_T3_T4_T5_)
	.align		4
        /*0034*/ 	.word	index@(__assertfail)
	.align		4
        /*0038*/ 	.word	index@(_ZN2at6native18elementwise_kernelILi128ELi4EZNS0_15gpu_kernel_implIZZZNS0_65_GLOBAL__N__cd49fe81_27_ActivationSoftplusKernel_cu_1520ed90_293224softplus_backward_kernelERNS_18TensorIteratorBaseERKN3c106ScalarES9_ENKUlvE_clEvENKUlvE_clEvEUlddE_EEvS5_RKT_EUliE_EEviT1_)
	.align		4
        /*003c*/ 	.word	index@(__assertfail)
	.align		4
        /*0040*/ 	.word	index@(_ZN2at6native27unrolled_elementwise_kernelIZZZNS0_65_GLOBAL__N__cd49fe81_27_ActivationSoftplusKernel_cu_1520ed90_293224softplus_backward_kernelERNS_18TensorIteratorBaseERKN3c106ScalarES8_ENKUlvE_clEvENKUlvE_clEvEUlddE_St5arrayIPcLm3EELi4E23TrivialOffsetCalculatorILi2EjESF_ILi1EjENS0_6memory12LoadWithCastILi2EEENSI_13StoreWithCastILi1EEEEEviT_T0_T2_T3_T4_T5_)
	.align		4
        /*0044*/ 	.word	index@(__assertfail)
	.align		4
        /*0048*/ 	.word	index@(_ZN2at6native18elementwise_kernelILi128ELi4EZNS0_15gpu_kernel_implIZZZNS0_65_GLOBAL__N__cd49fe81_27_ActivationSoftplusKernel_cu_1520ed90_293215softplus_kernelERNS_18TensorIteratorBaseERKN3c106ScalarES9_ENKUlvE_clEvENKUlvE2_clEvEUlNS6_8BFloat16EE_EEvS5_RKT_EUliE_EEviT1_)
	.align		4
        /*004c*/ 	.word	index@(__assertfail)
	.align		4
        /*0050*/ 	.word	index@(_ZN2at6native27unrolled_elementwise_kernelIZZZNS0_65_GLOBAL__N__cd49fe81_27_ActivationSoftplusKernel_cu_1520ed90_293215softplus_kernelERNS_18TensorIteratorBaseERKN3c106ScalarES8_ENKUlvE_clEvENKUlvE2_clEvEUlNS5_8BFloat16EE_St5arrayIPcLm2EELi4E23TrivialOffsetCalculatorILi1EjESH_NS0_6memory12LoadWithCastILi1EEENSI_13StoreWithCastILi1EEEEEviT_T0_T2_T3_T4_T5_)
	.align		4
        /*0054*/ 	.word	index@(__assertfail)
	.align		4
        /*0058*/ 	.word	index@(_ZN2at6native18elementwise_kernelILi128ELi4EZNS0_15gpu_kernel_implIZZZNS0_65_GLOBAL__N__cd49fe81_27_ActivationSoftplusKernel_cu_1520ed90_293215softplus_kernelERNS_18TensorIteratorBaseERKN3c106ScalarES9_ENKUlvE_clEvENKUlvE1_clEvEUlNS6_4HalfEE_EEvS5_RKT_EUliE_EEviT1_)
	.align		4
        /*005c*/ 	.word	index@(__assertfail)
	.align		4
        /*0060*/ 	.word	index@(_ZN2at6native27unrolled_elementwise_kernelIZZZNS0_65_GLOBAL__N__cd49fe81_27_ActivationSoftplusKernel_cu_1520ed90_293215softplus_kernelERNS_18TensorIteratorBaseERKN3c106ScalarES8_ENKUlvE_clEvENKUlvE1_clEvEUlNS5_4HalfEE_St5arrayIPcLm2EELi4E23TrivialOffsetCalculatorILi1EjESH_NS0_6memory12LoadWithCastILi1EEENSI_13StoreWithCastILi1EEEEEviT_T0_T2_T3_T4_T5_)
	.align		4
        /*0064*/ 	.word	index@(__assertfail)
	.align		4
        /*0068*/ 	.word	index@(_ZN2at6native18elementwise_kernelILi128ELi4EZNS0_15gpu_kernel_implIZZZNS0_65_GLOBAL__N__cd49fe81_27_ActivationSoftplusKernel_cu_1520ed90_293215softplus_kernelERNS_18TensorIteratorBaseERKN3c106ScalarES9_ENKUlvE_clEvENKUlvE0_clEvEUlfE_EEvS5_RKT_EUliE_EEviT1_)
	.align		4
        /*006c*/ 	.word	index@(__assertfail)
	.align		4
        /*0070*/ 	.word	index@(_ZN2at6native27unrolled_elementwise_kernelIZZZNS0_65_GLOBAL__N__cd49fe81_27_ActivationSoftplusKernel_cu_1520ed90_293215softplus_kernelERNS_18TensorIteratorBaseERKN3c106ScalarES8_ENKUlvE_clEvENKUlvE0_clEvEUlfE_St5arrayIPcLm2EELi4E23TrivialOffsetCalculatorILi1EjESG_NS0_6memory12LoadWithCastILi1EEENSH_13StoreWithCastILi1EEEEEviT_T0_T2_T3_T4_T5_)
	.align		4
        /*0074*/ 	.word	index@(__assertfail)
	.align		4
        /*0078*/ 	.word	index@(_ZN2at6native18elementwise_kernelILi128ELi4EZNS0_15gpu_kernel_implIZZZNS0_65_GLOBAL__N__cd49fe81_27_ActivationSoftplusKernel_cu_1520ed90_293215softplus_kernelERNS_18TensorIteratorBaseERKN3c106ScalarES9_ENKUlvE_clEvENKUlvE_clEvEUldE_EEvS5_RKT_EUliE_EEviT1_)
	.align		4
        /*007c*/ 	.word	index@(__assertfail)
	.align		4
        /*0080*/ 	.word	index@(_ZN2at6native27unrolled_elementwise_kernelIZZZNS0_65_GLOBAL__N__cd49fe81_27_ActivationSoftplusKernel_cu_1520ed90_293215softplus_kernelERNS_18TensorIteratorBaseERKN3c106ScalarES8_ENKUlvE_clEvENKUlvE_clEvEUldE_St5arrayIPcLm2EELi4E23TrivialOffsetCalculatorILi1EjESG_NS0_6memory12LoadWithCastILi1EEENSH_13StoreWithCastILi1EEEEEviT_T0_T2_T3_T4_T5_)
	.align		4
        /*0084*/ 	.word	index@(__assertfail)
	.align		4
        /*0088*/ 	.word	0x00000000
	.align		4
        /*008c*/ 	.word	0xfffffffe
	.align		4
        /*0090*/ 	.word	0x00000000
	.align		4
        /*0094*/ 	.word	0xfffffffd
	.align		4
        /*0098*/ 	.word	0x00000000
	.align		4
        /*009c*/ 	.word	0xfffffffc


//--------------------- .nv.constant4             --------------------------
	.section	.nv.constant4,"a",@progbits
	.align	8
	.align		8
.nv.constant4:
        /*0000*/ 	.dword	__assertfail
	.align		8
        /*0008*/ 	.dword	__unnamed_1
	.align		8
        /*0010*/ 	.dword	__unnamed_2
	.align		8
        /*0018*/ 	.dword	__unnamed_3
	.align		8
        /*0020*/ 	.dword	__unnamed_4
	.align		8
        /*0028*/ 	.dword	__unnamed_5
	.align		8
        /*0030*/ 	.dword	__unnamed_6
	.align		8
        /*0038*/ 	.dword	__unnamed_7
	.align		8
        /*0040*/ 	.dword	__unnamed_8
	.align		8
        /*0048*/ 	.dword	_ZN63_INTERNAL_cd49fe81_27_ActivationSoftplusKernel_cu_1520ed90_29324cuda3std3__465_GLOBAL__N__cd49fe81_27_ActivationSoftplusKernel_cu_1520ed90_29326ignoreE
	.align		8
        /*0050*/ 	.dword	_ZN63_INTERNAL_cd49fe81_27_ActivationSoftplusKernel_cu_1520ed90_29324cuda3std3__45__cpo5beginE
	.align		8
        /*0058*/ 	.dword	_ZN63_INTERNAL_cd49fe81_27_ActivationSoftplusKernel_cu_1520ed90_29324cuda3std3__45__cpo3endE
	.align		8
        /*0060*/ 	.dword	_ZN63_INTERNAL_cd49fe81_27_ActivationSoftplusKernel_cu_1520ed90_29324cuda3std3__45__cpo6cbeginE
	.align		8
        /*0068*/ 	.dword	_ZN63_INTERNAL_cd49fe81_27_ActivationSoftplusKernel_cu_1520ed90_29324cuda3std3__45__cpo4cendE
	.align		8
        /*0070*/ 	.dword	_ZN63_INTERNAL_cd49fe81_27_ActivationSoftplusKernel_cu_1520ed90_29324cuda3std3__45__cpo6rbeginE
	.align		8
        /*0078*/ 	.dword	_ZN63_INTERNAL_cd49fe81_27_ActivationSoftplusKernel_cu_1520ed90_29324cuda3std3__45__cpo4rendE
	.align		8
        /*0080*/ 	.dword	_ZN63_INTERNAL_cd49fe81_27_ActivationSoftplusKernel_cu_1520ed90_29324cuda3std3__45__cpo7crbeginE
	.align		8
        /*0088*/ 	.dword	_ZN63_INTERNAL_cd49fe81_27_ActivationSoftplusKernel_cu_1520ed90_29324cuda3std3__45__cpo5crendE
	.align		8
        /*0090*/ 	.dword	_ZN63_INTERNAL_cd49fe81_27_ActivationSoftplusKernel_cu_1520ed90_29324cuda3std3__419piecewise_constructE
	.align		8
        /*0098*/ 	.dword	_ZN63_INTERNAL_cd49fe81_27_ActivationSoftplusKernel_cu_1520ed90_29324cuda3std3__48in_placeE
	.align		8
        /*00a0*/ 	.dword	_ZN63_INTERNAL_cd49fe81_27_ActivationSoftplusKernel_cu_1520ed90_29324cuda3std3__420unreachable_sentinelE
	.align		8
        /*00a8*/ 	.dword	_ZN63_INTERNAL_cd49fe81_27_ActivationSoftplusKernel_cu_1520ed90_29324cuda3std6ranges3__45__cpo4swapE
	.align		8
        /*00b0*/ 	.dword	_ZN63_INTERNAL_cd49fe81_27_ActivationSoftplusKernel_cu_1520ed90_29324cuda3std6ranges3__45__cpo9iter_moveE
	.align		8
        /*00b8*/ 	.dword	_ZN63_INTERNAL_cd49fe81_27_ActivationSoftplusKernel_cu_1520ed90_29324cuda3std6ranges3__45__cpo5beginE
	.align		8
        /*00c0*/ 	.dword	_ZN63_INTERNAL_cd49fe81_27_ActivationSoftplusKernel_cu_1520ed90_29324cuda3std6ranges3__45__cpo3endE
	.align		8
        /*00c8*/ 	.dword	_ZN63_INTERNAL_cd49fe81_27_ActivationSoftplusKernel_cu_1520ed90_29324cuda3std6ranges3__45__cpo6cbeginE
	.align		8
        /*00d0*/ 	.dword	_ZN63_INTERNAL_cd49fe81_27_ActivationSoftplusKernel_cu_1520ed90_29324cuda3std6ranges3__45__cpo4cendE
	.align		8
        /*00d8*/ 	.dword	_ZN63_INTERNAL_cd49fe81_27_ActivationSoftplusKernel_cu_1520ed90_29324cuda3std6ranges3__45__cpo7advanceE
	.align		8
        /*00e0*/ 	.dword	_ZN63_INTERNAL_cd49fe81_27_ActivationSoftplusKernel_cu_1520ed90_29324cuda3std6ranges3__45__cpo9iter_swapE
	.align		8
        /*00e8*/ 	.dword	_ZN63_INTERNAL_cd49fe81_27_ActivationSoftplusKernel_cu_1520ed90_29324cuda3std6ranges3__45__cpo4nextE
	.align		8
        /*00f0*/ 	.dword	_ZN63_INTERNAL_cd49fe81_27_ActivationSoftplusKernel_cu_1520ed90_29324cuda3std6ranges3__45__cpo4prevE
	.align		8
        /*00f8*/ 	.dword	_ZN63_INTERNAL_cd49fe81_27_ActivationSoftplusKernel_cu_1520ed90_29324cuda3std6ranges3__45__cpo4dataE
	.align		8
        /*0100*/ 	.dword	_ZN63_INTERNAL_cd49fe81_27_ActivationSoftplusKernel_cu_1520ed90_29324cuda3std6ranges3__45__cpo5cdataE
	.align		8
        /*0108*/ 	.dword	_ZN63_INTERNAL_cd49fe81_27_ActivationSoftplusKernel_cu_1520ed90_29324cuda3std6ranges3__45__cpo4sizeE
	.align		8
        /*0110*/ 	.dword	_ZN63_INTERNAL_cd49fe81_27_ActivationSoftplusKernel_cu_1520ed90_29324cuda3std6ranges3__45__cpo5ssizeE
	.align		8
        /*0118*/ 	.dword	_ZN63_INTERNAL_cd49fe81_27_ActivationSoftplusKernel_cu_1520ed90_29324cuda3std6ranges3__45__cpo8distanceE
	.align		8
        /*0120*/ 	.dword	_ZN63_INTERNAL_cd49fe81_27_ActivationSoftplusKernel_cu_1520ed90_29326thrust24THRUST_300001_SM_1030_NS6system6detail10sequential3seqE
	.align		8
        /*0128*/ 	.dword	$str$6
	.align		8
        /*0130*/ 	.dword	$str$7


//--------------------- .text._ZN2at6native18elementwise_kernelILi128ELi4EZNS0_15gpu_kernel_implIZZZNS0_65_GLOBAL__N__cd49fe81_27_ActivationSoftplusKernel_cu_1520ed90_293224softplus_backward_kernelERNS_18TensorIteratorBaseERKN3c106ScalarES9_ENKUlvE_clEvENKUlvE2_clEvEUlNS6_8BFloat16ESC_E_EEvS5_RKT_EUliE_EEviT1_ --------------------------
	.section	.text._ZN2at6native18elementwise_kernelILi128ELi4EZNS0_15gpu_kernel_implIZZZNS0_65_GLOBAL__N__cd49fe81_27_ActivationSoftplusKernel_cu_1520ed90_293224softplus_backward_kernelERNS_18TensorIteratorBaseERKN3c106ScalarES9_ENKUlvE_clEvENKUlvE2_clEvEUlNS6_8BFloat16ESC_E_EEvS5_RKT_EUliE_EEviT1_,"ax",@progbits
	.align	128
        .global         _ZN2at6native18elementwise_kernelILi128ELi4EZNS0_15gpu_kernel_implIZZZNS0_65_GLOBAL__N__cd49fe81_27_ActivationSoftplusKernel_cu_1520ed90_293224softplus_backward_kernelERNS_18TensorIteratorBaseERKN3c106ScalarES9_ENKUlvE_clEvENKUlvE2_clEvEUlNS6_8BFloat16ESC_E_EEvS5_RKT_EUliE_EEviT1_
        .type           _ZN2at6native18elementwise_kernelILi128ELi4EZNS0_15gpu_kernel_implIZZZNS0_65_GLOBAL__N__cd49fe81_27_ActivationSoftplusKernel_cu_1520ed90_293224softplus_backward_kernelERNS_18TensorIteratorBaseERKN3c106ScalarES9_ENKUlvE_clEvENKUlvE2_clEvEUlNS6_8BFloat16ESC_E_EEvS5_RKT_EUliE_EEviT1_,@function
        .size           _ZN2at6native18elementwise_kernelILi128ELi4EZNS0_15gpu_kernel_implIZZZNS0_65_GLOBAL__N__cd49fe81_27_ActivationSoftplusKernel_cu_1520ed90_293224softplus_backward_kernelERNS_18TensorIteratorBaseERKN3c106ScalarES9_ENKUlvE_clEvENKUlvE2_clEvEUlNS6_8BFloat16ESC_E_EEvS5_RKT_EUliE_EEviT1_,(.L_x_7027 - _ZN2at6native18elementwise_kernelILi128ELi4EZNS0_15gpu_kernel_implIZZZNS0_65_GLOBAL__N__cd49fe81_27_ActivationSoftplusKernel_cu_1520ed90_293224softplus_backward_kernelERNS_18TensorIteratorBaseERKN3c106ScalarES9_ENKUlvE_clEvENKUlvE2_clEvEUlNS6_8BFloat16ESC_E_EEvS5_RKT_EUliE_EEviT1_)
        .other          _ZN2at6native18elementwise_kernelILi128ELi4EZNS0_15gpu_kernel_implIZZZNS0_65_GLOBAL__N__cd49fe81_27_ActivationSoftplusKernel_cu_1520ed90_293224softplus_backward_kernelERNS_18TensorIteratorBaseERKN3c106ScalarES9_ENKUlvE_clEvENKUlvE2_clEvEUlNS6_8BFloat16ESC_E_EEvS5_RKT_EUliE_EEviT1_,@"STO_CUDA_ENTRY STV_DEFAULT"
_ZN2at6native18elementwise_kernelILi128ELi4EZNS0_15gpu_kernel_implIZZZNS0_65_GLOBAL__N__cd49fe81_27_ActivationSoftplusKernel_cu_1520ed90_293224softplus_backward_kernelERNS_18TensorIteratorBaseERKN3c106ScalarES9_ENKUlvE_clEvENKUlvE2_clEvEUlNS6_8BFloat16ESC_E_EEvS5_RKT_EUliE_EEviT1_:
.text._ZN2at6native18elementwise_kernelILi128ELi4EZNS0_15gpu_kernel_implIZZZNS0_65_GLOBAL__N__cd49fe81_27_ActivationSoftplusKernel_cu_1520ed90_293224softplus_backward_kernelERNS_18TensorIteratorBaseERKN3c106ScalarES9_ENKUlvE_clEvENKUlvE2_clEvEUlNS6_8BFloat16ESC_E_EEvS5_RKT_EUliE_EEviT1_:
[----:B------:R-:W0:Y:S01]  /*0000*/  LDC R1, c[0x0][0x37c] ;  /* 0x0000df00ff017b82 */ /* 0x000e220000000800 */
[----:B------:R-:W1:Y:S07]  /*0010*/  S2R R17, SR_TID.X ;  /* 0x0000000000117919 */ /* 0x000e6e0000002100 */
[----:B------:R-:W2:Y:S01]  /*0020*/  S2UR UR4, SR_CTAID.X ;  /* 0x00000000000479c3 */ /* 0x000ea20000002500 */
[----:B------:R-:W3:Y:S01]  /*0030*/  LDCU UR41, c[0x0][0x388] ;  /* 0x00007100ff2977ac */ /* 0x000ee20008000800 */
[----:B------:R-:W-:Y:S01]  /*0040*/  BSSY.RECONVERGENT B6, `(.L_x_0) ;  /* 0x000047e000067945 */ /* 0x000fe20003800200 */
[----:B------:R-:W4:Y:S01]  /*0050*/  LDCU UR5, c[0x0][0x380] ;  /* 0x00007000ff0577ac */ /* 0x000f220008000800 */
[----:B------:R-:W5:Y:S01]  /*0060*/  LDCU UR40, c[0x0][0x610] ;  /* 0x0000c200ff2877ac */ /* 0x000f620008000800 */
[----:B------:R-:W0:Y:S01]  /*0070*/  LDCU.64 UR36, c[0x0][0x358] ;  /* 0x00006b00ff2477ac */ /* 0x000e220008000a00 */
[----:B---3--:R-:W-:-:S04]  /*0080*/  UIADD3 UR39, UPT, UPT, UR41, -0x1, URZ ;  /* 0xffffffff29277890 */ /* 0x008fc8000fffe0ff */
[----:B------:R-:W-:Y:S02]  /*0090*/  UISETP.LT.U32.AND UP0, UPT, UR39, 0x18, UPT ;  /* 0x000000182700788c */ /* 0x000fe4000bf01070 */
[----:B--2---:R-:W-:Y:S02]  /*00a0*/  USHF.L.U32 UR4, UR4, 0x9, URZ ;  /* 0x0000000904047899 */ /* 0x004fe400080006ff */
[----:B------:R-:W-:Y:S02]  /*00b0*/  USEL UR38, UR39, 0x18, UP0 ;  /* 0x0000001827267887 */ /* 0x000fe40008000000 */
[----:B-----5:R-:W-:Y:S02]  /*00c0*/  UPRMT UR43, UR40, 0x7770, URZ ;  /* 0x00007770282b7896 */ /* 0x020fe400080000ff */
[----:B-1----:R-:W-:Y:S01]  /*00d0*/  LOP3.LUT R17, R17, UR4, RZ, 0xfc, !PT ;  /* 0x0000000411117c12 */ /* 0x002fe2000f8efcff */
[----:B------:R-:W-:Y:S02]  /*00e0*/  UPRMT UR42, UR40, 0x7771, URZ ;  /* 0x00007771282a7896 */ /* 0x000fe400080000ff */
[----:B------:R-:W-:Y:S01]  /*00f0*/  UPRMT UR44, UR40, 0x7772, URZ ;  /* 0x00007772282c7896 */ /* 0x000fe200080000ff */
[----:B----4-:R-:W-:Y:S01]  /*0100*/  ISETP.GE.AND P0, PT, R17, UR5, PT ;  /* 0x0000000511007c0c */ /* 0x010fe2000bf06270 */
[----:B------:R-:W-:-:S12]  /*0110*/  UIADD3 UR38, UPT, UPT, UR38, 0x1, URZ ;  /* 0x0000000126267890 */ /* 0x000fd8000fffe0ff */
[----:B0-----:R-:W-:Y:S05]  /*0120*/  @P0 BRA `(.L_x_1) ;  /* 0x0000004400bc0947 */ /* 0x001fea0003800000 */
[----:B------:R-:W-:Y:S01]  /*0130*/  UISETP.NE.AND UP0, UPT, UR41, URZ, UPT ;  /* 0x000000ff2900728c */ /* 0x000fe2000bf05270 */
[----:B------:R-:W-:Y:S02]  /*0140*/  IMAD.MOV.U32 R18, RZ, RZ, RZ ;  /* 0x000000ffff127224 */ /* 0x000fe400078e00ff */
[----:B------:R-:W-:Y:S02]  /*0150*/  IMAD.MOV.U32 R0, RZ, RZ, RZ ;  /* 0x000000ffff007224 */ /* 0x000fe400078e00ff */
[----:B------:R-:W-:-:S04]  /*0160*/  IMAD.MOV.U32 R16, RZ, RZ, RZ ;  /* 0x000000ffff107224 */ /* 0x000fc800078e00ff */
[----:B------:R-:W-:Y:S05]  /*0170*/  BRA.U !UP0, `(.L_x_2) ;  /* 0x0000001508707547 */ /* 0x000fea000b800000 */
[----:B------:R-:W0:Y:S01]  /*0180*/  LDCU.64 UR4, c[0x0][0x390] ;  /* 0x00007200ff0477ac */ /* 0x000e220008000a00 */
[----:B------:R-:W-:Y:S01]  /*0190*/  IMAD.MOV.U32 R16, RZ, RZ, RZ ;  /* 0x000000ffff107224 */ /* 0x000fe200078e00ff */
[----:B------:R-:W1:Y:S01]  /*01a0*/  LDCU UR6, c[0x0][0x38c] ;  /* 0x00007180ff0677ac */ /* 0x000e620008000800 */
[----:B------:R-:W2:Y:S01]  /*01b0*/  LDCU.64 UR8, c[0x0][0x4b8] ;  /* 0x00009700ff0877ac */ /* 0x000ea20008000a00 */
[----:B------:R-:W-:Y:S01]  /*01c0*/  UISETP.NE.AND UP0, UPT, UR39, URZ, UPT ;  /* 0x000000ff2700728c */ /* 0x000fe2000bf05270 */
[----:B0-----:R-:W-:Y:S01]  /*01d0*/  IMAD.HI.U32 R2, R17, UR4, R16 ;  /* 0x0000000411027c27 */ /* 0x001fe2000f8e0010 */
[----:B------:R-:W0:Y:S04]  /*01e0*/  LDCU UR4, c[0x0][0x4c0] ;  /* 0x00009800ff0477ac */ /* 0x000e280008000800 */
[----:B------:R-:W-:-:S05]  /*01f0*/  SHF.R.U32.HI R3, RZ, UR5, R2 ;  /* 0x00000005ff037c19 */ /* 0x000fca0008011602 */
[----:B------:R-:W-:-:S04]  /*0200*/  IMAD.MOV R18, RZ, RZ, -R3 ;  /* 0x000000ffff127224 */ /* 0x000fc800078e0a03 */
[----:B-1----:R-:W-:-:S04]  /*0210*/  IMAD R18, R18, UR6, R17 ;  /* 0x0000000612127c24 */ /* 0x002fc8000f8e0211 */
[C---:B--2---:R-:W-:Y:S02]  /*0220*/  IMAD R16, R18.reuse, UR8, RZ ;  /* 0x0000000812107c24 */ /* 0x044fe4000f8e02ff */
[C---:B------:R-:W-:Y:S02]  /*0230*/  IMAD R0, R18.reuse, UR9, RZ ;  /* 0x0000000912007c24 */ /* 0x040fe4000f8e02ff */
[----:B0-----:R-:W-:Y:S01]  /*0240*/  IMAD R18, R18, UR4, RZ ;  /* 0x0000000412127c24 */ /* 0x001fe2000f8e02ff */
[----:B------:R-:W-:Y:S06]  /*0250*/  BRA.U !UP0, `(.L_x_2) ;  /* 0x0000001508387547 */ /* 0x000fec000b800000 */
[----:B------:R-:W0:Y:S01]  /*0260*/  LDCU.64 UR6, c[0x0][0x398] ;  /* 0x00007300ff0677ac */ /* 0x000e220008000a00 */
[----:B------:R-:W-:Y:S01]  /*0270*/  HFMA2 R2, -RZ, RZ, 0, 0 ;  /* 0x00000000ff027431 */ /* 0x000fe200000001ff */
[----:B------:R-:W1:Y:S01]  /*0280*/  LDCU UR4, c[0x0][0x3a0] ;  /* 0x00007400ff0477ac */ /* 0x000e620008000800 */
[----:B------:R-:W2:Y:S01]  /*0290*/  LDCU UR5, c[0x0][0x4c4] ;  /* 0x00009880ff0577ac */ /* 0x000ea20008000800 */
[----:B------:R-:W3:Y:S01]  /*02a0*/  LDCU.64 UR8, c[0x0][0x4c8] ;  /* 0x00009900ff0877ac */ /* 0x000ee20008000a00 */
[----:B------:R-:W-:Y:S01]  /*02b0*/  UISETP.NE.AND UP0, UPT, UR38, 0x2, UPT ;  /* 0x000000022600788c */ /* 0x000fe2000bf05270 */
[----:B0-----:R-:W-:-:S05]  /*02c0*/  IMAD.HI.U32 R4, R3, UR7, R2 ;  /* 0x0000000703047c27 */ /* 0x001fca000f8e0002 */
[----:B-1----:R-:W-:-:S05]  /*02d0*/  SHF.R.U32.HI R5, RZ, UR4, R4 ;  /* 0x00000004ff057c19 */ /* 0x002fca0008011604 */
[----:B------:R-:W-:-:S04]  /*02e0*/  IMAD.MOV R2, RZ, RZ, -R5 ;  /* 0x000000ffff027224 */ /* 0x000fc800078e0a05 */
[----:B------:R-:W-:-:S04]  /*02f0*/  IMAD R3, R2, UR6, R3 ;  /* 0x0000000602037c24 */ /* 0x000fc8000f8e0203 */
[C---:B--2---:R-:W-:Y:S02]  /*0300*/  IMAD R16, R3.reuse, UR5, R16 ;  /* 0x0000000503107c24 */ /* 0x044fe4000f8e0210 */
[C---:B---3--:R-:W-:Y:S02]  /*0310*/  IMAD R0, R3.reuse, UR8, R0 ;  /* 0x0000000803007c24 */ /* 0x048fe4000f8e0200 */
[----:B------:R-:W-:Y:S01]  /*0320*/  IMAD R18, R3, UR9, R18 ;  /* 0x0000000903127c24 */ /* 0x000fe2000f8e0212 */
[----:B------:R-:W-:Y:S06]  /*0330*/  BRA.U !UP0, `(.L_x_2) ;  /* 0x0000001508007547 */ /* 0x000fec000b800000 */
[----:B------:R-:W0:Y:S01]  /*0340*/  LDCU.64 UR4, c[0x0][0x3a8] ;  /* 0x00007500ff0477ac */ /* 0x000e220008000a00 */
[----:B------:R-:W-:Y:S01]  /*0350*/  IMAD.MOV.U32 R4, RZ, RZ, RZ ;  /* 0x000000ffff047224 */ /* 0x000fe200078e00ff */
[----:B------:R-:W1:Y:S01]  /*0360*/  LDCU UR6, c[0x0][0x3a4] ;  /* 0x00007480ff0677ac */ /* 0x000e620008000800 */
[----:B------:R-:W2:Y:S01]  /*0370*/  LDCU.64 UR8, c[0x0][0x4d0] ;  /* 0x00009a00ff0877ac */ /* 0x000ea20008000a00 */
[----:B------:R-:W-:Y:S01]  /*0380*/  UISETP.NE.AND UP0, UPT, UR38, 0x3, UPT ;  /* 0x000000032600788c */ /* 0x000fe2000bf05270 */
[----:B0-----:R-:W-:Y:S01]  /*0390*/  IMAD.HI.U32 R2, R5, UR4, R4 ;  /* 0x0000000405027c27 */ /* 0x001fe2000f8e0004 */
[----:B------:R-:W0:Y:S04]  /*03a0*/  LDCU UR4, c[0x0][0x4d8] ;  /* 0x00009b00ff0477ac */ /* 0x000e280008000800 */
[----:B------:R-:W-:-:S05]  /*03b0*/  SHF.R.U32.HI R3, RZ, UR5, R2 ;  /* 0x00000005ff037c19 */ /* 0x000fca0008011602 */
[----:B------:R-:W-:-:S04]  /*03c0*/  IMAD.MOV R4, RZ, RZ, -R3 ;  /* 0x000000ffff047224 */ /* 0x000fc800078e0a03 */
[----:B-1----:R-:W-:-:S04]  /*03d0*/  IMAD R5, R4, UR6, R5 ;  /* 0x0000000604057c24 */ /* 0x002fc8000f8e0205 */
[C---:B--2---:R-:W-:Y:S02]  /*03e0*/  IMAD R16, R5.reuse, UR8, R16 ;  /* 0x0000000805107c24 */ /* 0x044fe4000f8e0210 */
[C---:B------:R-:W-:Y:S02]  /*03f0*/  IMAD R0, R5.reuse, UR9, R0 ;  /* 0x0000000905007c24 */ /* 0x040fe4000f8e0200 */
[----:B0-----:R-:W-:Y:S01]  /*0400*/  IMAD R18, R5, UR4, R18 ;  /* 0x0000000405127c24 */ /* 0x001fe2000f8e0212 */
[----:B------:R-:W-:Y:S06]  /*0410*/  BRA.U !UP0, `(.L_x_2) ;  /* 0x0000001108c87547 */ /* 0x000fec000b800000 */
[----:B------:R-:W0:Y:S01]  /*0420*/  LDCU.64 UR6, c[0x0][0x3b0] ;  /* 0x00007600ff0677ac */ /* 0x000e220008000a00 */
[----:B------:R-:W-:Y:S01]  /*0430*/  IMAD.MOV.U32 R2, RZ, RZ, RZ ;  /* 0x000000ffff027224 */ /* 0x000fe200078e00ff */
        /* <DEDUP_REMOVED lines=13> */
[----:B------:R-:W-:Y:S01]  /*0510*/  MOV R4, RZ ;  /* 0x000000ff00047202 */ /* 0x000fe20000000f00 */
[----:B------:R-:W1:Y:S01]  /*0520*/  LDCU UR6, c[0x0][0x3bc] ;  /* 0x00007780ff0677ac */ /* 0x000e620008000800 */
[----:B------:R-:W2:Y:S01]  /*0530*/  LDCU.64 UR8, c[0x0][0x4e8] ;  /* 0x00009d00ff0877ac */ /* 0x000ea20008000a00 */
[----:B------:R-:W-:Y:S02]  /*0540*/  UISETP.NE.AND UP0, UPT, UR38, 0x5, UPT ;  /* 0x000000052600788c */ /* 0x000fe4000bf05270 */
        /* <DEDUP_REMOVED lines=278> */
[----:B------:R-:W2:Y:S02]  /*16b0*/  LDCU.64 UR8, c[0x0][0x5d8] ;  /* 0x0000bb00ff0877ac */ /* 0x000ea40008000a00 */
[----:B0-----:R-:W-:Y:S01]  /*16c0*/  IMAD.HI.U32 R2, R5, UR4, R4 ;  /* 0x0000000405027c27 */ /* 0x001fe2000f8e0004 */
[----:B------:R-:W0:Y:S04]  /*16d0*/  LDCU UR4, c[0x0][0x5e0] ;  /* 0x0000bc00ff0477ac */ /* 0x000e280008000800 */
[----:B------:R-:W-:-:S05]  /*16e0*/  SHF.R.U32.HI R2, RZ, UR5, R2 ;  /* 0x00000005ff027c19 */ /* 0x000fca0008011602 */
[----:B------:R-:W-:-:S04]  /*16f0*/  IMAD.MOV R3, RZ, RZ, -R2 ;  /* 0x000000ffff037224 */ /* 0x000fc800078e0a02 */
[----:B-1----:R-:W-:-:S04]  /*1700*/  IMAD R5, R3, UR6, R5 ;  /* 0x0000000603057c24 */ /* 0x002fc8000f8e0205 */
[C---:B--2---:R-:W-:Y:S02]  /*1710*/  IMAD R16, R5.reuse, UR8, R16 ;  /* 0x0000000805107c24 */ /* 0x044fe4000f8e0210 */
[C---:B------:R-:W-:Y:S02]  /*1720*/  IMAD R0, R5.reuse, UR9, R0 ;  /* 0x0000000905007c24 */ /* 0x040fe4000f8e0200 */
[----:B0-----:R-:W-:-:S07]  /*1730*/  IMAD R18, R5, UR4, R18 ;  /* 0x0000000405127c24 */ /* 0x001fce000f8e0212 */
.L_x_2:
[----:B------:R-:W0:Y:S01]  /*1740*/  LDCU.64 UR6, c[0x0][0x5f0] ;  /* 0x0000be00ff0677ac */ /* 0x000e220008000a00 */
[----:B------:R-:W-:-:S04]  /*1750*/  UPRMT UR4, UR40, 0x7771, URZ ;  /* 0x0000777128047896 */ /* 0x000fc800080000ff */
[----:B------:R-:W-:Y:S01]  /*1760*/  UISETP.GT.AND UP0, UPT, UR4, 0x9, UPT ;  /* 0x000000090400788c */ /* 0x000fe2000bf04270 */
[----:B0-----:R-:W-:-:S04]  /*1770*/  IADD3 R2, P0, PT, R0, UR6, RZ ;  /* 0x0000000600027c10 */ /* 0x001fc8000ff1e0ff */
[----:B------:R-:W-:-:S04]  /*1780*/  IADD3.X R3, PT, PT, RZ, UR7, RZ, P0, !PT ;  /* 0x00000007ff037c10 */ /* 0x000fc800087fe4ff */
[----:B------:R-:W-:Y:S05]  /*1790*/  BRA.U UP0, `(.L_x_3) ;  /* 0x0000000500407547 */ /* 0x000fea000b800000 */
[----:B------:R-:W-:-:S09]  /*17a0*/  UISETP.GT.AND UP0, UPT, UR4, 0x4, UPT ;  /* 0x000000040400788c */ /* 0x000fd2000bf04270 */
[----:B------:R-:W-:Y:S05]  /*17b0*/  BRA.U UP0, `(.L_x_4) ;  /* 0x0000000100947547 */ /* 0x000fea000b800000 */
[----:B------:R-:W-:-:S09]  /*17c0*/  UISETP.GT.AND UP0, UPT, UR4, 0x1, UPT ;  /* 0x000000010400788c */ /* 0x000fd2000bf04270 */
[----:B------:R-:W-:Y:S05]  /*17d0*/  BRA.U UP0, `(.L_x_5) ;  /* 0x0000000100387547 */ /* 0x000fea000b800000 */
[----:B------:R-:W-:-:S09]  /*17e0*/  UISETP.NE.AND UP0, UPT, UR42, URZ, UPT ;  /* 0x000000ff2a00728c */ /* 0x000fd2000bf05270 */
[----:B------:R-:W-:Y:S05]  /*17f0*/  BRA.U !UP0, `(.L_x_6) ;  /* 0x00000001081c7547 */ /* 0x000fea000b800000 */
[----:B------:R-:W-:-:S09]  /*1800*/  UISETP.NE.AND UP0, UPT, UR4, 0x1, UPT ;  /* 0x000000010400788c */ /* 0x000fd2000bf05270 */
[----:B------:R-:W-:Y:S05]  /*1810*/  BRA.U UP0, `(.L_x_7) ;  /* 0x0000000d006c7547 */ /* 0x000fea000b800000 */
[----:B------:R-:W2:Y:S02]  /*1820*/  LDG.E.S8 R2, desc[UR36][R2.64] ;  /* 0x0000002402027981 */ /* 0x000ea4000c1e1300 */
[----:B--2---:R-:W0:Y:S02]  /*1830*/  I2F.S16 R0, R2 ;  /* 0x0000000200007306 */ /* 0x004e240000101400 */
[----:B0-----:R-:W-:-:S04]  /*1840*/  F2FP.BF16.F32.PACK_AB R0, RZ, R0 ;  /* 0x00000000ff00723e */ /* 0x001fc800000010ff */
[----:B------:R-:W-:Y:S01]  /*1850*/  PRMT R19, R0, 0x7610, R19 ;  /* 0x0000761000137816 */ /* 0x000fe20000000013 */
[----:B------:R-:W-:Y:S06]  /*1860*/  BRA `(.L_x_8) ;  /* 0x0000000c00f47947 */ /* 0x000fec0003800000 */
.L_x_6:
[----:B------:R-:W2:Y:S02]  /*1870*/  LDG.E.U8 R2, desc[UR36][R2.64] ;  /* 0x0000002402027981 */ /* 0x000ea4000c1e1100 */
[----:B--2---:R-:W-:-:S04]  /*1880*/  I2FP.F32.U32 R0, R2 ;  /* 0x0000000200007245 */ /* 0x004fc80000201000 */
[----:B------:R-:W-:-:S04]  /*1890*/  F2FP.BF16.F32.PACK_AB R0, RZ, R0 ;  /* 0x00000000ff00723e */ /* 0x000fc800000010ff */
[----:B------:R-:W-:Y:S01]  /*18a0*/  PRMT R19, R0, 0x7610, R19 ;  /* 0x0000761000137816 */ /* 0x000fe20000000013 */
[----:B------:R-:W-:Y:S06]  /*18b0*/  BRA `(.L_x_8) ;  /* 0x0000000c00e07947 */ /* 0x000fec0003800000 */
.L_x_5:
[----:B------:R-:W-:-:S09]  /*18c0*/  UISETP.NE.AND UP0, UPT, UR4, 0x2, UPT ;  /* 0x000000020400788c */ /* 0x000fd2000bf05270 */
[----:B------:R-:W-:Y:S05]  /*18d0*/  BRA.U !UP0, `(.L_x_9) ;  /* 0x0000000108387547 */ /* 0x000fea000b800000 */
[----:B------:R-:W-:-:S09]  /*18e0*/  UISETP.NE.AND UP0, UPT, UR4, 0x3, UPT ;  /* 0x000000030400788c */ /* 0x000fd2000bf05270 */
[----:B------:R-:W-:Y:S05]  /*18f0*/  BRA.U !UP0, `(.L_x_10) ;  /* 0x00000001081c7547 */ /* 0x000fea000b800000 */
[----:B------:R-:W-:-:S09]  /*1900*/  UISETP.NE.AND UP0, UPT, UR4, 0x4, UPT ;  /* 0x000000040400788c */ /* 0x000fd2000bf05270 */
[----:B------:R-:W-:Y:S05]  /*1910*/  BRA.U UP0, `(.L_x_7) ;  /* 0x0000000d002c7547 */ /* 0x000fea000b800000 */
[----:B------:R-:W2:Y:S02]  /*1920*/  LDG.E.64 R2, desc[UR36][R2.64] ;  /* 0x0000002402027981 */ /* 0x000ea4000c1e1b00 */
[----:B--2---:R-:W0:Y:S02]  /*1930*/  I2F.S64 R0, R2 ;  /* 0x0000000200007312 */ /* 0x004e240000301400 */
[----:B0-----:R-:W-:-:S04]  /*1940*/  F2FP.BF16.F32.PACK_AB R0, RZ, R0 ;  /* 0x00000000ff00723e */ /* 0x001fc800000010ff */
[----:B------:R-:W-:Y:S01]  /*1950*/  PRMT R19, R0, 0x7610, R19 ;  /* 0x0000761000137816 */ /* 0x000fe20000000013 */
[----:B------:R-:W-:Y:S06]  /*1960*/  BRA `(.L_x_8) ;  /* 0x0000000c00b47947 */ /* 0x000fec0003800000 */
.L_x_10:
[----:B------:R-:W2:Y:S02]  /*1970*/  LDG.E R2, desc[UR36][R2.64] ;  /* 0x0000002402027981 */ /* 0x000ea4000c1e1900 */
[----:B--2---:R-:W-:-:S04]  /*1980*/  I2FP.F32.S32 R0, R2 ;  /* 0x0000000200007245 */ /* 0x004fc80000201400 */
[----:B------:R-:W-:-:S04]  /*1990*/  F2FP.BF16.F32.PACK_AB R0, RZ, R0 ;  /* 0x00000000ff00723e */ /* 0x000fc800000010ff */
[----:B------:R-:W-:Y:S01]  /*19a0*/  PRMT R19, R0, 0x7610, R19 ;  /* 0x0000761000137816 */ /* 0x000fe20000000013 */
[----:B------:R-:W-:Y:S06]  /*19b0*/  BRA `(.L_x_8) ;  /* 0x0000000c00a07947 */ /* 0x000fec0003800000 */
.L_x_9:
[----:B------:R-:W2:Y:S02]  /*19c0*/  LDG.E.U16 R2, desc[UR36][R2.64] ;  /* 0x0000002402027981 */ /* 0x000ea4000c1e1500 */
[----:B--2---:R-:W0:Y:S02]  /*19d0*/  I2F.S16 R0, R2 ;  /* 0x0000000200007306 */ /* 0x004e240000101400 */
[----:B0-----:R-:W-:-:S04]  /*19e0*/  F2FP.BF16.F32.PACK_AB R0, RZ, R0 ;  /* 0x00000000ff00723e */ /* 0x001fc800000010ff */
[----:B------:R-:W-:Y:S01]  /*19f0*/  PRMT R19, R0, 0x7610, R19 ;  /* 0x0000761000137816 */ /* 0x000fe20000000013 */
[----:B------:R-:W-:Y:S06]  /*1a00*/  BRA `(.L_x_8) ;  /* 0x0000000c008c7947 */ /* 0x000fec0003800000 */
.L_x_4:
[----:B------:R-:W-:-:S09]  /*1a10*/  UISETP.GT.AND UP0, UPT, UR4, 0x6, UPT ;  /* 0x000000060400788c */ /* 0x000fd2000bf04270 */
[----:B------:R-:W-:Y:S05]  /*1a20*/  BRA.U UP0, `(.L_x_11) ;  /* 0x0000000100307547 */ /* 0x000fea000b800000 */
[----:B------:R-:W-:-:S09]  /*1a30*/  UISETP.NE.AND UP0, UPT, UR4, 0x5, UPT ;  /* 0x000000050400788c */ /* 0x000fd2000bf05270 */
[----:B------:R-:W-:Y:S05]  /*1a40*/  BRA.U !UP0, `(.L_x_12) ;  /* 0x0000000108147547 */ /* 0x000fea000b800000 */
[----:B------:R-:W-:-:S09]  /*1a50*/  UISETP.NE.AND UP0, UPT, UR4, 0x6, UPT ;  /* 0x000000060400788c */ /* 0x000fd2000bf05270 */
[----:B------:R-:W-:Y:S05]  /*1a60*/  BRA.U UP0, `(.L_x_7) ;  /* 0x0000000900d87547 */ /* 0x000fea000b800000 */
[----:B------:R-:W2:Y:S02]  /*1a70*/  LDG.E R2, desc[UR36][R2.64] ;  /* 0x0000002402027981 */ /* 0x000ea4000c1e1900 */
[----:B--2---:R-:W-:Y:S01]  /*1a80*/  F2FP.BF16.F32.PACK_AB R19, RZ, R2 ;  /* 0x00000002ff13723e */ /* 0x004fe200000010ff */
[----:B------:R-:W-:Y:S06]  /*1a90*/  BRA `(.L_x_8) ;  /* 0x0000000c00687947 */ /* 0x000fec0003800000 */
.L_x_12:
[----:B------:R-:W2:Y:S02]  /*1aa0*/  LDG.E.U16 R0, desc[UR36][R2.64] ;  /* 0x0000002402007981 */ /* 0x000ea4000c1e1500 */
[----:B--2---:R-:W-:-:S05]  /*1ab0*/  HADD2.F32 R0, -RZ, R0.H0_H0 ;  /* 0x20000000ff007230 */ /* 0x004fca0000004100 */
[----:B------:R-:W-:-:S04]  /*1ac0*/  F2FP.BF16.F32.PACK_AB R0, RZ, R0 ;  /* 0x00000000ff00723e */ /* 0x000fc800000010ff */
[----:B------:R-:W-:Y:S01]  /*1ad0*/  PRMT R19, R0, 0x7610, R19 ;  /* 0x0000761000137816 */ /* 0x000fe20000000013 */
[----:B------:R-:W-:Y:S06]  /*1ae0*/  BRA `(.L_x_8) ;  /* 0x0000000c00547947 */ /* 0x000fec0003800000 */
.L_x_11:
[----:B------:R-:W-:-:S09]  /*1af0*/  UISETP.NE.AND UP0, UPT, UR4, 0x7, UPT ;  /* 0x000000070400788c */ /* 0x000fd2000bf05270 */
[----:B------:R-:W-:Y:S05]  /*1b00*/  BRA.U !UP0, `(.L_x_13) ;  /* 0x0000000108307547 */ /* 0x000fea000b800000 */
[----:B------:R-:W-:-:S09]  /*1b10*/  UISETP.NE.AND UP0, UPT, UR4, 0x8, UPT ;  /* 0x000000080400788c */ /* 0x000fd2000bf05270 */
[----:B------:R-:W-:Y:S05]  /*1b20*/  BRA.U !UP0, `(.L_x_14) ;  /* 0x0000000108147547 */ /* 0x000fea000b800000 */
[----:B------:R-:W-:-:S09]  /*1b30*/  UISETP.NE.AND UP0, UPT, UR4, 0x9, UPT ;  /* 0x000000090400788c */ /* 0x000fd2000bf05270 */
[----:B------:R-:W-:Y:S05]  /*1b40*/  BRA.U UP0, `(.L_x_7) ;  /* 0x0000000900a07547 */ /* 0x000fea000b800000 */
[----:B------:R-:W2:Y:S02]  /*1b50*/  LDG.E R2, desc[UR36][R2.64] ;  /* 0x0000002402027981 */ /* 0x000ea4000c1e1900 */
[----:B--2---:R-:W-:Y:S01]  /*1b60*/  F2FP.BF16.F32.PACK_AB R19, RZ, R2 ;  /* 0x00000002ff13723e */ /* 0x004fe200000010ff */
[----:B------:R-:W-:Y:S06]  /*1b70*/  BRA `(.L_x_8) ;  /* 0x0000000c00307947 */ /* 0x000fec0003800000 */
.L_x_14:
[----:B------:R-:W2:Y:S02]  /*1b80*/  LDG.E.U16 R2, desc[UR36][R2.64] ;  /* 0x0000002402027981 */ /* 0x000ea4000c1e1500 */
[----:B--2---:R-:W-:-:S05]  /*1b90*/  HADD2.F32 R0, -RZ, R2.H0_H0 ;  /* 0x20000002ff007230 */ /* 0x004fca0000004100 */
[----:B------:R-:W-:-:S04]  /*1ba0*/  F2FP.BF16.F32.PACK_AB R0, RZ, R0 ;  /* 0x00000000ff00723e */ /* 0x000fc800000010ff */
[----:B------:R-:W-:Y:S01]  /*1bb0*/  PRMT R19, R0, 0x7610, R19 ;  /* 0x0000761000137816 */ /* 0x000fe20000000013 */
[----:B------:R-:W-:Y:S06]  /*1bc0*/  BRA `(.L_x_8) ;  /* 0x0000000c001c7947 */ /* 0x000fec0003800000 */
.L_x_13:
[----:B------:R-:W2:Y:S01]  /*1bd0*/  LDG.E.64 R2, desc[UR36][R2.64] ;  /* 0x0000002402027981 */ /* 0x000ea2000c1e1b00 */
[----:B------:R-:W-:Y:S01]  /*1be0*/  UMOV UR4, 0xf0000000 ;  /* 0xf000000000047882 */ /* 0x000fe20000000000 */
[----:B------:R-:W-:Y:S02]  /*1bf0*/  UMOV UR5, 0x380fffff ;  /* 0x380fffff00057882 */ /* 0x000fe40000000000 */
[----:B--2---:R-:W0:-:S15]  /*1c00*/  DSETP.GEU.AND P0, PT, |R2|, UR4, PT ;  /* 0x0000000402007e2a */ /* 0x004e1e000bf0e200 */
[----:B------:R-:W-:-:S15]  /*1c10*/  NOP ;  /* 0x0000000000007918 */ /* 0x000fde0000000000 */
[----:B------:R-:W-:-:S15]  /*1c20*/  NOP ;  /* 0x0000000000007918 */ /* 0x000fde0000000000 */
[----:B------:R-:W-:-:S15]  /*1c30*/  NOP ;  /* 0x0000000000007918 */ /* 0x000fde0000000000 */
[----:B------:R-:W-:-:S04]  /*1c40*/  NOP ;  /* 0x0000000000007918 */ /* 0x000fc80000000000 */
[----:B------:R-:W0:Y:S02]  /*1c50*/  F2F.F32.F64 R0, R2 ;  /* 0x0000000200007310 */ /* 0x000e240000301000 */
[----:B0-----:R-:W-:-:S05]  /*1c60*/  @!P0 FMUL R0, R0, 1.175494350822287508e-38 ;  /* 0x0080000000008820 */ /* 0x001fca0000400000 */
[----:B------:R-:W-:-:S04]  /*1c70*/  F2FP.BF16.F32.PACK_AB R0, RZ, R0 ;  /* 0x00000000ff00723e */ /* 0x000fc800000010ff */
[----:B------:R-:W-:Y:S01]  /*1c80*/  PRMT R19, R0, 0x7610, R19 ;  /* 0x0000761000137816 */ /* 0x000fe20000000013 */
[----:B------:R-:W-:Y:S06]  /*1c90*/  BRA `(.L_x_8) ;  /* 0x0000000800e87947 */ /* 0x000fec0003800000 */
.L_x_3:
[----:B------:R-:W-:-:S09]  /*1ca0*/  UISETP.GT.AND UP0, UPT, UR4, 0x18, UPT ;  /* 0x000000180400788c */ /* 0x000fd2000bf04270 */
[----:B------:R-:W-:Y:S05]  /*1cb0*/  BRA.U UP0, `(.L_x_15) ;  /* 0x0000000500107547 */ /* 0x000fea000b800000 */
[----:B------:R-:W-:-:S09]  /*1cc0*/  UISETP.GT.AND UP0, UPT, UR4, 0xe, UPT ;  /* 0x0000000e0400788c */ /* 0x000fd2000bf04270 */
[----:B------:R-:W-:Y:S05]  /*1cd0*/  BRA.U UP0, `(.L_x_16) ;  /* 0x00000001005c7547 */ /* 0x000fea000b800000 */
[----:B------:R-:W-:-:S09]  /*1ce0*/  UISETP.NE.AND UP0, UPT, UR4, 0xa, UPT ;  /* 0x0000000a0400788c */ /* 0x000fd2000bf05270 */
[----:B------:R-:W-:Y:S05]  /*1cf0*/  BRA.U !UP0, `(.L_x_17) ;  /* 0x0000000108207547 */ /* 0x000fea000b800000 */
[----:B------:R-:W-:-:S09]  /*1d00*/  UISETP.NE.AND UP0, UPT, UR4, 0xb, UPT ;  /* 0x0000000b0400788c */ /* 0x000fd2000bf05270 */
[----:B------:R-:W-:Y:S05]  /*1d10*/  BRA.U UP0, `(.L_x_7) ;  /* 0x00000009002c7547 */ /* 0x000fea000b800000 */
[----:B------:R-:W2:Y:S02]  /*1d20*/  LDG.E.U8 R2, desc[UR36][R2.64] ;  /* 0x0000002402027981 */ /* 0x000ea4000c1e1100 */
[----:B--2---:R-:W-:-:S04]  /*1d30*/  ISETP.NE.AND P0, PT, R2, RZ, PT ;  /* 0x000000ff0200720c */ /* 0x004fc80003f05270 */
[----:B------:R-:W-:-:S04]  /*1d40*/  FSEL R0, RZ, 1, !P0 ;  /* 0x3f800000ff007808 */ /* 0x000fc80004000000 */
[----:B------:R-:W-:-:S04]  /*1d50*/  F2FP.BF16.F32.PACK_AB R0, RZ, R0 ;  /* 0x00000000ff00723e */ /* 0x000fc800000010ff */
[----:B------:R-:W-:Y:S01]  /*1d60*/  PRMT R19, R0, 0x7610, R19 ;  /* 0x0000761000137816 */ /* 0x000fe20000000013 */
[----:B------:R-:W-:Y:S06]  /*1d70*/  BRA `(.L_x_8) ;  /* 0x0000000800b07947 */ /* 0x000fec0003800000 */
.L_x_17:
        /* <DEDUP_REMOVED lines=13> */
.L_x_16:
[----:B------:R-:W-:-:S09]  /*1e50*/  UISETP.NE.AND UP0, UPT, UR4, 0xf, UPT ;  /* 0x0000000f0400788c */ /* 0x000fd2000bf05270 */
[----:B------:R-:W-:Y:S05]  /*1e60*/  BRA.U !UP0, `(.L_x_18) ;  /* 0x00000001089c7547 */ /* 0x000fea000b800000 */
[----:B------:R-:W-:-:S09]  /*1e70*/  UISETP.NE.AND UP0, UPT, UR4, 0x17, UPT ;  /* 0x000000170400788c */ /* 0x000fd2000bf05270 */
[----:B------:R-:W-:Y:S05]  /*1e80*/  BRA.U !UP0, `(.L_x_19) ;  /* 0x00000001085c7547 */ /* 0x000fea000b800000 */
[----:B------:R-:W-:-:S09]  /*1e90*/  UISETP.NE.AND UP0, UPT, UR4, 0x18, UPT ;  /* 0x000000180400788c */ /* 0x000fd2000bf05270 */
[----:B------:R-:W-:Y:S05]  /*1ea0*/  BRA.U UP0, `(.L_x_7) ;  /* 0x0000000500c87547 */ /* 0x000fea000b800000 */
[----:B------:R-:W2:Y:S01]  /*1eb0*/  LDG.E.U8 R0, desc[UR36][R2.64] ;  /* 0x0000002402007981 */ /* 0x000ea2000c1e1100 */
[----:B------:R-:W-:Y:S02]  /*1ec0*/  IMAD.MOV.U32 R6, RZ, RZ, 0x1f ;  /* 0x0000001fff067424 */ /* 0x000fe400078e00ff */
[----:B--2---:R-:W-:-:S05]  /*1ed0*/  IMAD.SHL.U32 R0, R0, 0x1000000, RZ ;  /* 0x0100000000007824 */ /* 0x004fca00078e00ff */
[C---:B------:R-:W-:Y:S02]  /*1ee0*/  LOP3.LUT R4, R0.reuse, 0x7f000000, RZ, 0xc0, !PT ;  /* 0x7f00000000047812 */ /* 0x040fe400078ec0ff */
[----:B------:R-:W-:Y:S02]  /*1ef0*/  LOP3.LUT P0, RZ, R0, 0x7f000000, RZ, 0xc0, !PT ;  /* 0x7f00000000ff7812 */ /* 0x000fe4000780c0ff */
[----:B------:R-:W0:Y:S02]  /*1f00*/  FLO.U32 R5, R4 ;  /* 0x0000000400057300 */ /* 0x000e2400000e0000 */
[----:B0-----:R-:W-:-:S05]  /*1f10*/  IMAD.MOV R5, RZ, RZ, -R5 ;  /* 0x000000ffff057224 */ /* 0x001fca00078e0a05 */
[----:B------:R-:W-:-:S05]  /*1f20*/  VIADDMNMX.U32 R5, R5, R6, 0x4, !PT ;  /* 0x0000000405057446 */ /* 0x000fca0007800006 */
[----:B------:R-:W-:-:S04]  /*1f30*/  VIADD R5, R5, 0xfffffffc ;  /* 0xfffffffc05057836 */ /* 0x000fc80000000000 */
[----:B------:R-:W-:Y:S01]  /*1f40*/  IMAD.SHL.U32 R7, R5, 0x800000, RZ ;  /* 0x0080000005077824 */ /* 0x000fe200078e00ff */
[C---:B------:R-:W-:Y:S02]  /*1f50*/  SHF.L.U32 R6, R4.reuse, R5, RZ ;  /* 0x0000000504067219 */ /* 0x040fe400000006ff */
[----:B------:R-:W-:Y:S02]  /*1f60*/  IADD3 R5, PT, PT, R4, 0x1000000, RZ ;  /* 0x0100000004057810 */ /* 0x000fe40007ffe0ff */
[----:B------:R-:W-:Y:S02]  /*1f70*/  LEA.HI R6, R6, -R7, RZ, 0x1c ;  /* 0x8000000706067211 */ /* 0x000fe400078fe0ff */
[----:B------:R-:W-:-:S03]  /*1f80*/  SHF.R.S32.HI R5, RZ, 0x8, R5 ;  /* 0x00000008ff057819 */ /* 0x000fc60000011405 */
[----:B------:R-:W-:-:S05]  /*1f90*/  VIADD R6, R6, 0x3c000000 ;  /* 0x3c00000006067836 */ /* 0x000fca0000000000 */
[----:B------:R-:W-:-:S04]  /*1fa0*/  LOP3.LUT R5, R6, 0x7f800000, R5, 0xf8, !PT ;  /* 0x7f80000006057812 */ /* 0x000fc800078ef805 */
[----:B------:R-:W-:-:S04]  /*1fb0*/  SEL R5, R5, RZ, P0 ;  /* 0x000000ff05057207 */ /* 0x000fc80000000000 */
[----:B------:R-:W-:-:S04]  /*1fc0*/  LOP3.LUT R5, R5, 0x80000000, R0, 0xf8, !PT ;  /* 0x8000000005057812 */ /* 0x000fc800078ef800 */
[----:B------:R-:W-:-:S04]  /*1fd0*/  F2FP.BF16.F32.PACK_AB R5, RZ, R5 ;  /* 0x00000005ff05723e */ /* 0x000fc800000010ff */
[----:B------:R-:W-:Y:S01]  /*1fe0*/  PRMT R19, R5, 0x7610, R19 ;  /* 0x0000761005137816 */ /* 0x000fe20000000013 */
[----:B------:R-:W-:Y:S06]  /*1ff0*/  BRA `(.L_x_8) ;  /* 0x0000000800107947 */ /* 0x000fec0003800000 */
.L_x_19:
[----:B------:R-:W2:Y:S02]  /*2000*/  LDG.E.U8 R2, desc[UR36][R2.64] ;  /* 0x0000002402027981 */ /* 0x000ea4000c1e1100 */
[C---:B--2---:R-:W-:Y:S02]  /*2010*/  IMAD.SHL.U32 R4, R2.reuse, 0x2000000, RZ ;  /* 0x0200000002047824 */ /* 0x044fe400078e00ff */
[----:B------:R-:W-:-:S03]  /*2020*/  IMAD.SHL.U32 R5, R2, 0x100, RZ ;  /* 0x0000010002057824 */ /* 0x000fc600078e00ff */
[----:B------:R-:W-:-:S13]  /*2030*/  ISETP.GT.U32.AND P0, PT, R4, 0x7ffffff, PT ;  /* 0x07ffffff0400780c */ /* 0x000fda0003f04070 */
[C---:B------:R-:W-:Y:S02]  /*2040*/  @!P0 LOP3.LUT R0, R5.reuse, 0x7f00, RZ, 0xc0, !PT ;  /* 0x00007f0005008812 */ /* 0x040fe400078ec0ff */
[----:B------:R-:W-:Y:S02]  /*2050*/  @P0 LEA.HI R4, R4, 0x70000000, RZ, 0x1c ;  /* 0x7000000004040811 */ /* 0x000fe400078fe0ff */
[----:B------:R-:W-:Y:S02]  /*2060*/  @!P0 LOP3.LUT R0, R0, 0x3f000000, RZ, 0xfc, !PT ;  /* 0x3f00000000008812 */ /* 0x000fe400078efcff */
[----:B------:R-:W-:-:S03]  /*2070*/  PRMT R5, R5, 0x9910, RZ ;  /* 0x0000991005057816 */ /* 0x000fc600000000ff */
[----:B------:R-:W-:Y:S01]  /*2080*/  @!P0 FADD.FTZ R0, R0, -0.5 ;  /* 0xbf00000000008421 */ /* 0x000fe20000010000 */
[----:B------:R-:W-:-:S05]  /*2090*/  @P0 FMUL.FTZ R0, R4, 1.9259299443872358531e-34 ;  /* 0x0780000004000820 */ /* 0x000fca0000410000 */
[----:B------:R-:W-:-:S04]  /*20a0*/  LOP3.LUT R0, R0, 0x80000000, R5, 0xf8, !PT ;  /* 0x8000000000007812 */ /* 0x000fc800078ef805 */
[----:B------:R-:W-:-:S04]  /*20b0*/  F2FP.BF16.F32.PACK_AB R0, RZ, R0 ;  /* 0x00000000ff00723e */ /* 0x000fc800000010ff */
[----:B------:R-:W-:Y:S01]  /*20c0*/  PRMT R19, R0, 0x7610, R19 ;  /* 0x0000761000137816 */ /* 0x000fe20000000013 */
[----:B------:R-:W-:Y:S06]  /*20d0*/  BRA `(.L_x_8) ;  /* 0x0000000400d87947 */ /* 0x000fec0003800000 */
.L_x_18:
[----:B------:R0:W5:Y:S01]  /*20e0*/  LDG.E.U16 R19, desc[UR36][R2.64] ;  /* 0x0000002402137981 */ /* 0x000162000c1e1500 */
[----:B------:R-:W-:Y:S05]  /*20f0*/  BRA `(.L_x_8) ;  /* 0x0000000400d07947 */ /* 0x000fea0003800000 */
.L_x_15:
[----:B------:R-:W-:-:S09]  /*2100*/  UISETP.GT.AND UP0, UPT, UR4, 0x1b, UPT ;  /* 0x0000001b0400788c */ /* 0x000fd2000bf04270 */
[----:B------:R-:W-:Y:S05]  /*2110*/  BRA.U UP0, `(.L_x_20) ;  /* 0x0000000500147547 */ /* 0x000fea000b800000 */
[----:B------:R-:W-:-:S09]  /*2120*/  UISETP.NE.AND UP0, UPT, UR4, 0x19, UPT ;  /* 0x000000190400788c */ /* 0x000fd2000bf05270 */
[----:B------:R-:W-:Y:S05]  /*2130*/  BRA.U !UP0, `(.L_x_21) ;  /* 0x0000000108987547 */ /* 0x000fea000b800000 */
[----:B------:R-:W-:-:S09]  /*2140*/  UISETP.NE.AND UP0, UPT, UR4, 0x1a, UPT ;  /* 0x0000001a0400788c */ /* 0x000fd2000bf05270 */
[----:B------:R-:W-:Y:S05]  /*2150*/  BRA.U !UP0, `(.L_x_22) ;  /* 0x00000001081c7547 */ /* 0x000fea000b800000 */
[----:B------:R-:W-:-:S09]  /*2160*/  UISETP.NE.AND UP0, UPT, UR4, 0x1b, UPT ;  /* 0x0000001b0400788c */ /* 0x000fd2000bf05270 */
[----:B------:R-:W-:Y:S05]  /*2170*/  BRA.U UP0, `(.L_x_7) ;  /* 0x0000000500147547 */ /* 0x000fea000b800000 */
[----:B------:R-:W2:Y:S02]  /*2180*/  LDG.E.U16 R0, desc[UR36][R2.64] ;  /* 0x0000002402007981 */ /* 0x000ea4000c1e1500 */
[----:B--2---:R-:W-:-:S04]  /*2190*/  I2FP.F32.U32 R0, R0 ;  /* 0x0000000000007245 */ /* 0x004fc80000201000 */
[----:B------:R-:W-:-:S04]  /*21a0*/  F2FP.BF16.F32.PACK_AB R0, RZ, R0 ;  /* 0x00000000ff00723e */ /* 0x000fc800000010ff */
[----:B------:R-:W-:Y:S01]  /*21b0*/  PRMT R19, R0, 0x7610, R19 ;  /* 0x0000761000137816 */ /* 0x000fe20000000013 */
[----:B------:R-:W-:Y:S06]  /*21c0*/  BRA `(.L_x_8) ;  /* 0x00000004009c7947 */ /* 0x000fec0003800000 */
.L_x_22:
[----:B------:R-:W2:Y:S01]  /*21d0*/  LDG.E.U8 R3, desc[UR36][R2.64] ;  /* 0x0000002402037981 */ /* 0x000ea2000c1e1100 */
[----:B------:R-:W-:Y:S01]  /*21e0*/  BSSY.RECONVERGENT B0, `(.L_x_23) ;  /* 0x0000018000007945 */ /* 0x000fe20003800200 */
[----:B------:R-:W-:Y:S01]  /*21f0*/  IMAD.MOV.U32 R0, RZ, RZ, RZ ;  /* 0x000000ffff007224 */ /* 0x000fe200078e00ff */
[----:B--2---:R-:W-:-:S13]  /*2200*/  ISETP.NE.AND P0, PT, R3, RZ, PT ;  /* 0x000000ff0300720c */ /* 0x004fda0003f05270 */
[----:B------:R-:W-:Y:S05]  /*2210*/  @!P0 BRA `(.L_x_24) ;  /* 0x0000000000508947 */ /* 0x000fea0003800000 */
[----:B------:R-:W-:-:S13]  /*2220*/  ISETP.NE.AND P0, PT, R3, 0x80, PT ;  /* 0x000000800300780c */ /* 0x000fda0003f05270 */
[----:B------:R-:W-:Y:S01]  /*2230*/  @!P0 IMAD.MOV.U32 R0, RZ, RZ, 0x7f800001 ;  /* 0x7f800001ff008424 */ /* 0x000fe200078e00ff */
[----:B------:R-:W-:Y:S06]  /*2240*/  @!P0 BRA `(.L_x_24) ;  /* 0x0000000000448947 */ /* 0x000fec0003800000 */
[--C-:B------:R-:W-:Y:S01]  /*2250*/  SHF.R.U32.HI R0, RZ, 0x3, R3.reuse ;  /* 0x00000003ff007819 */ /* 0x100fe20000011603 */
[----:B------:R-:W-:Y:S03]  /*2260*/  BSSY.RECONVERGENT B1, `(.L_x_25) ;  /* 0x000000c000017945 */ /* 0x000fe60003800200 */
[----:B------:R-:W-:Y:S02]  /*2270*/  LOP3.LUT P0, R2, R0, 0xf, RZ, 0xc0, !PT ;  /* 0x0000000f00027812 */ /* 0x000fe4000780c0ff */
[----:B------:R-:W-:-:S04]  /*2280*/  SHF.R.U32.HI R0, RZ, 0x7, R3 ;  /* 0x00000007ff007819 */ /* 0x000fc80000011603 */
[----:B------:R-:W-:Y:S02]  /*2290*/  SHF.L.U32 R7, R0, 0x1f, RZ ;  /* 0x0000001f00077819 */ /* 0x000fe400000006ff */
[----:B------:R-:W-:-:S05]  /*22a0*/  LOP3.LUT R0, R3, 0x7, RZ, 0xc0, !PT ;  /* 0x0000000703007812 */ /* 0x000fca00078ec0ff */
[----:B------:R-:W-:Y:S05]  /*22b0*/  @P0 BRA `(.L_x_26) ;  /* 0x0000000000180947 */ /* 0x000fea0003800000 */
[----:B------:R-:W0:Y:S02]  /*22c0*/  FLO.U32 R3, R0 ;  /* 0x0000000000037300 */ /* 0x000e2400000e0000 */
[----:B0-----:R-:W-:-:S04]  /*22d0*/  IADD3 R3, PT, PT, -R3, 0x1f, RZ ;  /* 0x0000001f03037810 */ /* 0x001fc80007ffe1ff */
[----:B------:R-:W-:Y:S01]  /*22e0*/  IADD3 R2, PT, PT, R2, 0x1d, -R3 ;  /* 0x0000001d02027810 */ /* 0x000fe20007ffe803 */
[----:B------:R-:W-:-:S05]  /*22f0*/  VIADD R5, R3, 0xffffffe4 ;  /* 0xffffffe403057836 */ /* 0x000fca0000000000 */
[----:B------:R-:W-:-:S04]  /*2300*/  SHF.L.U32 R5, R0, R5, RZ ;  /* 0x0000000500057219 */ /* 0x000fc800000006ff */
[----:B------:R-:W-:-:S07]  /*2310*/  LOP3.LUT R0, R5, 0x7, RZ, 0xc0, !PT ;  /* 0x0000000705007812 */ /* 0x000fce00078ec0ff */
.L_x_26:
[----:B------:R-:W-:Y:S05]  /*2320*/  BSYNC.RECONVERGENT B1 ;  /* 0x0000000000017941 */ /* 0x000fea0003800200 */
.L_x_25:
[----:B------:R-:W-:Y:S01]  /*2330*/  IMAD.SHL.U32 R0, R0, 0x100000, RZ ;  /* 0x0010000000007824 */ /* 0x000fe200078e00ff */
[----:B------:R-:W-:-:S04]  /*2340*/  LEA R2, R2, 0x3b800000, 0x17 ;  /* 0x3b80000002027811 */ /* 0x000fc800078eb8ff */
[----:B------:R-:W-:-:S07]  /*2350*/  LOP3.LUT R0, R2, R0, R7, 0xfe, !PT ;  /* 0x0000000002007212 */ /* 0x000fce00078efe07 */
.L_x_24:
[----:B------:R-:W-:Y:S05]  /*2360*/  BSYNC.RECONVERGENT B0 ;  /* 0x0000000000007941 */ /* 0x000fea0003800200 */
.L_x_23:
[----:B------:R-:W-:-:S04]  /*2370*/  F2FP.BF16.F32.PACK_AB R0, RZ, R0 ;  /* 0x00000000ff00723e */ /* 0x000fc800000010ff */
[----:B------:R-:W-:Y:S01]  /*2380*/  PRMT R19, R0, 0x7610, R19 ;  /* 0x0000761000137816 */ /* 0x000fe20000000013 */
[----:B------:R-:W-:Y:S06]  /*2390*/  BRA `(.L_x_8) ;  /* 0x0000000400287947 */ /* 0x000fec0003800000 */
.L_x_21:
        /* <DEDUP_REMOVED lines=11> */
[----:B------:R-:W-:-:S05]  /*2450*/  SHF.R.U32.HI R0, RZ, 0x7, R3 ;  /* 0x00000007ff007819 */ /* 0x000fca0000011603 */
[----:B------:R-:W-:Y:S01]  /*2460*/  IMAD.U32 R7, R0, -0x80000000, RZ ;  /* 0x8000000000077824 */ /* 0x000fe200078e00ff */
[----:B------:R-:W-:-:S05]  /*2470*/  LOP3.LUT R0, R3, 0x3, RZ, 0xc0, !PT ;  /* 0x0000000303007812 */ /* 0x000fca00078ec0ff */
[----:B------:R-:W-:Y:S05]  /*2480*/  @P0 BRA `(.L_x_30) ;  /* 0x0000000000180947 */ /* 0x000fea0003800000 */
[----:B------:R-:W0:Y:S02]  /*2490*/  FLO.U32 R3, R0 ;  /* 0x0000000000037300 */ /* 0x000e2400000e0000 */
[----:B0-----:R-:W-:-:S04]  /*24a0*/  IADD3 R3, PT, PT, -R3, 0x1f, RZ ;  /* 0x0000001f03037810 */ /* 0x001fc80007ffe1ff */
[----:B------:R-:W-:Y:S02]  /*24b0*/  IADD3 R5, PT, PT, R3, -0x1d, RZ ;  /* 0xffffffe303057810 */ /* 0x000fe40007ffe0ff */
[----:B------:R-:W-:Y:S02]  /*24c0*/  IADD3 R2, PT, PT, R2, 0x1e, -R3 ;  /* 0x0000001e02027810 */ /* 0x000fe40007ffe803 */
[----:B------:R-:W-:-:S04]  /*24d0*/  SHF.L.U32 R5, R0, R5, RZ ;  /* 0x0000000500057219 */ /* 0x000fc800000006ff */
[----:B------:R-:W-:-:S07]  /*24e0*/  LOP3.LUT R0, R5, 0x3, RZ, 0xc0, !PT ;  /* 0x0000000305007812 */ /* 0x000fce00078ec0ff */
.L_x_30:
[----:B------:R-:W-:Y:S05]  /*24f0*/  BSYNC.RECONVERGENT B1 ;  /* 0x0000000000017941 */ /* 0x000fea0003800200 */
.L_x_29:
[----:B------:R-:W-:Y:S01]  /*2500*/  IMAD.SHL.U32 R0, R0, 0x200000, RZ ;  /* 0x0020000000007824 */ /* 0x000fe200078e00ff */
[----:B------:R-:W-:-:S04]  /*2510*/  LEA R2, R2, 0x37800000, 0x17 ;  /* 0x3780000002027811 */ /* 0x000fc800078eb8ff */
[----:B------:R-:W-:-:S07]  /*2520*/  LOP3.LUT R0, R2, R0, R7, 0xfe, !PT ;  /* 0x0000000002007212 */ /* 0x000fce00078efe07 */
.L_x_28:
[----:B------:R-:W-:Y:S05]  /*2530*/  BSYNC.RECONVERGENT B0 ;  /* 0x0000000000007941 */ /* 0x000fea0003800200 */
.L_x_27:
[----:B------:R-:W-:-:S04]  /*2540*/  F2FP.BF16.F32.PACK_AB R0, RZ, R0 ;  /* 0x00000000ff00723e */ /* 0x000fc800000010ff */
[----:B------:R-:W-:Y:S01]  /*2550*/  PRMT R19, R0, 0x7610, R19 ;  /* 0x0000761000137816 */ /* 0x000fe20000000013 */
[----:B------:R-:W-:Y:S06]  /*2560*/  BRA `(.L_x_8) ;  /* 0x0000000000b47947 */ /* 0x000fec0003800000 */
.L_x_20:
[----:B------:R-:W-:-:S09]  /*2570*/  UISETP.NE.AND UP0, UPT, UR4, 0x1c, UPT ;  /* 0x0000001c0400788c */ /* 0x000fd2000bf05270 */
[----:B------:R-:W-:Y:S05]  /*2580*/  BRA.U !UP0, `(.L_x_31) ;  /* 0x00000001089c7547 */ /* 0x000fea000b800000 */
[----:B------:R-:W-:-:S09]  /*2590*/  UISETP.NE.AND UP0, UPT, UR4, 0x1d, UPT ;  /* 0x0000001d0400788c */ /* 0x000fd2000bf05270 */
[----:B------:R-:W-:Y:S05]  /*25a0*/  BRA.U !UP0, `(.L_x_32) ;  /* 0x0000000108807547 */ /* 0x000fea000b800000 */
[----:B------:R-:W-:-:S09]  /*25b0*/  UISETP.NE.AND UP0, UPT, UR4, 0x2c, UPT ;  /* 0x0000002c0400788c */ /* 0x000fd2000bf05270 */
[----:B------:R-:W-:Y:S05]  /*25c0*/  BRA.U !UP0, `(.L_x_33) ;  /* 0x0000000108487547 */ /* 0x000fea000b800000 */
.L_x_7:
[----:B------:R-:W-:Y:S01]  /*25d0*/  MOV R2, 0x0 ;  /* 0x0000000000027802 */ /* 0x000fe20000000f00 */
[----:B------:R-:W0:Y:S01]  /*25e0*/  LDCU.64 UR4, c[0x4][0x128] ;  /* 0x01002500ff0477ac */ /* 0x000e220008000a00 */
[----:B------:R-:W-:Y:S02]  /*25f0*/  IMAD.MOV.U32 R8, RZ, RZ, 0x4e ;  /* 0x0000004eff087424 */ /* 0x000fe400078e00ff */
[----:B------:R-:W-:Y:S01]  /*2600*/  IMAD.MOV.U32 R12, RZ, RZ, 0x1 ;  /* 0x00000001ff0c7424 */ /* 0x000fe200078e00ff */
[----:B------:R-:W1:Y:S01]  /*2610*/  LDCU.64 UR6, c[0x4][0x130] ;  /* 0x01002600ff0677ac */ /* 0x000e620008000a00 */
[----:B------:R-:W2:Y:S01]  /*2620*/  LDC.64 R2, c[0x4][R2] ;  /* 0x0100000002027b82 */ /* 0x000ea20000000a00 */
[----:B------:R-:W-:Y:S01]  /*2630*/  IMAD.MOV.U32 R13, RZ, RZ, RZ ;  /* 0x000000ffff0d7224 */ /* 0x000fe200078e00ff */
[----:B------:R-:W3:Y:S01]  /*2640*/  LDCU.64 UR8, c[0x4][0x38] ;  /* 0x01000700ff0877ac */ /* 0x000ee20008000a00 */
[----:B0-----:R-:W-:Y:S02]  /*2650*/  IMAD.U32 R4, RZ, RZ, UR4 ;  /* 0x00000004ff047e24 */ /* 0x001fe4000f8e00ff */
[----:B------:R-:W-:-:S02]  /*2660*/  IMAD.U32 R5, RZ, RZ, UR5 ;  /* 0x00000005ff057e24 */ /* 0x000fc4000f8e00ff */
[----:B-1----:R-:W-:Y:S02]  /*2670*/  IMAD.U32 R6, RZ, RZ, UR6 ;  /* 0x00000006ff067e24 */ /* 0x002fe4000f8e00ff */
[----:B------:R-:W-:Y:S01]  /*2680*/  IMAD.U32 R7, RZ, RZ, UR7 ;  /* 0x00000007ff077e24 */ /* 0x000fe2000f8e00ff */
[----:B---3--:R-:W-:Y:S01]  /*2690*/  MOV R10, UR8 ;  /* 0x00000008000a7c02 */ /* 0x008fe20008000f00 */
[----:B------:R-:W-:-:S07]  /*26a0*/  IMAD.U32 R11, RZ, RZ, UR9 ;  /* 0x00000009ff0b7e24 */ /* 0x000fce000f8e00ff */
[----:B------:R-:W-:-:S07]  /*26b0*/  LEPC R20, `(.L_x_34) ;  /* 0x000000001014794e */ /* 0x000fce0000000000 */
[----:B--2---:R-:W-:Y:S05]  /*26c0*/  CALL.ABS.NOINC R2 ;  /* 0x0000000002007343 */ /* 0x004fea0003c00000 */
.L_x_34:
[----:B------:R-:W-:Y:S01]  /*26d0*/  PRMT R19, RZ, 0x7610, R19 ;  /* 0x00007610ff137816 */ /* 0x000fe20000000013 */
[----:B------:R-:W-:Y:S06]  /*26e0*/  BRA `(.L_x_8) ;  /* 0x0000000000547947 */ /* 0x000fec0003800000 */
.L_x_33:
[----:B------:R-:W2:Y:S01]  /*26f0*/  LDG.E.U8 R2, desc[UR36][R2.64] ;  /* 0x0000002402027981 */ /* 0x000ea2000c1e1100 */
[----:B------:R-:W-:Y:S01]  /*2700*/  BSSY.RECONVERGENT B0, `(.L_x_35) ;  /* 0x0000007000007945 */ /* 0x000fe20003800200 */
[----:B------:R-:W-:Y:S01]  /*2710*/  IMAD.MOV.U32 R0, RZ, RZ, 0x400000 ;  /* 0x00400000ff007424 */ /* 0x000fe200078e00ff */
[----:B--2---:R-:W-:-:S13]  /*2720*/  ISETP.NE.AND P0, PT, R2, RZ, PT ;  /* 0x000000ff0200720c */ /* 0x004fda0003f05270 */
[----:B------:R-:W-:Y:S05]  /*2730*/  @!P0 BRA `(.L_x_36) ;  /* 0x00000000000c8947 */ /* 0x000fea0003800000 */
[----:B------:R-:W-:-:S13]  /*2740*/  ISETP.NE.AND P0, PT, R2, 0xff, PT ;  /* 0x000000ff0200780c */ /* 0x000fda0003f05270 */
[----:B------:R-:W-:Y:S01]  /*2750*/  @!P0 MOV R0, 0x7f800001 ;  /* 0x7f80000100008802 */ /* 0x000fe20000000f00 */
[----:B------:R-:W-:-:S07]  /*2760*/  @P0 IMAD.SHL.U32 R0, R2, 0x800000, RZ ;  /* 0x0080000002000824 */ /* 0x000fce00078e00ff */
.L_x_36:
[----:B------:R-:W-:Y:S05]  /*2770*/  BSYNC.RECONVERGENT B0 ;  /* 0x0000000000007941 */ /* 0x000fea0003800200 */
.L_x_35:
[----:B------:R-:W-:-:S04]  /*2780*/  F2FP.BF16.F32.PACK_AB R0, RZ, R0 ;  /* 0x00000000ff00723e */ /* 0x000fc800000010ff */
[----:B------:R-:W-:Y:S01]  /*2790*/  PRMT R19, R0, 0x7610, R19 ;  /* 0x0000761000137816 */ /* 0x000fe20000000013 */
[----:B------:R-:W-:Y:S06]  /*27a0*/  BRA `(.L_x_8) ;  /* 0x0000000000247947 */ /* 0x000fec0003800000 */
.L_x_32:
[----:B------:R-:W2:Y:S02]  /*27b0*/  LDG.E.64 R2, desc[UR36][R2.64] ;  /* 0x0000002402027981 */ /* 0x000ea4000c1e1b00 */
[----:B--2---:R-:W0:Y:S02]  /*27c0*/  I2F.U64 R0, R2 ;  /* 0x0000000200007312 */ /* 0x004e240000301000 */
[----:B0-----:R-:W-:-:S04]  /*27d0*/  F2FP.BF16.F32.PACK_AB R0, RZ, R0 ;  /* 0x00000000ff00723e */ /* 0x001fc800000010ff */
[----:B------:R-:W-:Y:S01]  /*27e0*/  PRMT R19, R0, 0x7610, R19 ;  /* 0x0000761000137816 */ /* 0x000fe20000000013 */
[----:B------:R-:W-:Y:S06]  /*27f0*/  BRA `(.L_x_8) ;  /* 0x0000000000107947 */ /* 0x000fec0003800000 */
.L_x_31:
[----:B------:R-:W2:Y:S02]  /*2800*/  LDG.E R2, desc[UR36][R2.64] ;  /* 0x0000002402027981 */ /* 0x000ea4000c1e1900 */
[----:B--2---:R-:W-:-:S04]  /*2810*/  I2FP.F32.U32 R0, R2 ;  /* 0x0000000200007245 */ /* 0x004fc80000201000 */
[----:B------:R-:W-:-:S04]  /*2820*/  F2FP.BF16.F32.PACK_AB R0, RZ, R0 ;  /* 0x00000000ff00723e */ /* 0x000fc800000010ff */
[----:B------:R-:W-:-:S07]  /*2830*/  PRMT R19, R0, 0x7610, R19 ;  /* 0x0000761000137816 */ /* 0x000fce0000000013 */
.L_x_8:
[----:B------:R-:W0:Y:S01]  /*2840*/  LDCU.64 UR6, c[0x0][0x5f8] ;  /* 0x0000bf00ff0677ac */ /* 0x000e220008000a00 */
[----:B------:R-:W-:-:S04]  /*2850*/  UPRMT UR4, UR40, 0x7772, URZ ;  /* 0x0000777228047896 */ /* 0x000fc800080000ff */
[----:B------:R-:W-:Y:S01]  /*2860*/  UISETP.GT.AND UP0, UPT, UR4, 0x9, UPT ;  /* 0x000000090400788c */ /* 0x000fe2000bf04270 */
[----:B0-----:R-:W-:-:S05]  /*2870*/  IADD3 R2, P0, PT, R18, UR6, RZ ;  /* 0x0000000612027c10 */ /* 0x001fca000ff1e0ff */
[----:B------:R-:W-:-:S03]  /*2880*/  IMAD.X R3, RZ, RZ, UR7, P0 ;  /* 0x00000007ff037e24 */ /* 0x000fc600080e06ff */
        /* <DEDUP_REMOVED lines=11> */
[----:B0-----:R-:W-:Y:S01]  /*2940*/  F2FP.BF16.F32.PACK_AB R0, RZ, R0 ;  /* 0x00000000ff00723e */ /* 0x001fe200000010ff */
[----:B------:R-:W-:Y:S06]  /*2950*/  BRA `(.L_x_42) ;  /* 0x0000000c00b47947 */ /* 0x000fec0003800000 */
.L_x_40:
[----:B------:R-:W2:Y:S02]  /*2960*/  LDG.E.U8 R2, desc[UR36][R2.64] ;  /* 0x0000002402027981 */ /* 0x000ea4000c1e1100 */
[----:B--2---:R-:W-:-:S04]  /*2970*/  I2FP.F32.U32 R0, R2 ;  /* 0x0000000200007245 */ /* 0x004fc80000201000 */
[----:B------:R-:W-:Y:S01]  /*2980*/  F2FP.BF16.F32.PACK_AB R0, RZ, R0 ;  /* 0x00000000ff00723e */ /* 0x000fe200000010ff */
[----:B------:R-:W-:Y:S06]  /*2990*/  BRA `(.L_x_42) ;  /* 0x0000000c00a47947 */ /* 0x000fec0003800000 */
.L_x_39:
        /* <DEDUP_REMOVED lines=8> */
[----:B0-----:R-:W-:Y:S01]  /*2a20*/  F2FP.BF16.F32.PACK_AB R0, RZ, R0 ;  /* 0x00000000ff00723e */ /* 0x001fe200000010ff */
[----:B------:R-:W-:Y:S06]  /*2a30*/  BRA `(.L_x_42) ;  /* 0x0000000c007c7947 */ /* 0x000fec0003800000 */
.L_x_44:
[----:B------:R-:W2:Y:S02]  /*2a40*/  LDG.E R2, desc[UR36][R2.64] ;  /* 0x0000002402027981 */ /* 0x000ea4000c1e1900 */
[----:B--2---:R-:W-:-:S04]  /*2a50*/  I2FP.F32.S32 R0, R2 ;  /* 0x0000000200007245 */ /* 0x004fc80000201400 */
[----:B------:R-:W-:Y:S01]  /*2a60*/  F2FP.BF16.F32.PACK_AB R0, RZ, R0 ;  /* 0x00000000ff00723e */ /* 0x000fe200000010ff */
[----:B------:R-:W-:Y:S06]  /*2a70*/  BRA `(.L_x_42) ;  /* 0x0000000c006c7947 */ /* 0x000fec0003800000 */
.L_x_43:
[----:B------:R-:W2:Y:S02]  /*2a80*/  LDG.E.U16 R2, desc[UR36][R2.64] ;  /* 0x0000002402027981 */ /* 0x000ea4000c1e1500 */
[----:B--2---:R-:W0:Y:S02]  /*2a90*/  I2F.S16 R0, R2 ;  /* 0x0000000200007306 */ /* 0x004e240000101400 */
[----:B0-----:R-:W-:Y:S01]  /*2aa0*/  F2FP.BF16.F32.PACK_AB R0, RZ, R0 ;  /* 0x00000000ff00723e */ /* 0x001fe200000010ff */
[----:B------:R-:W-:Y:S06]  /*2ab0*/  BRA `(.L_x_42) ;  /* 0x0000000c005c7947 */ /* 0x000fec0003800000 */
.L_x_38:
        /* <DEDUP_REMOVED lines=9> */
.L_x_46:
[----:B------:R-:W2:Y:S02]  /*2b50*/  LDG.E.U16 R0, desc[UR36][R2.64] ;  /* 0x0000002402007981 */ /* 0x000ea4000c1e1500 */
[----:B--2---:R-:W-:-:S05]  /*2b60*/  HADD2.F32 R0, -RZ, R0.H0_H0 ;  /* 0x20000000ff007230 */ /* 0x004fca0000004100 */
[----:B------:R-:W-:Y:S01]  /*2b70*/  F2FP.BF16.F32.PACK_AB R0, RZ, R0 ;  /* 0x00000000ff00723e */ /* 0x000fe200000010ff */
[----:B------:R-:W-:Y:S06]  /*2b80*/  BRA `(.L_x_42) ;  /* 0x0000000c00287947 */ /* 0x000fec0003800000 */
.L_x_45:
        /* <DEDUP_REMOVED lines=9> */
.L_x_48:
[----:B------:R-:W2:Y:S02]  /*2c20*/  LDG.E.U16 R2, desc[UR36][R2.64] ;  /* 0x0000002402027981 */ /* 0x000ea4000c1e1500 */
[----:B--2---:R-:W-:-:S05]  /*2c30*/  HADD2.F32 R0, -RZ, R2.H0_H0 ;  /* 0x20000002ff007230 */ /* 0x004fca0000004100 */
[----:B------:R-:W-:Y:S01]  /*2c40*/  F2FP.BF16.F32.PACK_AB R0, RZ, R0 ;  /* 0x00000000ff00723e */ /* 0x000fe200000010ff */
[----:B------:R-:W-:Y:S06]  /*2c50*/  BRA `(.L_x_42) ;  /* 0x0000000800f47947 */ /* 0x000fec0003800000 */
.L_x_47:
        /* <DEDUP_REMOVED lines=10> */
[----:B------:R-:W-:Y:S01]  /*2d00*/  F2FP.BF16.F32.PACK_AB R0, RZ, R0 ;  /* 0x00000000ff00723e */ /* 0x000fe200000010ff */
[----:B------:R-:W-:Y:S06]  /*2d10*/  BRA `(.L_x_42) ;  /* 0x0000000800c47947 */ /* 0x000fec0003800000 */
.L_x_37:
        /* <DEDUP_REMOVED lines=11> */
[----:B------:R-:W-:Y:S01]  /*2dd0*/  F2FP.BF16.F32.PACK_AB R0, RZ, R0 ;  /* 0x00000000ff00723e */ /* 0x000fe200000010ff */
[----:B------:R-:W-:Y:S06]  /*2de0*/  BRA `(.L_x_42) ;  /* 0x0000000800907947 */ /* 0x000fec0003800000 */
.L_x_51:
        /* <DEDUP_REMOVED lines=12> */
.L_x_50:
        /* <DEDUP_REMOVED lines=13> */
[----:B------:R-:W-:-:S04]  /*2f80*/  VIADDMNMX.U32 R5, R5, R6, 0x4, !PT ;  /* 0x0000000405057446 */ /* 0x000fc80007800006 */
[----:B------:R-:W-:-:S04]  /*2f90*/  IADD3 R5, PT, PT, R5, -0x4, RZ ;  /* 0xfffffffc05057810 */ /* 0x000fc80007ffe0ff */
[C---:B------:R-:W-:Y:S01]  /*2fa0*/  SHF.L.U32 R6, R4.reuse, R5, RZ ;  /* 0x0000000504067219 */ /* 0x040fe200000006ff */
[----:B------:R-:W-:Y:S02]  /*2fb0*/  IMAD.SHL.U32 R7, R5, 0x800000, RZ ;  /* 0x0080000005077824 */ /* 0x000fe400078e00ff */
[----:B------:R-:W-:-:S03]  /*2fc0*/  VIADD R5, R4, 0x1000000 ;  /* 0x0100000004057836 */ /* 0x000fc60000000000 */
        /* <DEDUP_REMOVED lines=9> */
.L_x_53:
        /* <DEDUP_REMOVED lines=11> */
[----:B------:R-:W-:Y:S01]  /*3110*/  F2FP.BF16.F32.PACK_AB R0, RZ, R0 ;  /* 0x00000000ff00723e */ /* 0x000fe200000010ff */
[----:B------:R-:W-:Y:S06]  /*3120*/  BRA `(.L_x_42) ;  /* 0x0000000400c07947 */ /* 0x000fec0003800000 */
.L_x_52:
[----:B------:R0:W5:Y:S01]  /*3130*/  LDG.E.U16 R0, desc[UR36][R2.64] ;  /* 0x0000002402007981 */ /* 0x000162000c1e1500 */
[----:B------:R-:W-:Y:S05]  /*3140*/  BRA `(.L_x_42) ;  /* 0x0000000400b87947 */ /* 0x000fea0003800000 */
.L_x_49:
        /* <DEDUP_REMOVED lines=10> */
[----:B------:R-:W-:Y:S01]  /*31f0*/  F2FP.BF16.F32.PACK_AB R0, RZ, R0 ;  /* 0x00000000ff00723e */ /* 0x000fe200000010ff */
[----:B------:R-:W-:Y:S06]  /*3200*/  BRA `(.L_x_42) ;  /* 0x0000000400887947 */ /* 0x000fec0003800000 */
.L_x_56:
[----:B------:R-:W2:Y:S01]  /*3210*/  LDG.E.U8 R3, desc[UR36][R2.64] ;  /* 0x0000002402037981 */ /* 0x000ea2000c1e1100 */
[----:B------:R-:W-:Y:S01]  /*3220*/  BSSY.RECONVERGENT B0, `(.L_x_57) ;  /* 0x0000018000007945 */ /* 0x000fe20003800200 */
[----:B------:R-:W-:Y:S02]  /*3230*/  MOV R0, RZ ;  /* 0x000000ff00007202 */ /* 0x000fe40000000f00 */
        /* <DEDUP_REMOVED lines=18> */
.L_x_60:
[----:B------:R-:W-:Y:S05]  /*3360*/  BSYNC.RECONVERGENT B1 ;  /* 0x0000000000017941 */ /* 0x000fea0003800200 */
.L_x_59:
[----:B------:R-:W-:Y:S01]  /*3370*/  IMAD.SHL.U32 R0, R0, 0x100000, RZ ;  /* 0x0010000000007824 */ /* 0x000fe200078e00ff */
[----:B------:R-:W-:-:S04]  /*3380*/  LEA R2, R2, 0x3b800000, 0x17 ;  /* 0x3b80000002027811 */ /* 0x000fc800078eb8ff */
[----:B------:R-:W-:-:S07]  /*3390*/  LOP3.LUT R0, R2, R0, R7, 0xfe, !PT ;  /* 0x0000000002007212 */ /* 0x000fce00078efe07 */
.L_x_58:
[----:B------:R-:W-:Y:S05]  /*33a0*/  BSYNC.RECONVERGENT B0 ;  /* 0x0000000000007941 */ /* 0x000fea0003800200 */
.L_x_57:
[----:B------:R-:W-:Y:S01]  /*33b0*/  F2FP.BF16.F32.PACK_AB R0, RZ, R0 ;  /* 0x00000000ff00723e */ /* 0x000fe200000010ff */
[----:B------:R-:W-:Y:S06]  /*33c0*/  BRA `(.L_x_42) ;  /* 0x0000000400187947 */ /* 0x000fec0003800000 */
.L_x_55:
[----:B------:R-:W2:Y:S01]  /*33d0*/  LDG.E.U8 R3, desc[UR36][R2.64] ;  /* 0x0000002402037981 */ /* 0x000ea2000c1e1100 */
[----:B------:R-:W-:Y:S01]  /*33e0*/  BSSY.RECONVERGENT B0, `(.L_x_61) ;  /* 0x0000018000007945 */ /* 0x000fe20003800200 */
[----:B------:R-:W-:Y:S01]  /*33f0*/  IMAD.MOV.U32 R0, RZ, RZ, RZ ;  /* 0x000000ffff007224 */ /* 0x000fe200078e00ff */
[----:B--2---:R-:W-:-:S13]  /*3400*/  ISETP.NE.AND P0, PT, R3, RZ, PT ;  /* 0x000000ff0300720c */ /* 0x004fda0003f05270 */
[----:B------:R-:W-:Y:S05]  /*3410*/  @!P0 BRA `(.L_x_62) ;  /* 0x0000000000508947 */ /* 0x000fea0003800000 */
[----:B------:R-:W-:-:S13]  /*3420*/  ISETP.NE.AND P0, PT, R3, 0x80, PT ;  /* 0x000000800300780c */ /* 0x000fda0003f05270 */
[----:B------:R-:W-:Y:S01]  /*3430*/  @!P0 MOV R0, 0x7f800001 ;  /* 0x7f80000100008802 */ /* 0x000fe20000000f00 */
        /* <DEDUP_REMOVED lines=14> */
.L_x_64:
[----:B------:R-:W-:Y:S05]  /*3520*/  BSYNC.RECONVERGENT B1 ;  /* 0x0000000000017941 */ /* 0x000fea0003800200 */
.L_x_63:
[----:B------:R-:W-:Y:S01]  /*3530*/  IMAD.SHL.U32 R0, R0, 0x200000, RZ ;  /* 0x0020000000007824 */ /* 0x000fe200078e00ff */
[----:B------:R-:W-:-:S04]  /*3540*/  LEA R2, R2, 0x37800000, 0x17 ;  /* 0x3780000002027811 */ /* 0x000fc800078eb8ff */
[----:B------:R-:W-:-:S07]  /*3550*/  LOP3.LUT R0, R2, R0, R7, 0xfe, !PT ;  /* 0x0000000002007212 */ /* 0x000fce00078efe07 */
.L_x_62:
[----:B------:R-:W-:Y:S05]  /*3560*/  BSYNC.RECONVERGENT B0 ;  /* 0x0000000000007941 */ /* 0x000fea0003800200 */
.L_x_61:
[----:B------:R-:W-:Y:S01]  /*3570*/  F2FP.BF16.F32.PACK_AB R0, RZ, R0 ;  /* 0x00000000ff00723e */ /* 0x000fe200000010ff */
[----:B------:R-:W-:Y:S06]  /*3580*/  BRA `(.L_x_42) ;  /* 0x0000000000a87947 */ /* 0x000fec0003800000 */
.L_x_54:
[----:B------:R-:W-:-:S09]  /*3590*/  UISETP.NE.AND UP0, UPT, UR4, 0x1c, UPT ;  /* 0x0000001c0400788c */ /* 0x000fd2000bf05270 */
[----:B------:R-:W-:Y:S05]  /*35a0*/  BRA.U !UP0, `(.L_x_65) ;  /* 0x0000000108947547 */ /* 0x000fea000b800000 */
[----:B------:R-:W-:-:S09]  /*35b0*/  UISETP.NE.AND UP0, UPT, UR4, 0x1d, UPT ;  /* 0x0000001d0400788c */ /* 0x000fd2000bf05270 */
[----:B------:R-:W-:Y:S05]  /*35c0*/  BRA.U !UP0, `(.L_x_66) ;  /* 0x00000001087c7547 */ /* 0x000fea000b800000 */
[----:B------:R-:W-:-:S09]  /*35d0*/  UISETP.NE.AND UP0, UPT, UR4, 0x2c, UPT ;  /* 0x0000002c0400788c */ /* 0x000fd2000bf05270 */
[----:B------:R-:W-:Y:S05]  /*35e0*/  BRA.U !UP0, `(.L_x_67) ;  /* 0x0000000108487547 */ /* 0x000fea000b800000 */
.L_x_41:
[----:B------:R-:W-:Y:S01]  /*35f0*/  MOV R2, 0x0 ;  /* 0x0000000000027802 */ /* 0x000fe20000000f00 */
[----:B------:R-:W0:Y:S01]  /*3600*/  LDCU.64 UR4, c[0x4][0x128] ;  /* 0x01002500ff0477ac */ /* 0x000e220008000a00 */
[----:B------:R-:W-:Y:S02]  /*3610*/  HFMA2 R13, -RZ, RZ, 0, 0 ;  /* 0x00000000ff0d7431 */ /* 0x000fe400000001ff */
[----:B------:R-:W-:Y:S01]  /*3620*/  IMAD.MOV.U32 R8, RZ, RZ, 0x4e ;  /* 0x0000004eff087424 */ /* 0x000fe200078e00ff */
[----:B------:R-:W1:Y:S01]  /*3630*/  LDCU.64 UR6, c[0x4][0x130] ;  /* 0x01002600ff0677ac */ /* 0x000e620008000a00 */
[----:B------:R-:W2:Y:S01]  /*3640*/  LDC.64 R2, c[0x4][R2] ;  /* 0x0100000002027b82 */ /* 0x000ea20000000a00 */
[----:B------:R-:W-:Y:S01]  /*3650*/  IMAD.MOV.U32 R12, RZ, RZ, 0x1 ;  /* 0x00000001ff0c7424 */ /* 0x000fe200078e00ff */
[----:B------:R-:W3:Y:S01]  /*3660*/  LDCU.64 UR8, c[0x4][0x38] ;  /* 0x01000700ff0877ac */ /* 0x000ee20008000a00 */
[----:B0-----:R-:W-:Y:S02]  /*3670*/  IMAD.U32 R4, RZ, RZ, UR4 ;  /* 0x00000004ff047e24 */ /* 0x001fe4000f8e00ff */
[----:B------:R-:W-:Y:S01]  /*3680*/  IMAD.U32 R5, RZ, RZ, UR5 ;  /* 0x00000005ff057e24 */ /* 0x000fe2000f8e00ff */
[----:B-1----:R-:W-:Y:S01]  /*3690*/  MOV R6, UR6 ;  /* 0x0000000600067c02 */ /* 0x002fe20008000f00 */
[----:B------:R-:W-:-:S02]  /*36a0*/  IMAD.U32 R7, RZ, RZ, UR7 ;  /* 0x00000007ff077e24 */ /* 0x000fc4000f8e00ff */
[----:B---3--:R-:W-:Y:S02]  /*36b0*/  IMAD.U32 R10, RZ, RZ, UR8 ;  /* 0x00000008ff0a7e24 */ /* 0x008fe4000f8e00ff */
[----:B------:R-:W-:-:S07]  /*36c0*/  IMAD.U32 R11, RZ, RZ, UR9 ;  /* 0x00000009ff0b7e24 */ /* 0x000fce000f8e00ff */
[----:B------:R-:W-:-:S07]  /*36d0*/  LEPC R20, `(.L_x_68) ;  /* 0x000000001014794e */ /* 0x000fce0000000000 */
[----:B--2--5:R-:W-:Y:S05]  /*36e0*/  CALL.ABS.NOINC R2 ;  /* 0x0000000002007343 */ /* 0x024fea0003c00000 */
.L_x_68:
[----:B------:R-:W-:Y:S01]  /*36f0*/  PRMT R0, RZ, 0x7610, R0 ;  /* 0x00007610ff007816 */ /* 0x000fe20000000000 */
[----:B------:R-:W-:Y:S06]  /*3700*/  BRA `(.L_x_42) ;  /* 0x0000000000487947 */ /* 0x000fec0003800000 */
.L_x_67:
[----:B------:R-:W2:Y:S01]  /*3710*/  LDG.E.U8 R2, desc[UR36][R2.64] ;  /* 0x0000002402027981 */ /* 0x000ea2000c1e1100 */
[----:B------:R-:W-:Y:S01]  /*3720*/  BSSY.RECONVERGENT B0, `(.L_x_69) ;  /* 0x0000007000007945 */ /* 0x000fe20003800200 */
[----:B------:R-:W-:Y:S01]  /*3730*/  IMAD.MOV.U32 R0, RZ, RZ, 0x400000 ;  /* 0x00400000ff007424 */ /* 0x000fe200078e00ff */
[----:B--2---:R-:W-:-:S13]  /*3740*/  ISETP.NE.AND P0, PT, R2, RZ, PT ;  /* 0x000000ff0200720c */ /* 0x004fda0003f05270 */
[----:B------:R-:W-:Y:S05]  /*3750*/  @!P0 BRA `(.L_x_70) ;  /* 0x00000000000c8947 */ /* 0x000fea0003800000 */
[----:B------:R-:W-:-:S13]  /*3760*/  ISETP.NE.AND P0, PT, R2, 0xff, PT ;  /* 0x000000ff0200780c */ /* 0x000fda0003f05270 */
[----:B------:R-:W-:Y:S02]  /*3770*/  @!P0 IMAD.MOV.U32 R0, RZ, RZ, 0x7f800001 ;  /* 0x7f800001ff008424 */ /* 0x000fe400078e00ff */
[----:B------:R-:W-:-:S07]  /*3780*/  @P0 IMAD.SHL.U32 R0, R2, 0x800000, RZ ;  /* 0x0080000002000824 */ /* 0x000fce00078e00ff */
.L_x_70:
[----:B------:R-:W-:Y:S05]  /*3790*/  BSYNC.RECONVERGENT B0 ;  /* 0x0000000000007941 */ /* 0x000fea0003800200 */
.L_x_69:
[----:B------:R-:W-:Y:S01]  /*37a0*/  F2FP.BF16.F32.PACK_AB R0, RZ, R0 ;  /* 0x00000000ff00723e */ /* 0x000fe200000010ff */
[----:B------:R-:W-:Y:S06]  /*37b0*/  BRA `(.L_x_42) ;  /* 0x00000000001c7947 */ /* 0x000fec0003800000 */
.L_x_66:
[----:B------:R-:W2:Y:S02]  /*37c0*/  LDG.E.64 R2, desc[UR36][R2.64] ;  /* 0x0000002402027981 */ /* 0x000ea4000c1e1b00 */
[----:B--2---:R-:W0:Y:S02]  /*37d0*/  I2F.U64 R0, R2 ;  /* 0x0000000200007312 */ /* 0x004e240000301000 */
[----:B0-----:R-:W-:Y:S01]  /*37e0*/  F2FP.BF16.F32.PACK_AB R0, RZ, R0 ;  /* 0x00000000ff00723e */ /* 0x001fe200000010ff */
[----:B------:R-:W-:Y:S06]  /*37f0*/  BRA `(.L_x_42) ;  /* 0x00000000000c7947 */ /* 0x000fec0003800000 */
.L_x_65:
[----:B------:R-:W2:Y:S02]  /*3800*/  LDG.E R2, desc[UR36][R2.64] ;  /* 0x0000002402027981 */ /* 0x000ea4000c1e1900 */
[----:B--2---:R-:W-:-:S04]  /*3810*/  I2FP.F32.U32 R0, R2 ;  /* 0x0000000200007245 */ /* 0x004fc80000201000 */
[----:B------:R-:W-:-:S07]  /*3820*/  F2FP.BF16.F32.PACK_AB R0, RZ, R0 ;  /* 0x00000000ff00723e */ /* 0x000fce00000010ff */
.L_x_42:
[----:B------:R-:W1:Y:S01]  /*3830*/  LDCU.64 UR4, c[0x0][0x600] ;  /* 0x0000c000ff0477ac */ /* 0x000e620008000a00 */
[----:B-----5:R-:W-:Y:S02]  /*3840*/  IMAD.U32 R0, R0, 0x10000, RZ ;  /* 0x0001000000007824 */ /* 0x020fe400078e00ff */
[----:B------:R-:W-:Y:S01]  /*3850*/  IMAD.U32 R19, R19, 0x10000, RZ ;  /* 0x0001000013137824 */ /* 0x000fe200078e00ff */
[----:B------:R-:W2:Y:S01]  /*3860*/  LDCU.64 UR6, c[0x0][0x5e8] ;  /* 0x0000bd00ff0677ac */ /* 0x000ea20008000a00 */
[----:B-1----:R-:W-:Y:S01]  /*3870*/  FMUL.FTZ R0, R0, UR4 ;  /* 0x0000000400007c20 */ /* 0x002fe20008410000 */
[----:B------:R-:W-:-:S04]  /*3880*/  ULOP3.LUT UR4, UR40, 0xff, URZ, 0xc0, !UPT ;  /* 0x000000ff28047892 */ /* 0x000fc8000f8ec0ff */
[----:B------:R-:W-:Y:S01]  /*3890*/  FSETP.GT.FTZ.AND P0, PT, R0, UR5, PT ;  /* 0x0000000500007c0b */ /* 0x000fe2000bf14000 */
[----:B------:R-:W-:-:S12]  /*38a0*/  UISETP.GT.AND UP0, UPT, UR4, 0x9, UPT ;  /* 0x000000090400788c */ /* 0x000fd8000bf04270 */
[----:B------:R-:W-:-:S06]  /*38b0*/  @!P0 FMUL.FTZ R0, R0, 1.4426950216293334961 ;  /* 0x3fb8aa3b00008820 */ /* 0x000fcc0000410000 */
[----:B------:R-:W1:Y:S02]  /*38c0*/  @!P0 MUFU.EX2 R0, R0 ;  /* 0x0000000000008308 */ /* 0x000e640000000800 */
[----:B-1----:R-:W-:Y:S01]  /*38d0*/  @!P0 FADD.FTZ R4, R0, 1 ;  /* 0x3f80000000048421 */ /* 0x002fe20000010000 */
[----:B0-----:R-:W-:-:S03]  /*38e0*/  @!P0 FMUL.FTZ R2, R19, R0 ;  /* 0x0000000013028220 */ /* 0x001fc60000410000 */
[----:B------:R-:W0:Y:S02]  /*38f0*/  @!P0 MUFU.RCP R3, R4 ;  /* 0x0000000400038308 */ /* 0x000e240000001000 */
[----:B0-----:R-:W-:Y:S01]  /*3900*/  @!P0 FMUL.FTZ R19, R2, R3 ;  /* 0x0000000302138220 */ /* 0x001fe20000410000 */
[----:B--2---:R-:W-:-:S04]  /*3910*/  IADD3 R2, P0, PT, R16, UR6, RZ ;  /* 0x0000000610027c10 */ /* 0x004fc8000ff1e0ff */
[----:B------:R-:W-:Y:S01]  /*3920*/  IADD3.X R3, PT, PT, RZ, UR7, RZ, P0, !PT ;  /* 0x00000007ff037c10 */ /* 0x000fe200087fe4ff */
[----:B------:R-:W0:Y:S01]  /*3930*/  F2F.BF16.F32 R19, R19 ;  /* 0x0000001300137304 */ /* 0x000e220000202000 */
[----:B------:R-:W-:Y:S07]  /*3940*/  BRA.U UP0, `(.L_x_71) ;  /* 0x00000005000c7547 */ /* 0x000fee000b800000 */
        /* <DEDUP_REMOVED lines=8> */
[----:B0-----:R-:W-:-:S04]  /*39d0*/  IMAD.U32 R0, R19, 0x10000, RZ ;  /* 0x0001000013007824 */ /* 0x001fc800078e00ff */
[----:B------:R-:W0:Y:S02]  /*39e0*/  F2I.FTZ.TRUNC.NTZ R5, R0 ;  /* 0x0000000000057305 */ /* 0x000e24000021f100 */
[----:B0-----:R0:W-:Y:S01]  /*39f0*/  STG.E.U8 desc[UR36][R2.64], R5 ;  /* 0x0000000502007986 */ /* 0x0011e2000c101124 */
[----:B------:R-:W-:Y:S05]  /*3a00*/  BRA `(.L_x_76) ;  /* 0x0000000c00807947 */ /* 0x000fea0003800000 */
.L_x_74:
[----:B0-----:R-:W-:-:S06]  /*3a10*/  IMAD.U32 R5, R19, 0x10000, RZ ;  /* 0x0001000013057824 */ /* 0x001fcc00078e00ff */
[----:B------:R-:W0:Y:S02]  /*3a20*/  F2I.S64.TRUNC R4, R5 ;  /* 0x0000000500047311 */ /* 0x000e24000020d900 */
[----:B0-----:R1:W-:Y:S01]  /*3a30*/  STG.E.U8 desc[UR36][R2.64], R4 ;  /* 0x0000000402007986 */ /* 0x0013e2000c101124 */
[----:B------:R-:W-:Y:S05]  /*3a40*/  BRA `(.L_x_76) ;  /* 0x0000000c00707947 */ /* 0x000fea0003800000 */
.L_x_73:
[----:B------:R-:W-:-:S09]  /*3a50*/  UISETP.NE.AND UP0, UPT, UR4, 0x2, UPT ;  /* 0x000000020400788c */ /* 0x000fd2000bf05270 */
[----:B------:R-:W-:Y:S05]  /*3a60*/  BRA.U !UP0, `(.L_x_77) ;  /* 0x0000000108307547 */ /* 0x000fea000b800000 */
[----:B------:R-:W-:-:S09]  /*3a70*/  UISETP.NE.AND UP0, UPT, UR4, 0x3, UPT ;  /* 0x000000030400788c */ /* 0x000fd2000bf05270 */
[----:B------:R-:W-:Y:S05]  /*3a80*/  BRA.U !UP0, `(.L_x_78) ;  /* 0x0000000108187547 */ /* 0x000fea000b800000 */
[----:B------:R-:W-:-:S09]  /*3a90*/  UISETP.NE.AND UP0, UPT, UR4, 0x4, UPT ;  /* 0x000000040400788c */ /* 0x000fd2000bf05270 */
[----:B------:R-:W-:Y:S05]  /*3aa0*/  BRA.U UP0, `(.L_x_75) ;  /* 0x0000000900b87547 */ /* 0x000fea000b800000 */
[----:B0-----:R-:W-:-:S06]  /*3ab0*/  IMAD.U32 R4, R19, 0x10000, RZ ;  /* 0x0001000013047824 */ /* 0x001fcc00078e00ff */
[----:B------:R-:W0:Y:S02]  /*3ac0*/  F2I.S64.TRUNC R4, R4 ;  /* 0x0000000400047311 */ /* 0x000e24000020d900 */
[----:B0-----:R4:W-:Y:S01]  /*3ad0*/  STG.E.64 desc[UR36][R2.64], R4 ;  /* 0x0000000402007986 */ /* 0x0019e2000c101b24 */
[----:B------:R-:W-:Y:S05]  /*3ae0*/  BRA `(.L_x_76) ;  /* 0x0000000c00487947 */ /* 0x000fea0003800000 */
.L_x_78:
[----:B0-----:R-:W-:-:S06]  /*3af0*/  IMAD.U32 R19, R19, 0x10000, RZ ;  /* 0x0001000013137824 */ /* 0x001fcc00078e00ff */
[----:B------:R-:W0:Y:S02]  /*3b00*/  F2I.FTZ.TRUNC.NTZ R19, R19 ;  /* 0x0000001300137305 */ /* 0x000e24000021f100 */
[----:B0-----:R3:W-:Y:S01]  /*3b10*/  STG.E desc[UR36][R2.64], R19 ;  /* 0x0000001302007986 */ /* 0x0017e2000c101924 */
[----:B------:R-:W-:Y:S05]  /*3b20*/  BRA `(.L_x_76) ;  /* 0x0000000c00387947 */ /* 0x000fea0003800000 */
.L_x_77:
[----:B0-----:R-:W-:-:S06]  /*3b30*/  IMAD.U32 R19, R19, 0x10000, RZ ;  /* 0x0001000013137824 */ /* 0x001fcc00078e00ff */
[----:B------:R-:W0:Y:S02]  /*3b40*/  F2I.FTZ.TRUNC.NTZ R19, R19 ;  /* 0x0000001300137305 */ /* 0x000e24000021f100 */
[----:B0-----:R2:W-:Y:S01]  /*3b50*/  STG.E.U16 desc[UR36][R2.64], R19 ;  /* 0x0000001302007986 */ /* 0x0015e2000c101524 */
[----:B------:R-:W-:Y:S05]  /*3b60*/  BRA `(.L_x_76) ;  /* 0x0000000c00287947 */ /* 0x000fea0003800000 */
.L_x_72:
[----:B------:R-:W-:-:S09]  /*3b70*/  UISETP.GT.AND UP0, UPT, UR4, 0x6, UPT ;  /* 0x000000060400788c */ /* 0x000fd2000bf04270 */
[----:B------:R-:W-:Y:S05]  /*3b80*/  BRA.U UP0, `(.L_x_79) ;  /* 0x00000001002c7547 */ /* 0x000fea000b800000 */
[----:B------:R-:W-:-:S09]  /*3b90*/  UISETP.NE.AND UP0, UPT, UR4, 0x5, UPT ;  /* 0x000000050400788c */ /* 0x000fd2000bf05270 */
[----:B------:R-:W-:Y:S05]  /*3ba0*/  BRA.U !UP0, `(.L_x_80) ;  /* 0x0000000108147547 */ /* 0x000fea000b800000 */
[----:B------:R-:W-:-:S09]  /*3bb0*/  UISETP.NE.AND UP0, UPT, UR4, 0x6, UPT ;  /* 0x000000060400788c */ /* 0x000fd2000bf05270 */
[----:B------:R-:W-:Y:S05]  /*3bc0*/  BRA.U UP0, `(.L_x_75) ;  /* 0x0000000900707547 */ /* 0x000fea000b800000 */
[----:B0-----:R-:W-:-:S05]  /*3bd0*/  SHF.L.U32 R19, R19, 0x10, RZ ;  /* 0x0000001013137819 */ /* 0x001fca00000006ff */
[----:B------:R0:W-:Y:S01]  /*3be0*/  STG.E desc[UR36][R2.64], R19 ;  /* 0x0000001302007986 */ /* 0x0001e2000c101924 */
[----:B------:R-:W-:Y:S05]  /*3bf0*/  BRA `(.L_x_76) ;  /* 0x0000000c00047947 */ /* 0x000fea0003800000 */
.L_x_80:
[----:B0-----:R-:W-:-:S05]  /*3c00*/  IMAD.U32 R0, R19, 0x10000, RZ ;  /* 0x0001000013007824 */ /* 0x001fca00078e00ff */
[----:B------:R-:W-:-:S05]  /*3c10*/  F2FP.F16.F32.PACK_AB R0, RZ, R0 ;  /* 0x00000000ff00723e */ /* 0x000fca00000000ff */
[----:B------:R0:W-:Y:S01]  /*3c20*/  STG.E.U16 desc[UR36][R2.64], R0 ;  /* 0x0000000002007986 */ /* 0x0001e2000c101524 */
[----:B------:R-:W-:Y:S05]  /*3c30*/  BRA `(.L_x_76) ;  /* 0x0000000800f47947 */ /* 0x000fea0003800000 */
.L_x_79:
[----:B------:R-:W-:-:S09]  /*3c40*/  UISETP.NE.AND UP0, UPT, UR4, 0x7, UPT ;  /* 0x000000070400788c */ /* 0x000fd2000bf05270 */
[----:B------:R-:W-:Y:S05]  /*3c50*/  BRA.U !UP0, `(.L_x_81) ;  /* 0x0000000108347547 */ /* 0x000fea000b800000 */
[----:B------:R-:W-:-:S09]  /*3c60*/  UISETP.NE.AND UP0, UPT, UR4, 0x8, UPT ;  /* 0x000000080400788c */ /* 0x000fd2000bf05270 */
[----:B------:R-:W-:Y:S05]  /*3c70*/  BRA.U !UP0, `(.L_x_82) ;  /* 0x0000000108187547 */ /* 0x000fea000b800000 */
[----:B------:R-:W-:-:S09]  /*3c80*/  UISETP.NE.AND UP0, UPT, UR4, 0x9, UPT ;  /* 0x000000090400788c */ /* 0x000fd2000bf05270 */
[----:B------:R-:W-:Y:S05]  /*3c90*/  BRA.U UP0, `(.L_x_75) ;  /* 0x00000009003c7547 */ /* 0x000fea000b800000 */
[----:B0-----:R-:W-:Y:S02]  /*3ca0*/  IMAD.U32 R4, R19, 0x10000, RZ ;  /* 0x0001000013047824 */ /* 0x001fe400078e00ff */
[----:B------:R-:W-:-:S05]  /*3cb0*/  IMAD.MOV.U32 R5, RZ, RZ, RZ ;  /* 0x000000ffff057224 */ /* 0x000fca00078e00ff */
[----:B------:R0:W-:Y:S01]  /*3cc0*/  STG.E.64 desc[UR36][R2.64], R4 ;  /* 0x0000000402007986 */ /* 0x0001e2000c101b24 */
[----:B------:R-:W-:Y:S05]  /*3cd0*/  BRA `(.L_x_76) ;  /* 0x0000000800cc7947 */ /* 0x000fea0003800000 */
.L_x_82:
[----:B0-----:R-:W-:-:S05]  /*3ce0*/  IMAD.U32 R19, R19, 0x10000, RZ ;  /* 0x0001000013137824 */ /* 0x001fca00078e00ff */
[----:B------:R-:W-:-:S04]  /*3cf0*/  F2FP.F16.F32.PACK_AB R5, RZ, R19 ;  /* 0x00000013ff05723e */ /* 0x000fc800000000ff */
[----:B------:R-:W-:-:S05]  /*3d00*/  PRMT R5, R5, 0x5410, RZ ;  /* 0x0000541005057816 */ /* 0x000fca00000000ff */
[----:B------:R0:W-:Y:S01]  /*3d10*/  STG.E desc[UR36][R2.64], R5 ;  /* 0x0000000502007986 */ /* 0x0001e2000c101924 */
[----:B------:R-:W-:Y:S05]  /*3d20*/  BRA `(.L_x_76) ;  /* 0x0000000800b87947 */ /* 0x000fea0003800000 */
.L_x_81:
[----:B0-----:R-:W-:-:S04]  /*3d30*/  IMAD.U32 R4, R19, 0x10000, RZ ;  /* 0x0001000013047824 */ /* 0x001fc800078e00ff */
[----:B------:R-:W-:-:S06]  /*3d40*/  FMUL.FTZ R4, R4, 1 ;  /* 0x3f80000004047820 */ /* 0x000fcc0000410000 */
[----:B------:R-:W0:Y:S02]  /*3d50*/  F2F.F64.F32 R4, R4 ;  /* 0x0000000400047310 */ /* 0x000e240000201800 */
[----:B0-----:R0:W-:Y:S01]  /*3d60*/  STG.E.64 desc[UR36][R2.64], R4 ;  /* 0x0000000402007986 */ /* 0x0011e2000c101b24 */
[----:B------:R-:W-:Y:S05]  /*3d70*/  BRA `(.L_x_76) ;  /* 0x0000000800a47947 */ /* 0x000fea0003800000 */
.L_x_71:
        /* <DEDUP_REMOVED lines=8> */
[----:B0-----:R-:W-:-:S04]  /*3e00*/  SHF.L.U32 R19, R19, 0x10, RZ ;  /* 0x0000001013137819 */ /* 0x001fc800000006ff */
[----:B------:R-:W-:-:S04]  /*3e10*/  FSETP.NEU.FTZ.AND P0, PT, R19, RZ, PT ;  /* 0x000000ff1300720b */ /* 0x000fc80003f1d000 */
[----:B------:R-:W-:-:S05]  /*3e20*/  SEL R5, RZ, 0x1, !P0 ;  /* 0x00000001ff057807 */ /* 0x000fca0004000000 */
[----:B------:R0:W-:Y:S01]  /*3e30*/  STG.E.U8 desc[UR36][R2.64], R5 ;  /* 0x0000000502007986 */ /* 0x0001e2000c101124 */
[----:B------:R-:W-:Y:S05]  /*3e40*/  BRA `(.L_x_76) ;  /* 0x0000000800707947 */ /* 0x000fea0003800000 */
.L_x_85:
[----:B0-----:R-:W-:Y:S01]  /*3e50*/  IMAD.U32 R19, R19, 0x10000, RZ ;  /* 0x0001000013137824 */ /* 0x001fe200078e00ff */
[----:B------:R-:W-:-:S03]  /*3e60*/  CS2R R6, SRZ ;  /* 0x0000000000067805 */ /* 0x000fc6000001ff00 */
[----:B------:R-:W-:-:S06]  /*3e70*/  FMUL.FTZ R4, R19, 1 ;  /* 0x3f80000013047820 */ /* 0x000fcc0000410000 */
[----:B------:R-:W0:Y:S02]  /*3e80*/  F2F.F64.F32 R4, R4 ;  /* 0x0000000400047310 */ /* 0x000e240000201800 */
[----:B0-----:R0:W-:Y:S01]  /*3e90*/  STG.E.128 desc[UR36][R2.64], R4 ;  /* 0x0000000402007986 */ /* 0x0011e2000c101d24 */
[----:B------:R-:W-:Y:S05]  /*3ea0*/  BRA `(.L_x_76) ;  /* 0x0000000800587947 */ /* 0x000fea0003800000 */
.L_x_84:
[----:B------:R-:W-:-:S09]  /*3eb0*/  UISETP.NE.AND UP0, UPT, UR4, 0xf, UPT ;  /* 0x0000000f0400788c */ /* 0x000fd2000bf05270 */
[----:B------:R-:W-:Y:S05]  /*3ec0*/  BRA.U !UP0, `(.L_x_86) ;  /* 0x0000000108a07547 */ /* 0x000fea000b800000 */
[----:B------:R-:W-:-:S09]  /*3ed0*/  UISETP.NE.AND UP0, UPT, UR4, 0x17, UPT ;  /* 0x000000170400788c */ /* 0x000fd2000bf05270 */
[----:B------:R-:W-:Y:S05]  /*3ee0*/  BRA.U !UP0, `(.L_x_87) ;  /* 0x00000001084c7547 */ /* 0x000fea000b800000 */
[----:B------:R-:W-:-:S09]  /*3ef0*/  UISETP.NE.AND UP0, UPT, UR4, 0x18, UPT ;  /* 0x000000180400788c */ /* 0x000fd2000bf05270 */
[----:B------:R-:W-:Y:S05]  /*3f00*/  BRA.U UP0, `(.L_x_75) ;  /* 0x0000000500a07547 */ /* 0x000fea000b800000 */
[----:B0-----:R-:W-:Y:S01]  /*3f10*/  IMAD.U32 R19, R19, 0x10000, RZ ;  /* 0x0001000013137824 */ /* 0x001fe200078e00ff */
[----:B------:R-:W-:Y:S01]  /*3f20*/  BSSY.RECONVERGENT B0, `(.L_x_88) ;  /* 0x000000c000007945 */ /* 0x000fe20003800200 */
[----:B------:R-:W-:-:S03]  /*3f30*/  IMAD.MOV.U32 R0, RZ, RZ, 0x7f ;  /* 0x0000007fff007424 */ /* 0x000fc600078e00ff */
[----:B------:R-:W-:Y:S02]  /*3f40*/  LOP3.LUT R6, R19, 0x7fffffff, RZ, 0xc0, !PT ;  /* 0x7fffffff13067812 */ /* 0x000fe400078ec0ff */
[----:B------:R-:W-:Y:S02]  /*3f50*/  SHF.R.U32.HI R5, RZ, 0x18, R19 ;  /* 0x00000018ff057819 */ /* 0x000fe40000011613 */
[----:B------:R-:W-:-:S13]  /*3f60*/  ISETP.GT.U32.AND P0, PT, R6, 0x43efffff, PT ;  /* 0x43efffff0600780c */ /* 0x000fda0003f04070 */
[----:B------:R-:W-:Y:S05]  /*3f70*/  @P0 BRA `(.L_x_89) ;  /* 0x0000000000180947 */ /* 0x000fea0003800000 */
[----:B------:R-:W-:-:S13]  /*3f80*/  ISETP.GT.U32.AND P0, PT, R6, 0x3c7fffff, PT ;  /* 0x3c7fffff0600780c */ /* 0x000fda0003f04070 */
[----:B------:R-:W-:-:S04]  /*3f90*/  @P0 SHF.R.U32.HI R0, RZ, 0x14, R19 ;  /* 0x00000014ff000819 */ /* 0x000fc80000011613 */
[----:B------:R-:W-:Y:S01]  /*3fa0*/  @P0 LOP3.LUT R4, R0, 0x1, RZ, 0xc0, !PT ;  /* 0x0000000100040812 */ /* 0x000fe200078ec0ff */
[----:B------:R-:W-:-:S03]  /*3fb0*/  @!P0 FADD.FTZ R0, R6, 16384 ;  /* 0x4680000006008421 */ /* 0x000fc60000010000 */
[----:B------:R-:W-:-:S04]  /*3fc0*/  @P0 IADD3 R4, PT, PT, R19, 0x407ffff, R4 ;  /* 0x0407ffff13040810 */ /* 0x000fc80007ffe004 */
[----:B------:R-:W-:-:S07]  /*3fd0*/  @P0 SHF.R.U32.HI R0, RZ, 0x14, R4 ;  /* 0x00000014ff000819 */ /* 0x000fce0000011604 */
.L_x_89:
[----:B------:R-:W-:Y:S05]  /*3fe0*/  BSYNC.RECONVERGENT B0 ;  /* 0x0000000000007941 */ /* 0x000fea0003800200 */
.L_x_88:
[----:B------:R-:W-:-:S05]  /*3ff0*/  LOP3.LUT R5, R0, 0x80, R5, 0xf8, !PT ;  /* 0x0000008000057812 */ /* 0x000fca00078ef805 */
[----:B------:R0:W-:Y:S01]  /*4000*/  STG.E.U8 desc[UR36][R2.64], R5 ;  /* 0x0000000502007986 */ /* 0x0001e2000c101124 */
[----:B------:R-:W-:Y:S05]  /*4010*/  BRA `(.L_x_76) ;  /* 0x0000000400fc7947 */ /* 0x000fea0003800000 */
.L_x_87:
[----:B0-----:R-:W-:Y:S01]  /*4020*/  IMAD.U32 R19, R19, 0x10000, RZ ;  /* 0x0001000013137824 */ /* 0x001fe200078e00ff */
[----:B------:R-:W-:Y:S04]  /*4030*/  BSSY.RECONVERGENT B0, `(.L_x_90) ;  /* 0x000000e000007945 */ /* 0x000fe80003800200 */
[----:B------:R-:W-:Y:S02]  /*4040*/  LOP3.LUT R6, R19, 0x7fffffff, RZ, 0xc0, !PT ;  /* 0x7fffffff13067812 */ /* 0x000fe400078ec0ff */
[----:B------:R-:W-:Y:S02]  /*4050*/  SHF.R.U32.HI R5, RZ, 0x18, R19 ;  /* 0x00000018ff057819 */ /* 0x000fe40000011613 */
[----:B------:R-:W-:-:S13]  /*4060*/  ISETP.GE.U32.AND P1, PT, R6, 0x47800000, PT ;  /* 0x478000000600780c */ /* 0x000fda0003f26070 */
[----:B------:R-:W-:Y:S01]  /*4070*/  @P1 IMAD.MOV.U32 R0, RZ, RZ, 0x7f ;  /* 0x0000007fff001424 */ /* 0x000fe200078e00ff */
[----:B------:R-:W-:-:S04]  /*4080*/  @P1 ISETP.GT.U32.AND P0, PT, R6, 0x7f800000, PT ;  /* 0x7f8000000600180c */ /* 0x000fc80003f04070 */
[----:B------:R-:W-:Y:S01]  /*4090*/  @P1 SEL R0, R0, 0x7c, P0 ;  /* 0x0000007c00001807 */ /* 0x000fe20000000000 */
[----:B------:R-:W-:Y:S08]  /*40a0*/  @P1 BRA `(.L_x_91) ;  /* 0x0000000000181947 */ /* 0x000ff00003800000 */
[----:B------:R-:W-:-:S13]  /*40b0*/  ISETP.GT.U32.AND P0, PT, R6, 0x387fffff, PT ;  /* 0x387fffff0600780c */ /* 0x000fda0003f04070 */
[----:B------:R-:W-:-:S04]  /*40c0*/  @P0 SHF.R.U32.HI R0, RZ, 0x15, R19 ;  /* 0x00000015ff000819 */ /* 0x000fc80000011613 */
[----:B------:R-:W-:Y:S01]  /*40d0*/  @P0 LOP3.LUT R4, R0, 0x1, RZ, 0xc0, !PT ;  /* 0x0000000100040812 */ /* 0x000fe200078ec0ff */
[----:B------:R-:W-:-:S03]  /*40e0*/  @!P0 FADD.FTZ R0, R6, 128 ;  /* 0x4300000006008421 */ /* 0x000fc60000010000 */
[----:B------:R-:W-:-:S04]  /*40f0*/  @P0 IADD3 R4, PT, PT, R19, 0x80fffff, R4 ;  /* 0x080fffff13040810 */ /* 0x000fc80007ffe004 */
[----:B------:R-:W-:-:S07]  /*4100*/  @P0 SHF.R.U32.HI R0, RZ, 0x15, R4 ;  /* 0x00000015ff000819 */ /* 0x000fce0000011604 */
.L_x_91:
[----:B------:R-:W-:Y:S05]  /*4110*/  BSYNC.RECONVERGENT B0 ;  /* 0x0000000000007941 */ /* 0x000fea0003800200 */
.L_x_90:
[----:B------:R-:W-:-:S05]  /*4120*/  LOP3.LUT R5, R0, 0x80, R5, 0xf8, !PT ;  /* 0x0000008000057812 */ /* 0x000fca00078ef805 */
[----:B------:R0:W-:Y:S01]  /*4130*/  STG.E.U8 desc[UR36][R2.64], R5 ;  /* 0x0000000502007986 */ /* 0x0001e2000c101124 */
[----:B------:R-:W-:Y:S05]  /*4140*/  BRA `(.L_x_76) ;  /* 0x0000000400b07947 */ /* 0x000fea0003800000 */
.L_x_86:
[----:B0-----:R0:W-:Y:S01]  /*4150*/  STG.E.U16 desc[UR36][R2.64], R19 ;  /* 0x0000001302007986 */ /* 0x0011e2000c101524 */
[----:B------:R-:W-:Y:S05]  /*4160*/  BRA `(.L_x_76) ;  /* 0x0000000400a87947 */ /* 0x000fea0003800000 */
.L_x_83:
        /* <DEDUP_REMOVED lines=8> */
[----:B0-----:R-:W-:-:S06]  /*41f0*/  SHF.L.U32 R5, R19, 0x10, RZ ;  /* 0x0000001013057819 */ /* 0x001fcc00000006ff */
[----:B------:R-:W0:Y:S02]  /*4200*/  F2I.FTZ.U32.TRUNC.NTZ R5, R5 ;  /* 0x0000000500057305 */ /* 0x000e24000021f000 */
[----:B0-----:R0:W-:Y:S01]  /*4210*/  STG.E.U16 desc[UR36][R2.64], R5 ;  /* 0x0000000502007986 */ /* 0x0011e2000c101524 */
[----:B------:R-:W-:Y:S05]  /*4220*/  BRA `(.L_x_76) ;  /* 0x0000000400787947 */ /* 0x000fea0003800000 */
.L_x_94:
[----:B0-----:R-:W-:Y:S01]  /*4230*/  IMAD.U32 R5, R19, 0x10000, RZ ;  /* 0x0001000013057824 */ /* 0x001fe200078e00ff */
[----:B------:R-:W-:Y:S01]  /*4240*/  BSSY.RECONVERGENT B0, `(.L_x_95) ;  /* 0x0000014000007945 */ /* 0x000fe20003800200 */
[----:B------:R-:W-:-:S03]  /*4250*/  IMAD.MOV.U32 R0, RZ, RZ, 0x80 ;  /* 0x00000080ff007424 */ /* 0x000fc600078e00ff */
[----:B------:R-:W-:-:S04]  /*4260*/  LOP3.LUT R4, R5, 0x7fffffff, RZ, 0xc0, !PT ;  /* 0x7fffffff05047812 */ /* 0x000fc800078ec0ff */
[----:B------:R-:W-:-:S13]  /*4270*/  ISETP.GT.U32.AND P0, PT, R4, 0x437fffff, PT ;  /* 0x437fffff0400780c */ /* 0x000fda0003f04070 */
[----:B------:R-:W-:Y:S05]  /*4280*/  @P0 BRA `(.L_x_96) ;  /* 0x00000000003c0947 */ /* 0x000fea0003800000 */
[----:B------:R-:W-:-:S13]  /*4290*/  ISETP.GT.U32.AND P0, PT, R4, 0x3bffffff, PT ;  /* 0x3bffffff0400780c */ /* 0x000fda0003f04070 */
[----:B------:R-:W-:Y:S05]  /*42a0*/  @P0 BRA `(.L_x_97) ;  /* 0x0000000000140947 */ /* 0x000fea0003800000 */
[----:B------:R-:W-:-:S05]  /*42b0*/  FADD.FTZ R0, R4, 8192 ;  /* 0x4600000004007421 */ /* 0x000fca0000010000 */
[----:B------:R-:W-:Y:S02]  /*42c0*/  LOP3.LUT P0, R4, R0, 0xff, RZ, 0xc0, !PT ;  /* 0x000000ff00047812 */ /* 0x000fe4000780c0ff */
[----:B------:R-:W-:-:S11]  /*42d0*/  PRMT R0, RZ, 0x7610, R0 ;  /* 0x00007610ff007816 */ /* 0x000fd60000000000 */
[----:B------:R-:W-:Y:S05]  /*42e0*/  @!P0 BRA `(.L_x_96) ;  /* 0x0000000000248947 */ /* 0x000fea0003800000 */
[----:B------:R-:W-:Y:S05]  /*42f0*/  BRA `(.L_x_98) ;  /* 0x0000000000147947 */ /* 0x000fea0003800000 */
.L_x_97:
[----:B------:R-:W-:-:S04]  /*4300*/  SHF.R.U32.HI R0, RZ, 0x14, R5 ;  /* 0x00000014ff007819 */ /* 0x000fc80000011605 */
[----:B------:R-:W-:-:S04]  /*4310*/  LOP3.LUT R0, R0, 0x1, RZ, 0xc0, !PT ;  /* 0x0000000100007812 */ /* 0x000fc800078ec0ff */
[----:B------:R-:W-:-:S04]  /*4320*/  IADD3 R0, PT, PT, R5, 0x487ffff, R0 ;  /* 0x0487ffff05007810 */ /* 0x000fc80007ffe000 */
[----:B------:R-:W-:-:S04]  /*4330*/  SHF.R.U32.HI R0, RZ, 0x14, R0 ;  /* 0x00000014ff007819 */ /* 0x000fc80000011600 */
[----:B------:R-:W-:-:S07]  /*4340*/  LOP3.LUT R4, R0, 0xff, RZ, 0xc0, !PT ;  /* 0x000000ff00047812 */ /* 0x000fce00078ec0ff */
.L_x_98:
[----:B------:R-:W-:-:S04]  /*4350*/  SHF.R.U32.HI R5, RZ, 0x18, R5 ;  /* 0x00000018ff057819 */ /* 0x000fc80000011605 */
[----:B------:R-:W-:-:S04]  /*4360*/  LOP3.LUT R4, R4, 0x80, R5, 0xf8, !PT ;  /* 0x0000008004047812 */ /* 0x000fc800078ef805 */
[----:B------:R-:W-:-:S07]  /*4370*/  PRMT R0, R4, 0x7610, R0 ;  /* 0x0000761004007816 */ /* 0x000fce0000000000 */
.L_x_96:
[----:B------:R-:W-:Y:S05]  /*4380*/  BSYNC.RECONVERGENT B0 ;  /* 0x0000000000007941 */ /* 0x000fea0003800200 */
.L_x_95:
[----:B------:R0:W-:Y:S01]  /*4390*/  STG.E.U8 desc[UR36][R2.64], R0 ;  /* 0x0000000002007986 */ /* 0x0001e2000c101124 */
[----:B------:R-:W-:Y:S05]  /*43a0*/  BRA `(.L_x_76) ;  /* 0x0000000400187947 */ /* 0x000fea0003800000 */
.L_x_93:
        /* <DEDUP_REMOVED lines=13> */
.L_x_101:
[----:B------:R-:W-:-:S04]  /*4480*/  SHF.R.U32.HI R0, RZ, 0x15, R5 ;  /* 0x00000015ff007819 */ /* 0x000fc80000011605 */
[----:B------:R-:W-:-:S04]  /*4490*/  LOP3.LUT R0, R0, 0x1, RZ, 0xc0, !PT ;  /* 0x0000000100007812 */ /* 0x000fc800078ec0ff */
[----:B------:R-:W-:-:S04]  /*44a0*/  IADD3 R0, PT, PT, R5, 0x88fffff, R0 ;  /* 0x088fffff05007810 */ /* 0x000fc80007ffe000 */
[----:B------:R-:W-:-:S04]  /*44b0*/  SHF.R.U32.HI R0, RZ, 0x15, R0 ;  /* 0x00000015ff007819 */ /* 0x000fc80000011600 */
[----:B------:R-:W-:-:S07]  /*44c0*/  LOP3.LUT R4, R0, 0xff, RZ, 0xc0, !PT ;  /* 0x000000ff00047812 */ /* 0x000fce00078ec0ff */
.L_x_102:
[----:B------:R-:W-:-:S04]  /*44d0*/  SHF.R.U32.HI R5, RZ, 0x18, R5 ;  /* 0x00000018ff057819 */ /* 0x000fc80000011605 */
[----:B------:R-:W-:-:S04]  /*44e0*/  LOP3.LUT R4, R4, 0x80, R5, 0xf8, !PT ;  /* 0x0000008004047812 */ /* 0x000fc800078ef805 */
[----:B------:R-:W-:-:S07]  /*44f0*/  PRMT R0, R4, 0x7610, R0 ;  /* 0x0000761004007816 */ /* 0x000fce0000000000 */
.L_x_100:
[----:B------:R-:W-:Y:S05]  /*4500*/  BSYNC.RECONVERGENT B0 ;  /* 0x0000000000007941 */ /* 0x000fea0003800200 */
.L_x_99:
[----:B------:R0:W-:Y:S01]  /*4510*/  STG.E.U8 desc[UR36][R2.64], R0 ;  /* 0x0000000002007986 */ /* 0x0001e2000c101124 */
[----:B------:R-:W-:Y:S05]  /*4520*/  BRA `(.L_x_76) ;  /* 0x0000000000b87947 */ /* 0x000fea0003800000 */
.L_x_92:
[----:B------:R-:W-:-:S09]  /*4530*/  UISETP.NE.AND UP0, UPT, UR4, 0x1c, UPT ;  /* 0x0000001c0400788c */ /* 0x000fd2000bf05270 */
[----:B------:R-:W-:Y:S05]  /*4540*/  BRA.U !UP0, `(.L_x_103) ;  /* 0x0000000108a47547 */ /* 0x000fea000b800000 */
[----:B------:R-:W-:-:S09]  /*4550*/  UISETP.NE.AND UP0, UPT, UR4, 0x1d, UPT ;  /* 0x0000001d0400788c */ /* 0x000fd2000bf05270 */
[----:B------:R-:W-:Y:S05]  /*4560*/  BRA.U !UP0, `(.L_x_104) ;  /* 0x00000001088c7547 */ /* 0x000fea000b800000 */
[----:B------:R-:W-:-:S09]  /*4570*/  UISETP.NE.AND UP0, UPT, UR4, 0x2c, UPT ;  /* 0x0000002c0400788c */ /* 0x000fd2000bf05270 */
[----:B------:R-:W-:Y:S05]  /*4580*/  BRA.U !UP0, `(.L_x_105) ;  /* 0x0000000108447547 */ /* 0x000fea000b800000 */
.L_x_75:
[----:B------:R-:W-:Y:S01]  /*4590*/  MOV R0, 0x0 ;  /* 0x0000000000007802 */ /* 0x000fe20000000f00 */
[----:B------:R-:W1:Y:S01]  /*45a0*/  LDCU.64 UR6, c[0x4][0x128] ;  /* 0x01002500ff0677ac */ /* 0x000e620008000a00 */
[----:B------:R-:W-:Y:S02]  /*45b0*/  HFMA2 R12, -RZ, RZ, 0, 5.9604644775390625e-08 ;  /* 0x00000001ff0c7431 */ /* 0x000fe400000001ff */
[----:B------:R-:W-:Y:S01]  /*45c0*/  IMAD.MOV.U32 R8, RZ, RZ, 0x65 ;  /* 0x00000065ff087424 */ /* 0x000fe200078e00ff */
[----:B------:R2:W3:Y:S01]  /*45d0*/  LDC.64 R2, c[0x4][R0] ;  /* 0x0100000000027b82 */ /* 0x0004e20000000a00 */
[----:B------:R-:W4:Y:S01]  /*45e0*/  LDCU.64 UR8, c[0x4][0x130] ;  /* 0x01002600ff0877ac */ /* 0x000f220008000a00 */
[----:B------:R-:W-:Y:S01]  /*45f0*/  IMAD.MOV.U32 R13, RZ, RZ, RZ ;  /* 0x000000ffff0d7224 */ /* 0x000fe200078e00ff */
[----:B------:R-:W5:Y:S01]  /*4600*/  LDCU.64 UR4, c[0x4][0x40] ;  /* 0x01000800ff0477ac */ /* 0x000f620008000a00 */
[----:B-1----:R-:W-:Y:S01]  /*4610*/  IMAD.U32 R4, RZ, RZ, UR6 ;  /* 0x00000006ff047e24 */ /* 0x002fe2000f8e00ff */
[----:B------:R-:W-:Y:S01]  /*4620*/  MOV R5, UR7 ;  /* 0x0000000700057c02 */ /* 0x000fe20008000f00 */
[----:B----4-:R-:W-:-:S02]  /*4630*/  IMAD.U32 R6, RZ, RZ, UR8 ;  /* 0x00000008ff067e24 */ /* 0x010fc4000f8e00ff */
[----:B------:R-:W-:Y:S02]  /*4640*/  IMAD.U32 R7, RZ, RZ, UR9 ;  /* 0x00000009ff077e24 */ /* 0x000fe4000f8e00ff */
[----:B-----5:R-:W-:Y:S02]  /*4650*/  IMAD.U32 R10, RZ, RZ, UR4 ;  /* 0x00000004ff0a7e24 */ /* 0x020fe4000f8e00ff */
[----:B--2---:R-:W-:-:S07]  /*4660*/  IMAD.U32 R11, RZ, RZ, UR5 ;  /* 0x00000005ff0b7e24 */ /* 0x004fce000f8e00ff */
[----:B------:R-:W-:-:S07]  /*4670*/  LEPC R20, `(.L_x_106) ;  /* 0x000000001014794e */ /* 0x000fce0000000000 */
[----:B0--3--:R-:W-:Y:S05]  /*4680*/  CALL.ABS.NOINC R2 ;  /* 0x0000000002007343 */ /* 0x009fea0003c00000 */
.L_x_106:
[----:B------:R-:W-:Y:S05]  /*4690*/  BRA `(.L_x_76) ;  /* 0x00000000005c7947 */ /* 0x000fea0003800000 */
.L_x_105:
[----:B0-----:R-:W-:Y:S02]  /*46a0*/  IMAD.U32 R19, R19, 0x10000, RZ ;  /* 0x0001000013137824 */ /* 0x001fe400078e00ff */
[----:B------:R-:W-:-:S03]  /*46b0*/  IMAD.MOV.U32 R5, RZ, RZ, 0xff ;  /* 0x000000ffff057424 */ /* 0x000fc600078e00ff */
[----:B------:R-:W-:-:S04]  /*46c0*/  SHF.R.U32.HI R6, RZ, 0x17, R19 ;  /* 0x00000017ff067819 */ /* 0x000fc80000011613 */
[----:B------:R-:W-:-:S04]  /*46d0*/  LOP3.LUT R4, R6, 0xff, RZ, 0xc0, !PT ;  /* 0x000000ff06047812 */ /* 0x000fc800078ec0ff */
[----:B------:R-:W-:-:S13]  /*46e0*/  ISETP.NE.AND P1, PT, R4, 0xff, PT ;  /* 0x000000ff0400780c */ /* 0x000fda0003f25270 */
[--C-:B------:R-:W-:Y:S02]  /*46f0*/  @P1 SHF.R.U32.HI R0, RZ, 0x16, R19.reuse ;  /* 0x00000016ff001819 */ /* 0x100fe40000011613 */
[----:B------:R-:W-:Y:S02]  /*4700*/  @P1 LOP3.LUT P0, RZ, R4, 0x3fffff, R19, 0xf8, !PT ;  /* 0x003fffff04ff1812 */ /* 0x000fe4000780f813 */
[----:B------:R-:W-:-:S04]  /*4710*/  @P1 LOP3.LUT R0, R0, 0x1, RZ, 0xc0, !PT ;  /* 0x0000000100001812 */ /* 0x000fc800078ec0ff */
[----:B------:R-:W-:Y:S01]  /*4720*/  @P1 ISETP.EQ.U32.AND P2, PT, R0, 0x1, P0 ;  /* 0x000000010000180c */ /* 0x000fe20000742070 */
[----:B------:R-:W-:Y:S01]  /*4730*/  @P1 VIADD R0, R6, 0x1 ;  /* 0x0000000106001836 */ /* 0x000fe20000000000 */
[----:B------:R-:W-:Y:S02]  /*4740*/  PLOP3.LUT P0, PT, PT, PT, PT, 0x80, 0x8 ;  /* 0x000000000008781c */ /* 0x000fe40003f0f070 */
[----:B------:R-:W-:-:S13]  /*4750*/  @P1 PLOP3.LUT P0, PT, P2, PT, PT, 0x80, 0x8 ;  /* 0x000000000008181c */ /* 0x000fda000170f070 */
[----:B------:R-:W-:-:S05]  /*4760*/  @!P0 IMAD.MOV R0, RZ, RZ, R6 ;  /* 0x000000ffff008224 */ /* 0x000fca00078e0206 */
[----:B------:R-:W-:-:S05]  /*4770*/  @P1 MOV R5, R0 ;  /* 0x0000000000051202 */ /* 0x000fca0000000f00 */
[----:B------:R0:W-:Y:S01]  /*4780*/  STG.E.U8 desc[UR36][R2.64], R5 ;  /* 0x0000000502007986 */ /* 0x0001e2000c101124 */
[----:B------:R-:W-:Y:S05]  /*4790*/  BRA `(.L_x_76) ;  /* 0x00000000001c7947 */ /* 0x000fea0003800000 */
.L_x_104:
[----:B0-----:R-:W-:-:S06]  /*47a0*/  IMAD.U32 R4, R19, 0x10000, RZ ;  /* 0x0001000013047824 */ /* 0x001fcc00078e00ff */
[----:B------:R-:W0:Y:S02]  /*47b0*/  F2I.U64.TRUNC R4, R4 ;  /* 0x0000000400047311 */ /* 0x000e24000020d800 */
[----:B0-----:R0:W-:Y:S01]  /*47c0*/  STG.E.64 desc[UR36][R2.64], R4 ;  /* 0x0000000402007986 */ /* 0x0011e2000c101b24 */
[----:B------:R-:W-:Y:S05]  /*47d0*/  BRA `(.L_x_76) ;  /* 0x00000000000c7947 */ /* 0x000fea0003800000 */
.L_x_103:
[----:B0-----:R-:W-:-:S06]  /*47e0*/  IMAD.U32 R19, R19, 0x10000, RZ ;  /* 0x0001000013137824 */ /* 0x001fcc00078e00ff */
[----:B------:R-:W0:Y:S02]  /*47f0*/  F2I.FTZ.U32.TRUNC.NTZ R19, R19 ;  /* 0x0000001300137305 */ /* 0x000e24000021f000 */
[----:B0-----:R0:W-:Y:S02]  /*4800*/  STG.E desc[UR36][R2.64], R19 ;  /* 0x0000001302007986 */ /* 0x0011e4000c101924 */
.L_x_76:
[----:B------:R-:W-:-:S07]  /*4810*/  VIADD R17, R17, 0x80 ;  /* 0x0000008011117836 */ /* 0x000fce0000000000 */
.L_x_1:
[----:B------:R-:W-:Y:S05]  /*4820*/  BSYNC.RECONVERGENT B6 ;  /* 0x0000000000067941 */ /* 0x000fea0003800200 */
.L_x_0:
[----:B------:R-:W5:Y:S01]  /*4830*/  LDCU UR4, c[0x0][0x380] ;  /* 0x00007000ff0477ac */ /* 0x000f620008000800 */
[----:B------:R-:W-:Y:S01]  /*4840*/  BSSY.RECONVERGENT B6, `(.L_x_107) ;  /* 0x0000472000067945 */ /* 0x000fe20003800200 */
[----:B-----5:R-:W-:-:S13]  /*4850*/  ISETP.GE.AND P0, PT, R17, UR4, PT ;  /* 0x0000000411007c0c */ /* 0x020fda000bf06270 */
[----:B------:R-:W-:Y:S05]  /*4860*/  @P0 BRA `(.L_x_108) ;  /* 0x0000004400bc0947 */ /* 0x000fea0003800000 */
[----:B------:R-:W5:Y:S01]  /*4870*/  LDCU UR4, c[0x0][0x388] ;  /* 0x00007100ff0477ac */ /* 0x000f620008000800 */
[----:B------:R-:W-:Y:S02]  /*4880*/  HFMA2 R16, -RZ, RZ, 0, 0 ;  /* 0x00000000ff107431 */ /* 0x000fe400000001ff */
[----:B------:R-:W-:Y:S02]  /*4890*/  IMAD.MOV.U32 R18, RZ, RZ, RZ ;  /* 0x000000ffff127224 */ /* 0x000fe400078e00ff */
[----:B0-----:R-:W-:Y:S01]  /*48a0*/  IMAD.MOV.U32 R0, RZ, RZ, RZ ;  /* 0x000000ffff007224 */ /* 0x001fe200078e00ff */
[----:B-----5:R-:W-:-:S09]  /*48b0*/  UISETP.NE.AND UP0, UPT, UR4, URZ, UPT ;  /* 0x000000ff0400728c */ /* 0x020fd2000bf05270 */
[----:B------:R-:W-:Y:S05]  /*48c0*/  BRA.U !UP0, `(.L_x_109) ;  /* 0x0000001508707547 */ /* 0x000fea000b800000 */
[----:B------:R-:W1:Y:S01]  /*48d0*/  LDCU.64 UR4, c[0x0][0x390] ;  /* 0x00007200ff0477ac */ /* 0x000e620008000a00 */
[----:B------:R-:W-:Y:S01]  /*48e0*/  IMAD.MOV.U32 R16, RZ, RZ, RZ ;  /* 0x000000ffff107224 */ /* 0x000fe200078e00ff */
[----:B------:R-:W0:Y:S01]  /*48f0*/  LDCU UR6, c[0x0][0x38c] ;  /* 0x00007180ff0677ac */ /* 0x000e220008000800 */
[----:B------:R-:W5:Y:S01]  /*4900*/  LDCU.64 UR8, c[0x0][0x4b8] ;  /* 0x00009700ff0877ac */ /* 0x000f620008000a00 */
[----:B------:R-:W-:Y:S01]  /*4910*/  UISETP.NE.AND UP0, UPT, UR39, URZ, UPT ;  /* 0x000000ff2700728c */ /* 0x000fe2000bf05270 */
[----:B-1234-:R-:W-:Y:S01]  /*4920*/  IMAD.HI.U32 R2, R17, UR4, R16 ;  /* 0x0000000411027c27 */ /* 0x01efe2000f8e0010 */
[----:B------:R-:W1:Y:S04]  /*4930*/  LDCU UR4, c[0x0][0x4c0] ;  /* 0x00009800ff0477ac */ /* 0x000e680008000800 */
[----:B------:R-:W-:-:S05]  /*4940*/  SHF.R.U32.HI R3, RZ, UR5, R2 ;  /* 0x00000005ff037c19 */ /* 0x000fca0008011602 */
[----:B------:R-:W-:-:S04]  /*4950*/  IMAD.MOV R18, RZ, RZ, -R3 ;  /* 0x000000ffff127224 */ /* 0x000fc800078e0a03 */
[----:B0-----:R-:W-:-:S04]  /*4960*/  IMAD R18, R18, UR6, R17 ;  /* 0x0000000612127c24 */ /* 0x001fc8000f8e0211 */
[C---:B-----5:R-:W-:Y:S02]  /*4970*/  IMAD R16, R18.reuse, UR8, RZ ;  /* 0x0000000812107c24 */ /* 0x060fe4000f8e02ff */
[C---:B------:R-:W-:Y:S02]  /*4980*/  IMAD R0, R18.reuse, UR9, RZ ;  /* 0x0000000912007c24 */ /* 0x040fe4000f8e02ff */
[----:B-1----:R-:W-:Y:S01]  /*4990*/  IMAD R18, R18, UR4, RZ ;  /* 0x0000000412127c24 */ /* 0x002fe2000f8e02ff */
        /* <DEDUP_REMOVED lines=22> */
[----:B------:R-:W-:-:S04]  /*4b00*/  SHF.R.U32.HI R3, RZ, UR5, R2 ;  /* 0x00000005ff037c19 */ /* 0x000fc80008011602 */
[----:B------:R-:W-:-:S05]  /*4b10*/  IADD3 R4, PT, PT, -R3, RZ, RZ ;  /* 0x000000ff03047210 */ /* 0x000fca0007ffe1ff */
        /* <DEDUP_REMOVED lines=40> */
[----:B-1----:R-:W-:-:S04]  /*4da0*/  SHF.R.U32.HI R5, RZ, UR4, R4 ;  /* 0x00000004ff057c19 */ /* 0x002fc80008011604 */
[----:B------:R-:W-:-:S05]  /*4db0*/  IADD3 R2, PT, PT, -R5, RZ, RZ ;  /* 0x000000ff05027210 */ /* 0x000fca0007ffe1ff */
        /* <DEDUP_REMOVED lines=269> */
.L_x_109:
[----:B------:R-:W1:Y:S01]  /*5e90*/  LDCU.64 UR6, c[0x0][0x5f0] ;  /* 0x0000be00ff0677ac */ /* 0x000e620008000a00 */
[----:B------:R-:W-:-:S04]  /*5ea0*/  UPRMT UR4, UR40, 0x7771, URZ ;  /* 0x0000777128047896 */ /* 0x000fc800080000ff */
[----:B------:R-:W-:Y:S01]  /*5eb0*/  UISETP.GT.AND UP0, UPT, UR4, 0x9, UPT ;  /* 0x000000090400788c */ /* 0x000fe2000bf04270 */
[----:B-1234-:R-:W-:-:S05]  /*5ec0*/  IADD3 R2, P0, PT, R0, UR6, RZ ;  /* 0x0000000600027c10 */ /* 0x01efca000ff1e0ff */
        /* <DEDUP_REMOVED lines=15> */
.L_x_113:
[----:B------:R-:W2:Y:S02]  /*5fc0*/  LDG.E.U8 R2, desc[UR36][R2.64] ;  /* 0x0000002402027981 */ /* 0x000ea4000c1e1100 */
[----:B--2---:R-:W-:-:S04]  /*5fd0*/  I2FP.F32.U32 R0, R2 ;  /* 0x0000000200007245 */ /* 0x004fc80000201000 */
[----:B------:R-:W-:-:S04]  /*5fe0*/  F2FP.BF16.F32.PACK_AB R0, RZ, R0 ;  /* 0x00000000ff00723e */ /* 0x000fc800000010ff */
[----:B------:R-:W-:Y:S01]  /*5ff0*/  PRMT R19, R0, 0x7610, R19 ;  /* 0x0000761000137816 */ /* 0x000fe20000000013 */
[----:B------:R-:W-:Y:S06]  /*6000*/  BRA `(.L_x_115) ;  /* 0x0000000c00e07947 */ /* 0x000fec0003800000 */
.L_x_112:
        /* <DEDUP_REMOVED lines=11> */
.L_x_117:
[----:B------:R-:W2:Y:S02]  /*60c0*/  LDG.E R2, desc[UR36][R2.64] ;  /* 0x0000002402027981 */ /* 0x000ea4000c1e1900 */
[----:B--2---:R-:W-:-:S04]  /*60d0*/  I2FP.F32.S32 R0, R2 ;  /* 0x0000000200007245 */ /* 0x004fc80000201400 */
[----:B------:R-:W-:-:S04]  /*60e0*/  F2FP.BF16.F32.PACK_AB R0, RZ, R0 ;  /* 0x00000000ff00723e */ /* 0x000fc800000010ff */
[----:B------:R-:W-:Y:S01]  /*60f0*/  PRMT R19, R0, 0x7610, R19 ;  /* 0x0000761000137816 */ /* 0x000fe20000000013 */
[----:B------:R-:W-:Y:S06]  /*6100*/  BRA `(.L_x_115) ;  /* 0x0000000c00a07947 */ /* 0x000fec0003800000 */
.L_x_116:
[----:B------:R-:W2:Y:S02]  /*6110*/  LDG.E.U16 R2, desc[UR36][R2.64] ;  /* 0x0000002402027981 */ /* 0x000ea4000c1e1500 */
[----:B--2---:R-:W0:Y:S02]  /*6120*/  I2F.S16 R0, R2 ;  /* 0x0000000200007306 */ /* 0x004e240000101400 */
[----:B0-----:R-:W-:-:S04]  /*6130*/  F2FP.BF16.F32.PACK_AB R0, RZ, R0 ;  /* 0x00000000ff00723e */ /* 0x001fc800000010ff */
[----:B------:R-:W-:Y:S01]  /*6140*/  PRMT R19, R0, 0x7610, R19 ;  /* 0x0000761000137816 */ /* 0x000fe20000000013 */
[----:B------:R-:W-:Y:S06]  /*6150*/  BRA `(.L_x_115) ;  /* 0x0000000c008c7947 */ /* 0x000fec0003800000 */
.L_x_111:
        /* <DEDUP_REMOVED lines=9> */
.L_x_119:
[----:B------:R-:W2:Y:S02]  /*61f0*/  LDG.E.U16 R0, desc[UR36][R2.64] ;  /* 0x0000002402007981 */ /* 0x000ea4000c1e1500 */
[----:B--2---:R-:W-:-:S05]  /*6200*/  HADD2.F32 R0, -RZ, R0.H0_H0 ;  /* 0x20000000ff007230 */ /* 0x004fca0000004100 */
[----:B------:R-:W-:-:S04]  /*6210*/  F2FP.BF16.F32.PACK_AB R0, RZ, R0 ;  /* 0x00000000ff00723e */ /* 0x000fc800000010ff */
[----:B------:R-:W-:Y:S01]  /*6220*/  PRMT R19, R0, 0x7610, R19 ;  /* 0x0000761000137816 */ /* 0x000fe20000000013 */
[----:B------:R-:W-:Y:S06]  /*6230*/  BRA `(.L_x_115) ;  /* 0x0000000c00547947 */ /* 0x000fec0003800000 */
.L_x_118:
        /* <DEDUP_REMOVED lines=9> */
.L_x_121:
[----:B------:R-:W2:Y:S02]  /*62d0*/  LDG.E.U16 R2, desc[UR36][R2.64] ;  /* 0x0000002402027981 */ /* 0x000ea4000c1e1500 */
[----:B--2---:R-:W-:-:S05]  /*62e0*/  HADD2.F32 R0, -RZ, R2.H0_H0 ;  /* 0x20000002ff007230 */ /* 0x004fca0000004100 */
[----:B------:R-:W-:-:S04]  /*62f0*/  F2FP.BF16.F32.PACK_AB R0, RZ, R0 ;  /* 0x00000000ff00723e */ /* 0x000fc800000010ff */
[----:B------:R-:W-:Y:S01]  /*6300*/  PRMT R19, R0, 0x7610, R19 ;  /* 0x0000761000137816 */ /* 0x000fe20000000013 */
[----:B------:R-:W-:Y:S06]  /*6310*/  BRA `(.L_x_115) ;  /* 0x0000000c001c7947 */ /* 0x000fec0003800000 */
.L_x_120:
        /* <DEDUP_REMOVED lines=13> */
.L_x_110:
        /* <DEDUP_REMOVED lines=14> */
.L_x_124:
        /* <DEDUP_REMOVED lines=13> */
.L_x_123:
        /* <DEDUP_REMOVED lines=12> */
[----:B0-----:R-:W-:-:S04]  /*6660*/  IADD3 R5, PT, PT, -R5, RZ, RZ ;  /* 0x000000ff05057210 */ /* 0x001fc80007ffe1ff */
[----:B------:R-:W-:-:S05]  /*6670*/  VIADDMNMX.U32 R5, R5, R6, 0x4, !PT ;  /* 0x0000000405057446 */ /* 0x000fca0007800006 */
[----:B------:R-:W-:-:S04]  /*6680*/  VIADD R5, R5, 0xfffffffc ;  /* 0xfffffffc05057836 */ /* 0x000fc80000000000 */
[----:B------:R-:W-:Y:S01]  /*6690*/  IMAD.SHL.U32 R7, R5, 0x800000, RZ ;  /* 0x0080000005077824 */ /* 0x000fe200078e00ff */
[C---:B------:R-:W-:Y:S01]  /*66a0*/  SHF.L.U32 R6, R4.reuse, R5, RZ ;  /* 0x0000000504067219 */ /* 0x040fe200000006ff */
        /* <DEDUP_REMOVED lines=10> */
.L_x_126:
[----:B------:R-:W2:Y:S02]  /*6750*/  LDG.E.U8 R2, desc[UR36][R2.64] ;  /* 0x0000002402027981 */ /* 0x000ea4000c1e1100 */
[C---:B--2---:R-:W-:Y:S01]  /*6760*/  IMAD.SHL.U32 R0, R2.reuse, 0x2000000, RZ ;  /* 0x0200000002007824 */ /* 0x044fe200078e00ff */
[----:B------:R-:W-:-:S04]  /*6770*/  SHF.L.U32 R5, R2, 0x8, RZ ;  /* 0x0000000802057819 */ /* 0x000fc800000006ff */
[----:B------:R-:W-:-:S13]  /*6780*/  ISETP.GE.U32.AND P0, PT, R0, 0x8000000, PT ;  /* 0x080000000000780c */ /* 0x000fda0003f06070 */
[C---:B------:R-:W-:Y:S02]  /*6790*/  @!P0 LOP3.LUT R4, R5.reuse, 0x7f00, RZ, 0xc0, !PT ;  /* 0x00007f0005048812 */ /* 0x040fe400078ec0ff */
[----:B------:R-:W-:Y:S02]  /*67a0*/  @P0 LEA.HI R0, R0, 0x70000000, RZ, 0x1c ;  /* 0x7000000000000811 */ /* 0x000fe400078fe0ff */
[----:B------:R-:W-:Y:S02]  /*67b0*/  @!P0 LOP3.LUT R4, R4, 0x3f000000, RZ, 0xfc, !PT ;  /* 0x3f00000004048812 */ /* 0x000fe400078efcff */
[----:B------:R-:W-:Y:S01]  /*67c0*/  PRMT R5, R5, 0x9910, RZ ;  /* 0x0000991005057816 */ /* 0x000fe200000000ff */
[----:B------:R-:W-:Y:S02]  /*67d0*/  @P0 FMUL.FTZ R0, R0, 1.9259299443872358531e-34 ;  /* 0x0780000000000820 */ /* 0x000fe40000410000 */
[----:B------:R-:W-:-:S05]  /*67e0*/  @!P0 FADD.FTZ R0, R4, -0.5 ;  /* 0xbf00000004008421 */ /* 0x000fca0000010000 */
[----:B------:R-:W-:-:S04]  /*67f0*/  LOP3.LUT R0, R0, 0x80000000, R5, 0xf8, !PT ;  /* 0x8000000000007812 */ /* 0x000fc800078ef805 */
[----:B------:R-:W-:-:S04]  /*6800*/  F2FP.BF16.F32.PACK_AB R0, RZ, R0 ;  /* 0x00000000ff00723e */ /* 0x000fc800000010ff */
[----:B------:R-:W-:Y:S01]  /*6810*/  PRMT R19, R0, 0x7610, R19 ;  /* 0x0000761000137816 */ /* 0x000fe20000000013 */
[----:B------:R-:W-:Y:S06]  /*6820*/  BRA `(.L_x_115) ;  /* 0x0000000400d87947 */ /* 0x000fec0003800000 */
.L_x_125:
[----:B------:R0:W5:Y:S01]  /*6830*/  LDG.E.U16 R19, desc[UR36][R2.64] ;  /* 0x0000002402137981 */ /* 0x000162000c1e1500 */
[----:B------:R-:W-:Y:S05]  /*6840*/  BRA `(.L_x_115) ;  /* 0x0000000400d07947 */ /* 0x000fea0003800000 */
.L_x_122:
        /* <DEDUP_REMOVED lines=13> */
.L_x_129:
        /* <DEDUP_REMOVED lines=21> */
.L_x_133:
[----:B------:R-:W-:Y:S05]  /*6a70*/  BSYNC.RECONVERGENT B1 ;  /* 0x0000000000017941 */ /* 0x000fea0003800200 */
.L_x_132:
[----:B------:R-:W-:Y:S01]  /*6a80*/  IMAD.SHL.U32 R0, R0, 0x100000, RZ ;  /* 0x0010000000007824 */ /* 0x000fe200078e00ff */
[----:B------:R-:W-:-:S04]  /*6a90*/  LEA R2, R2, 0x3b800000, 0x17 ;  /* 0x3b80000002027811 */ /* 0x000fc800078eb8ff */
[----:B------:R-:W-:-:S07]  /*6aa0*/  LOP3.LUT R0, R2, R0, R7, 0xfe, !PT ;  /* 0x0000000002007212 */ /* 0x000fce00078efe07 */
.L_x_131:
[----:B------:R-:W-:Y:S05]  /*6ab0*/  BSYNC.RECONVERGENT B0 ;  /* 0x0000000000007941 */ /* 0x000fea0003800200 */
.L_x_130:
[----:B------:R-:W-:-:S04]  /*6ac0*/  F2FP.BF16.F32.PACK_AB R0, RZ, R0 ;  /* 0x00000000ff00723e */ /* 0x000fc800000010ff */
[----:B------:R-:W-:Y:S01]  /*6ad0*/  PRMT R19, R0, 0x7610, R19 ;  /* 0x0000761000137816 */ /* 0x000fe20000000013 */
[----:B------:R-:W-:Y:S06]  /*6ae0*/  BRA `(.L_x_115) ;  /* 0x0000000400287947 */ /* 0x000fec0003800000 */
.L_x_128:
        /* <DEDUP_REMOVED lines=21> */
.L_x_137:
[----:B------:R-:W-:Y:S05]  /*6c40*/  BSYNC.RECONVERGENT B1 ;  /* 0x0000000000017941 */ /* 0x000fea0003800200 */
.L_x_136:
[----:B------:R-:W-:Y:S01]  /*6c50*/  IMAD.SHL.U32 R0, R0, 0x200000, RZ ;  /* 0x0020000000007824 */ /* 0x000fe200078e00ff */
[----:B------:R-:W-:-:S04]  /*6c60*/  LEA R2, R2, 0x37800000, 0x17 ;  /* 0x3780000002027811 */ /* 0x000fc800078eb8ff */
[----:B------:R-:W-:-:S07]  /*6c70*/  LOP3.LUT R0, R2, R0, R7, 0xfe, !PT ;  /* 0x0000000002007212 */ /* 0x000fce00078efe07 */
.L_x_135:
[----:B------:R-:W-:Y:S05]  /*6c80*/  BSYNC.RECONVERGENT B0 ;  /* 0x0000000000007941 */ /* 0x000fea0003800200 */
.L_x_134:
[----:B------:R-:W-:-:S04]  /*6c90*/  F2FP.BF16.F32.PACK_AB R0, RZ, R0 ;  /* 0x00000000ff00723e */ /* 0x000fc800000010ff */
[----:B------:R-:W-:Y:S01]  /*6ca0*/  PRMT R19, R0, 0x7610, R19 ;  /* 0x0000761000137816 */ /* 0x000fe20000000013 */
[----:B------:R-:W-:Y:S06]  /*6cb0*/  BRA `(.L_x_115) ;  /* 0x0000000000b47947 */ /* 0x000fec0003800000 */
.L_x_127:
[----:B------:R-:W-:-:S09]  /*6cc0*/  UISETP.NE.AND UP0, UPT, UR4, 0x1c, UPT ;  /* 0x0000001c0400788c */ /* 0x000fd2000bf05270 */
[----:B------:R-:W-:Y:S05]  /*6cd0*/  BRA.U !UP0, `(.L_x_138) ;  /* 0x00000001089c7547 */ /* 0x000fea000b800000 */
[----:B------:R-:W-:-:S09]  /*6ce0*/  UISETP.NE.AND UP0, UPT, UR4, 0x1d, UPT ;  /* 0x0000001d0400788c */ /* 0x000fd2000bf05270 */
[----:B------:R-:W-:Y:S05]  /*6cf0*/  BRA.U !UP0, `(.L_x_139) ;  /* 0x0000000108807547 */ /* 0x000fea000b800000 */
[----:B------:R-:W-:-:S09]  /*6d00*/  UISETP.NE.AND UP0, UPT, UR4, 0x2c, UPT ;  /* 0x0000002c0400788c */ /* 0x000fd2000bf05270 */
[----:B------:R-:W-:Y:S05]  /*6d10*/  BRA.U UP0, `(.L_x_114) ;  /* 0x0000000100307547 */ /* 0x000fea000b800000 */
        /* <DEDUP_REMOVED lines=8> */
.L_x_141:
[----:B------:R-:W-:Y:S05]  /*6da0*/  BSYNC.RECONVERGENT B0 ;  /* 0x0000000000007941 */ /* 0x000fea0003800200 */
.L_x_140:
[----:B------:R-:W-:-:S04]  /*6db0*/  F2FP.BF16.F32.PACK_AB R0, RZ, R0 ;  /* 0x00000000ff00723e */ /* 0x000fc800000010ff */
[----:B------:R-:W-:Y:S01]  /*6dc0*/  PRMT R19, R0, 0x7610, R19 ;  /* 0x0000761000137816 */ /* 0x000fe20000000013 */
[----:B------:R-:W-:Y:S06]  /*6dd0*/  BRA `(.L_x_115) ;  /* 0x00000000006c7947 */ /* 0x000fec0003800000 */
.L_x_114:
        /* <DEDUP_REMOVED lines=16> */
.L_x_142:
[----:B------:R-:W-:Y:S01]  /*6ee0*/  PRMT R19, RZ, 0x7610, R19 ;  /* 0x00007610ff137816 */ /* 0x000fe20000000013 */
[----:B------:R-:W-:Y:S06]  /*6ef0*/  BRA `(.L_x_115) ;  /* 0x0000000000247947 */ /* 0x000fec0003800000 */
.L_x_139:
[----:B------:R-:W2:Y:S02]  /*6f00*/  LDG.E.64 R2, desc[UR36][R2.64] ;  /* 0x0000002402027981 */ /* 0x000ea4000c1e1b00 */
[----:B--2---:R-:W0:Y:S02]  /*6f10*/  I2F.U64 R0, R2 ;  /* 0x0000000200007312 */ /* 0x004e240000301000 */
[----:B0-----:R-:W-:-:S04]  /*6f20*/  F2FP.BF16.F32.PACK_AB R0, RZ, R0 ;  /* 0x00000000ff00723e */ /* 0x001fc800000010ff */
[----:B------:R-:W-:Y:S01]  /*6f30*/  PRMT R19, R0, 0x7610, R19 ;  /* 0x0000761000137816 */ /* 0x000fe20000000013 */
[----:B------:R-:W-:Y:S06]  /*6f40*/  BRA `(.L_x_115) ;  /* 0x0000000000107947 */ /* 0x000fec0003800000 */
.L_x_138:
[----:B------:R-:W2:Y:S02]  /*6f50*/  LDG.E R2, desc[UR36][R2.64] ;  /* 0x0000002402027981 */ /* 0x000ea4000c1e1900 */
[----:B--2---:R-:W-:-:S04]  /*6f60*/  I2FP.F32.U32 R0, R2 ;  /* 0x0000000200007245 */ /* 0x004fc80000201000 */
[----:B------:R-:W-:-:S04]  /*6f70*/  F2FP.BF16.F32.PACK_AB R0, RZ, R0 ;  /* 0x00000000ff00723e */ /* 0x000fc800000010ff */
[----:B------:R-:W-:-:S07]  /*6f80*/  PRMT R19, R0, 0x7610, R19 ;  /* 0x0000761000137816 */ /* 0x000fce0000000013 */
.L_x_115:
        /* <DEDUP_REMOVED lines=18> */
.L_x_146:
[----:B------:R-:W2:Y:S02]  /*70b0*/  LDG.E.U8 R2, desc[UR36][R2.64] ;  /* 0x0000002402027981 */ /* 0x000ea4000c1e1100 */
[----:B--2---:R-:W-:-:S04]  /*70c0*/  I2FP.F32.U32 R0, R2 ;  /* 0x0000000200007245 */ /* 0x004fc80000201000 */
[----:B------:R-:W-:Y:S01]  /*70d0*/  F2FP.BF16.F32.PACK_AB R0, RZ, R0 ;  /* 0x00000000ff00723e */ /* 0x000fe200000010ff */
[----:B------:R-:W-:Y:S06]  /*70e0*/  BRA `(.L_x_148) ;  /* 0x0000000c00a47947 */ /* 0x000fec0003800000 */
.L_x_145:
        /* <DEDUP_REMOVED lines=10> */
.L_x_150:
[----:B------:R-:W2:Y:S02]  /*7190*/  LDG.E R2, desc[UR36][R2.64] ;  /* 0x0000002402027981 */ /* 0x000ea4000c1e1900 */
[----:B--2---:R-:W-:-:S04]  /*71a0*/  I2FP.F32.S32 R0, R2 ;  /* 0x0000000200007245 */ /* 0x004fc80000201400 */
[----:B------:R-:W-:Y:S01]  /*71b0*/  F2FP.BF16.F32.PACK_AB R0, RZ, R0 ;  /* 0x00000000ff00723e */ /* 0x000fe200000010ff */
[----:B------:R-:W-:Y:S06]  /*71c0*/  BRA `(.L_x_148) ;  /* 0x0000000c006c7947 */ /* 0x000fec0003800000 */
.L_x_149:
[----:B------:R-:W2:Y:S02]  /*71d0*/  LDG.E.U16 R2, desc[UR36][R2.64] ;  /* 0x0000002402027981 */ /* 0x000ea4000c1e1500 */
[----:B--2---:R-:W0:Y:S02]  /*71e0*/  I2F.S16 R0, R2 ;  /* 0x0000000200007306 */ /* 0x004e240000101400 */
[----:B0-----:R-:W-:Y:S01]  /*71f0*/  F2FP.BF16.F32.PACK_AB R0, RZ, R0 ;  /* 0x00000000ff00723e */ /* 0x001fe200000010ff */
[----:B------:R-:W-:Y:S06]  /*7200*/  BRA `(.L_x_148) ;  /* 0x0000000c005c7947 */ /* 0x000fec0003800000 */
.L_x_144:
        /* <DEDUP_REMOVED lines=9> */
.L_x_152:
[----:B------:R-:W2:Y:S02]  /*72a0*/  LDG.E.U16 R0, desc[UR36][R2.64] ;  /* 0x0000002402007981 */ /* 0x000ea4000c1e1500 */
[----:B--2---:R-:W-:-:S05]  /*72b0*/  HADD2.F32 R0, -RZ, R0.H0_H0 ;  /* 0x20000000ff007230 */ /* 0x004fca0000004100 */
[----:B------:R-:W-:Y:S01]  /*72c0*/  F2FP.BF16.F32.PACK_AB R0, RZ, R0 ;  /* 0x00000000ff00723e */ /* 0x000fe200000010ff */
[----:B------:R-:W-:Y:S06]  /*72d0*/  BRA `(.L_x_148) ;  /* 0x0000000c00287947 */ /* 0x000fec0003800000 */
.L_x_151:
        /* <DEDUP_REMOVED lines=9> */
.L_x_154:
[----:B------:R-:W2:Y:S02]  /*7370*/  LDG.E.U16 R2, desc[UR36][R2.64] ;  /* 0x0000002402027981 */ /* 0x000ea4000c1e1500 */
[----:B--2---:R-:W-:-:S05]  /*7380*/  HADD2.F32 R0, -RZ, R2.H0_H0 ;  /* 0x20000002ff007230 */ /* 0x004fca0000004100 */
[----:B------:R-:W-:Y:S01]  /*7390*/  F2FP.BF16.F32.PACK_AB R0, RZ, R0 ;  /* 0x00000000ff00723e */ /* 0x000fe200000010ff */
[----:B------:R-:W-:Y:S06]  /*73a0*/  BRA `(.L_x_148) ;  /* 0x0000000800f47947 */ /* 0x000fec0003800000 */
.L_x_153:
        /* <DEDUP_REMOVED lines=12> */
.L_x_143:
        /* <DEDUP_REMOVED lines=13> */
.L_x_157:
        /* <DEDUP_REMOVED lines=12> */
.L_x_156:
[----:B------:R-:W-:-:S09]  /*7600*/  UISETP.NE.AND UP0, UPT, UR4, 0xf, UPT ;  /* 0x0000000f0400788c */ /* 0x000fd2000bf05270 */
[----:B------:R-:W-:Y:S05]  /*7610*/  BRA.U !UP0, `(.L_x_158) ;  /* 0x0000000108987547 */ /* 0x000fea000b800000 */
[----:B------:R-:W-:-:S09]  /*7620*/  UISETP.NE.AND UP0, UPT, UR4, 0x17, UPT ;  /* 0x000000170400788c */ /* 0x000fd2000bf05270 */
[----:B------:R-:W-:Y:S05]  /*7630*/  BRA.U !UP0, `(.L_x_159) ;  /* 0x00000001085c7547 */ /* 0x000fea000b800000 */
[----:B------:R-:W-:-:S09]  /*7640*/  UISETP.NE.AND UP0, UPT, UR4, 0x18, UPT ;  /* 0x000000180400788c */ /* 0x000fd2000bf05270 */
[----:B------:R-:W-:Y:S05]  /*7650*/  BRA.U UP0, `(.L_x_147) ;  /* 0x0000000500e47547 */ /* 0x000fea000b800000 */
[----:B------:R-:W2:Y:S01]  /*7660*/  LDG.E.U8 R0, desc[UR36][R2.64] ;  /* 0x0000002402007981 */ /* 0x000ea2000c1e1100 */
[----:B------:R-:W-:Y:S01]  /*7670*/  IMAD.MOV.U32 R6, RZ, RZ, 0x1f ;  /* 0x0000001fff067424 */ /* 0x000fe200078e00ff */
[----:B--2---:R-:W-:-:S04]  /*7680*/  SHF.L.U32 R0, R0, 0x18, RZ ;  /* 0x0000001800007819 */ /* 0x004fc800000006ff */
[C---:B------:R-:W-:Y:S02]  /*7690*/  LOP3.LUT R4, R0.reuse, 0x7f000000, RZ, 0xc0, !PT ;  /* 0x7f00000000047812 */ /* 0x040fe400078ec0ff */
[----:B------:R-:W-:Y:S02]  /*76a0*/  LOP3.LUT P0, RZ, R0, 0x7f000000, RZ, 0xc0, !PT ;  /* 0x7f00000000ff7812 */ /* 0x000fe4000780c0ff */
[----:B------:R-:W0:Y:S02]  /*76b0*/  FLO.U32 R5, R4 ;  /* 0x0000000400057300 */ /* 0x000e2400000e0000 */
[----:B0-----:R-:W-:-:S05]  /*76c0*/  IMAD.MOV R5, RZ, RZ, -R5 ;  /* 0x000000ffff057224 */ /* 0x001fca00078e0a05 */
[----:B------:R-:W-:-:S05]  /*76d0*/  VIADDMNMX.U32 R5, R5, R6, 0x4, !PT ;  /* 0x0000000405057446 */ /* 0x000fca0007800006 */
[----:B------:R-:W-:-:S04]  /*76e0*/  VIADD R5, R5, 0xfffffffc ;  /* 0xfffffffc05057836 */ /* 0x000fc80000000000 */
[----:B------:R-:W-:Y:S01]  /*76f0*/  IMAD.SHL.U32 R7, R5, 0x800000, RZ ;  /* 0x0080000005077824 */ /* 0x000fe200078e00ff */
[C---:B------:R-:W-:Y:S01]  /*7700*/  SHF.L.U32 R6, R4.reuse, R5, RZ ;  /* 0x0000000504067219 */ /* 0x040fe200000006ff */
[----:B------:R-:W-:-:S03]  /*7710*/  VIADD R5, R4, 0x1000000 ;  /* 0x0100000004057836 */ /* 0x000fc60000000000 */
[----:B------:R-:W-:Y:S02]  /*7720*/  LEA.HI R6, R6, -R7, RZ, 0x1c ;  /* 0x8000000706067211 */ /* 0x000fe400078fe0ff */
[----:B------:R-:W-:Y:S02]  /*7730*/  SHF.R.S32.HI R5, RZ, 0x8, R5 ;  /* 0x00000008ff057819 */ /* 0x000fe40000011405 */
[----:B------:R-:W-:-:S04]  /*7740*/  IADD3 R6, PT, PT, R6, 0x3c000000, RZ ;  /* 0x3c00000006067810 */ /* 0x000fc80007ffe0ff */
[----:B------:R-:W-:-:S04]  /*7750*/  LOP3.LUT R5, R6, 0x7f800000, R5, 0xf8, !PT ;  /* 0x7f80000006057812 */ /* 0x000fc800078ef805 */
[----:B------:R-:W-:-:S04]  /*7760*/  SEL R5, R5, RZ, P0 ;  /* 0x000000ff05057207 */ /* 0x000fc80000000000 */
[----:B------:R-:W-:-:S04]  /*7770*/  LOP3.LUT R5, R5, 0x80000000, R0, 0xf8, !PT ;  /* 0x8000000005057812 */ /* 0x000fc800078ef800 */
[----:B------:R-:W-:-:S04]  /*7780*/  F2FP.BF16.F32.PACK_AB R5, RZ, R5 ;  /* 0x00000005ff05723e */ /* 0x000fc800000010ff */
[----:B------:R-:W-:Y:S01]  /*7790*/  PRMT R0, R5, 0x7610, R0 ;  /* 0x0000761005007816 */ /* 0x000fe20000000000 */
[----:B------:R-:W-:Y:S06]  /*77a0*/  BRA `(.L_x_148) ;  /* 0x0000000400f47947 */ /* 0x000fec0003800000 */
.L_x_159:
[----:B------:R-:W2:Y:S02]  /*77b0*/  LDG.E.U8 R2, desc[UR36][R2.64] ;  /* 0x0000002402027981 */ /* 0x000ea4000c1e1100 */
[C---:B--2---:R-:W-:Y:S02]  /*77c0*/  IMAD.SHL.U32 R0, R2.reuse, 0x2000000, RZ ;  /* 0x0200000002007824 */ /* 0x044fe400078e00ff */
[----:B------:R-:W-:-:S03]  /*77d0*/  IMAD.SHL.U32 R5, R2, 0x100, RZ ;  /* 0x0000010002057824 */ /* 0x000fc600078e00ff */
        /* <DEDUP_REMOVED lines=8> */
[----:B------:R-:W-:Y:S01]  /*7860*/  F2FP.BF16.F32.PACK_AB R0, RZ, R0 ;  /* 0x00000000ff00723e */ /* 0x000fe200000010ff */
[----:B------:R-:W-:Y:S06]  /*7870*/  BRA `(.L_x_148) ;  /* 0x0000000400c07947 */ /* 0x000fec0003800000 */
.L_x_158:
[----:B------:R0:W5:Y:S01]  /*7880*/  LDG.E.U16 R0, desc[UR36][R2.64] ;  /* 0x0000002402007981 */ /* 0x000162000c1e1500 */
[----:B------:R-:W-:Y:S05]  /*7890*/  BRA `(.L_x_148) ;  /* 0x0000000400b87947 */ /* 0x000fea0003800000 */
.L_x_155:
        /* <DEDUP_REMOVED lines=12> */
.L_x_162:
        /* <DEDUP_REMOVED lines=21> */
.L_x_166:
[----:B------:R-:W-:Y:S05]  /*7ab0*/  BSYNC.RECONVERGENT B1 ;  /* 0x0000000000017941 */ /* 0x000fea0003800200 */
.L_x_165:
[----:B------:R-:W-:Y:S01]  /*7ac0*/  IMAD.SHL.U32 R0, R0, 0x100000, RZ ;  /* 0x0010000000007824 */ /* 0x000fe200078e00ff */
[----:B------:R-:W-:-:S04]  /*7ad0*/  LEA R2, R2, 0x3b800000, 0x17 ;  /* 0x3b80000002027811 */ /* 0x000fc800078eb8ff */
[----:B------:R-:W-:-:S07]  /*7ae0*/  LOP3.LUT R0, R2, R0, R7, 0xfe, !PT ;  /* 0x0000000002007212 */ /* 0x000fce00078efe07 */
.L_x_164:
[----:B------:R-:W-:Y:S05]  /*7af0*/  BSYNC.RECONVERGENT B0 ;  /* 0x0000000000007941 */ /* 0x000fea0003800200 */
.L_x_163:
[----:B------:R-:W-:Y:S01]  /*7b00*/  F2FP.BF16.F32.PACK_AB R0, RZ, R0 ;  /* 0x00000000ff00723e */ /* 0x000fe200000010ff */
[----:B------:R-:W-:Y:S06]  /*7b10*/  BRA `(.L_x_148) ;  /* 0x0000000400187947 */ /* 0x000fec0003800000 */
.L_x_161:
        /* <DEDUP_REMOVED lines=21> */
.L_x_170:
[----:B------:R-:W-:Y:S05]  /*7c70*/  BSYNC.RECONVERGENT B1 ;  /* 0x0000000000017941 */ /* 0x000fea0003800200 */
.L_x_169:
[----:B------:R-:W-:Y:S02]  /*7c80*/  SHF.L.U32 R0, R0, 0x15, RZ ;  /* 0x0000001500007819 */ /* 0x000fe400000006ff */
[----:B------:R-:W-:-:S04]  /*7c90*/  LEA R2, R2, 0x37800000, 0x17 ;  /* 0x3780000002027811 */ /* 0x000fc800078eb8ff */
[----:B------:R-:W-:-:S07]  /*7ca0*/  LOP3.LUT R0, R2, R0, R7, 0xfe, !PT ;  /* 0x0000000002007212 */ /* 0x000fce00078efe07 */
.L_x_168:
[----:B------:R-:W-:Y:S05]  /*7cb0*/  BSYNC.RECONVERGENT B0 ;  /* 0x0000000000007941 */ /* 0x000fea0003800200 */
.L_x_167:
[----:B------:R-:W-:Y:S01]  /*7cc0*/  F2FP.BF16.F32.PACK_AB R0, RZ, R0 ;  /* 0x00000000ff00723e */ /* 0x000fe200000010ff */
[----:B------:R-:W-:Y:S06]  /*7cd0*/  BRA `(.L_x_148) ;  /* 0x0000000000a87947 */ /* 0x000fec0003800000 */
.L_x_160:
        /* <DEDUP_REMOVED lines=14> */
.L_x_174:
[----:B------:R-:W-:Y:S05]  /*7dc0*/  BSYNC.RECONVERGENT B0 ;  /* 0x0000000000007941 */ /* 0x000fea0003800200 */
.L_x_173:
[----:B------:R-:W-:Y:S01]  /*7dd0*/  F2FP.BF16.F32.PACK_AB R0, RZ, R0 ;  /* 0x00000000ff00723e */ /* 0x000fe200000010ff */
[----:B------:R-:W-:Y:S06]  /*7de0*/  BRA `(.L_x_148) ;  /* 0x0000000000647947 */ /* 0x000fec0003800000 */
.L_x_147:
        /* <DEDUP_REMOVED lines=16> */
.L_x_175:
[----:B------:R-:W-:Y:S01]  /*7ef0*/  PRMT R0, RZ, 0x7610, R0 ;  /* 0x00007610ff007816 */ /* 0x000fe20000000000 */
[----:B------:R-:W-:Y:S06]  /*7f00*/  BRA `(.L_x_148) ;  /* 0x00000000001c7947 */ /* 0x000fec0003800000 */
.L_x_172:
[----:B------:R-:W2:Y:S02]  /*7f10*/  LDG.E.64 R2, desc[UR36][R2.64] ;  /* 0x0000002402027981 */ /* 0x000ea4000c1e1b00 */
[----:B--2---:R-:W0:Y:S02]  /*7f20*/  I2F.U64 R0, R2 ;  /* 0x0000000200007312 */ /* 0x004e240000301000 */
[----:B0-----:R-:W-:Y:S01]  /*7f30*/  F2FP.BF16.F32.PACK_AB R0, RZ, R0 ;  /* 0x00000000ff00723e */ /* 0x001fe200000010ff */
[----:B------:R-:W-:Y:S06]  /*7f40*/  BRA `(.L_x_148) ;  /* 0x00000000000c7947 */ /* 0x000fec0003800000 */
.L_x_171:
[----:B------:R-:W2:Y:S02]  /*7f50*/  LDG.E R2, desc[UR36][R2.64] ;  /* 0x0000002402027981 */ /* 0x000ea4000c1e1900 */
[----:B--2---:R-:W-:-:S04]  /*7f60*/  I2FP.F32.U32 R0, R2 ;  /* 0x0000000200007245 */ /* 0x004fc80000201000 */
[----:B------:R-:W-:-:S07]  /*7f70*/  F2FP.BF16.F32.PACK_AB R0, RZ, R0 ;  /* 0x00000000ff00723e */ /* 0x000fce00000010ff */
.L_x_148:
[----:B------:R-:W1:Y:S01]  /*7f80*/  LDCU.64 UR4, c[0x0][0x600] ;  /* 0x0000c000ff0477ac */ /* 0x000e620008000a00 */
[----:B-----5:R-:W-:Y:S02]  /*7f90*/  IMAD.U32 R0, R0, 0x10000, RZ ;  /* 0x0001000000007824 */ /* 0x020fe400078e00ff */
[----:B------:R-:W-:Y:S01]  /*7fa0*/  IMAD.U32 R19, R19, 0x10000, RZ ;  /* 0x0001000013137824 */ /* 0x000fe200078e00ff */
[----:B------:R-:W-:-:S04]  /*7fb0*/  ULOP3.LUT UR6, UR40, 0xff, URZ, 0xc0, !UPT ;  /* 0x000000ff28067892 */ /* 0x000fc8000f8ec0ff */
[----:B------:R-:W-:Y:S01]  /*7fc0*/  UISETP.GT.AND UP0, UPT, UR6, 0x9, UPT ;  /* 0x000000090600788c */ /* 0x000fe2000bf04270 */
[----:B-1----:R-:W-:-:S05]  /*7fd0*/  FMUL.FTZ R0, R0, UR4 ;  /* 0x0000000400007c20 */ /* 0x002fca0008410000 */
[----:B------:R-:W-:Y:S01]  /*7fe0*/  FSETP.GT.FTZ.AND P0, PT, R0, UR5, PT ;  /* 0x0000000500007c0b */ /* 0x000fe2000bf14000 */
[----:B------:R-:W1:-:S12]  /*7ff0*/  LDCU.64 UR4, c[0x0][0x5e8] ;  /* 0x0000bd00ff0477ac */ /* 0x000e580008000a00 */
[----:B------:R-:W-:-:S06]  /*8000*/  @!P0 FMUL.FTZ R0, R0, 1.4426950216293334961 ;  /* 0x3fb8aa3b00008820 */ /* 0x000fcc0000410000 */
[----:B------:R-:W2:Y:S02]  /*8010*/  @!P0 MUFU.EX2 R0, R0 ;  /* 0x0000000000008308 */ /* 0x000ea40000000800 */
[----:B--2---:R-:W-:Y:S01]  /*8020*/  @!P0 FADD.FTZ R4, R0, 1 ;  /* 0x3f80000000048421 */ /* 0x004fe20000010000 */
[----:B0-----:R-:W-:-:S03]  /*8030*/  @!P0 FMUL.FTZ R2, R19, R0 ;  /* 0x0000000013028220 */ /* 0x001fc60000410000 */
[----:B------:R-:W0:Y:S02]  /*8040*/  @!P0 MUFU.RCP R3, R4 ;  /* 0x0000000400038308 */ /* 0x000e240000001000 */
[----:B0-----:R-:W-:Y:S01]  /*8050*/  @!P0 FMUL.FTZ R19, R2, R3 ;  /* 0x0000000302138220 */ /* 0x001fe20000410000 */
[----:B-1----:R-:W-:-:S05]  /*8060*/  IADD3 R2, P0, PT, R16, UR4, RZ ;  /* 0x0000000410027c10 */ /* 0x002fca000ff1e0ff */
[----:B------:R-:W0:Y:S01]  /*8070*/  F2F.BF16.F32 R19, R19 ;  /* 0x0000001300137304 */ /* 0x000e220000202000 */
[----:B------:R-:W-:Y:S01]  /*8080*/  IMAD.X R3, RZ, RZ, UR5, P0 ;  /* 0x00000005ff037e24 */ /* 0x000fe200080e06ff */
[----:B------:R-:W-:Y:S06]  /*8090*/  BRA.U UP0, `(.L_x_176) ;  /* 0x00000005000c7547 */ /* 0x000fec000b800000 */
        /* <DEDUP_REMOVED lines=12> */
.L_x_179:
[----:B0-----:R-:W-:-:S06]  /*8160*/  IMAD.U32 R5, R19, 0x10000, RZ ;  /* 0x0001000013057824 */ /* 0x001fcc00078e00ff */
[----:B------:R-:W0:Y:S02]  /*8170*/  F2I.S64.TRUNC R4, R5 ;  /* 0x0000000500047311 */ /* 0x000e24000020d900 */
[----:B0-----:R0:W-:Y:S01]  /*8180*/  STG.E.U8 desc[UR36][R2.64], R4 ;  /* 0x0000000402007986 */ /* 0x0011e2000c101124 */
[----:B------:R-:W-:Y:S05]  /*8190*/  BRA `(.L_x_181) ;  /* 0x0000000c006c7947 */ /* 0x000fea0003800000 */
.L_x_178:
[----:B------:R-:W-:-:S09]  /*81a0*/  UISETP.NE.AND UP0, UPT, UR6, 0x2, UPT ;  /* 0x000000020600788c */ /* 0x000fd2000bf05270 */
[----:B------:R-:W-:Y:S05]  /*81b0*/  BRA.U !UP0, `(.L_x_182) ;  /* 0x0000000108307547 */ /* 0x000fea000b800000 */
[----:B------:R-:W-:-:S09]  /*81c0*/  UISETP.NE.AND UP0, UPT, UR6, 0x3, UPT ;  /* 0x000000030600788c */ /* 0x000fd2000bf05270 */
[----:B------:R-:W-:Y:S05]  /*81d0*/  BRA.U !UP0, `(.L_x_183) ;  /* 0x0000000108187547 */ /* 0x000fea000b800000 */
[----:B------:R-:W-:-:S09]  /*81e0*/  UISETP.NE.AND UP0, UPT, UR6, 0x4, UPT ;  /* 0x000000040600788c */ /* 0x000fd2000bf05270 */
[----:B------:R-:W-:Y:S05]  /*81f0*/  BRA.U UP0, `(.L_x_180) ;  /* 0x0000000900787547 */ /* 0x000fea000b800000 */
[----:B0-----:R-:W-:-:S06]  /*8200*/  SHF.L.U32 R4, R19, 0x10, RZ ;  /* 0x0000001013047819 */ /* 0x001fcc00000006ff */
[----:B------:R-:W0:Y:S02]  /*8210*/  F2I.S64.TRUNC R4, R4 ;  /* 0x0000000400047311 */ /* 0x000e24000020d900 */
[----:B0-----:R0:W-:Y:S01]  /*8220*/  STG.E.64 desc[UR36][R2.64], R4 ;  /* 0x0000000402007986 */ /* 0x0011e2000c101b24 */
[----:B------:R-:W-:Y:S05]  /*8230*/  BRA `(.L_x_181) ;  /* 0x0000000c00447947 */ /* 0x000fea0003800000 */
.L_x_183:
[----:B0-----:R-:W-:-:S06]  /*8240*/  IMAD.U32 R19, R19, 0x10000, RZ ;  /* 0x0001000013137824 */ /* 0x001fcc00078e00ff */
[----:B------:R-:W0:Y:S02]  /*8250*/  F2I.FTZ.TRUNC.NTZ R19, R19 ;  /* 0x0000001300137305 */ /* 0x000e24000021f100 */
[----:B0-----:R0:W-:Y:S01]  /*8260*/  STG.E desc[UR36][R2.64], R19 ;  /* 0x0000001302007986 */ /* 0x0011e2000c101924 */
[----:B------:R-:W-:Y:S05]  /*8270*/  BRA `(.L_x_181) ;  /* 0x0000000c00347947 */ /* 0x000fea0003800000 */
.L_x_182:
[----:B0-----:R-:W-:-:S06]  /*8280*/  IMAD.U32 R19, R19, 0x10000, RZ ;  /* 0x0001000013137824 */ /* 0x001fcc00078e00ff */
[----:B------:R-:W0:Y:S02]  /*8290*/  F2I.FTZ.TRUNC.NTZ R19, R19 ;  /* 0x0000001300137305 */ /* 0x000e24000021f100 */
[----:B0-----:R0:W-:Y:S01]  /*82a0*/  STG.E.U16 desc[UR36][R2.64], R19 ;  /* 0x0000001302007986 */ /* 0x0011e2000c101524 */
[----:B------:R-:W-:Y:S05]  /*82b0*/  BRA `(.L_x_181) ;  /* 0x0000000c00247947 */ /* 0x000fea0003800000 */
.L_x_177:
[----:B------:R-:W-:-:S09]  /*82c0*/  UISETP.GT.AND UP0, UPT, UR6, 0x6, UPT ;  /* 0x000000060600788c */ /* 0x000fd2000bf04270 */
[----:B------:R-:W-:Y:S05]  /*82d0*/  BRA.U UP0, `(.L_x_184) ;  /* 0x00000001002c7547 */ /* 0x000fea000b800000 */
[----:B------:R-:W-:-:S09]  /*82e0*/  UISETP.NE.AND UP0, UPT, UR6, 0x5, UPT ;  /* 0x000000050600788c */ /* 0x000fd2000bf05270 */
[----:B------:R-:W-:Y:S05]  /*82f0*/  BRA.U !UP0, `(.L_x_185) ;  /* 0x0000000108147547 */ /* 0x000fea000b800000 */
[----:B------:R-:W-:-:S09]  /*8300*/  UISETP.NE.AND UP0, UPT, UR6, 0x6, UPT ;  /* 0x000000060600788c */ /* 0x000fd2000bf05270 */
[----:B------:R-:W-:Y:S05]  /*8310*/  BRA.U UP0, `(.L_x_180) ;  /* 0x0000000900307547 */ /* 0x000fea000b800000 */
[----:B0-----:R-:W-:-:S05]  /*8320*/  IMAD.U32 R19, R19, 0x10000, RZ ;  /* 0x0001000013137824 */ /* 0x001fca00078e00ff */
[----:B------:R0:W-:Y:S01]  /*8330*/  STG.E desc[UR36][R2.64], R19 ;  /* 0x0000001302007986 */ /* 0x0001e2000c101924 */
[----:B------:R-:W-:Y:S05]  /*8340*/  BRA `(.L_x_181) ;  /* 0x0000000c00007947 */ /* 0x000fea0003800000 */
.L_x_185:
[----:B0-----:R-:W-:-:S05]  /*8350*/  IMAD.U32 R0, R19, 0x10000, RZ ;  /* 0x0001000013007824 */ /* 0x001fca00078e00ff */
[----:B------:R-:W-:-:S05]  /*8360*/  F2FP.F16.F32.PACK_AB R0, RZ, R0 ;  /* 0x00000000ff00723e */ /* 0x000fca00000000ff */
[----:B------:R0:W-:Y:S01]  /*8370*/  STG.E.U16 desc[UR36][R2.64], R0 ;  /* 0x0000000002007986 */ /* 0x0001e2000c101524 */
[----:B------:R-:W-:Y:S05]  /*8380*/  BRA `(.L_x_181) ;  /* 0x0000000800f07947 */ /* 0x000fea0003800000 */
.L_x_184:
[----:B------:R-:W-:-:S09]  /*8390*/  UISETP.NE.AND UP0, UPT, UR6, 0x7, UPT ;  /* 0x000000070600788c */ /* 0x000fd2000bf05270 */
[----:B------:R-:W-:Y:S05]  /*83a0*/  BRA.U !UP0, `(.L_x_186) ;  /* 0x0000000108347547 */ /* 0x000fea000b800000 */
[----:B------:R-:W-:-:S09]  /*83b0*/  UISETP.NE.AND UP0, UPT, UR6, 0x8, UPT ;  /* 0x000000080600788c */ /* 0x000fd2000bf05270 */
[----:B------:R-:W-:Y:S05]  /*83c0*/  BRA.U !UP0, `(.L_x_187) ;  /* 0x0000000108187547 */ /* 0x000fea000b800000 */
[----:B------:R-:W-:-:S09]  /*83d0*/  UISETP.NE.AND UP0, UPT, UR6, 0x9, UPT ;  /* 0x000000090600788c */ /* 0x000fd2000bf05270 */
[----:B------:R-:W-:Y:S05]  /*83e0*/  BRA.U UP0, `(.L_x_180) ;  /* 0x0000000500fc7547 */ /* 0x000fea000b800000 */
[----:B0-----:R-:W-:Y:S01]  /*83f0*/  IMAD.U32 R4, R19, 0x10000, RZ ;  /* 0x0001000013047824 */ /* 0x001fe200078e00ff */
[----:B------:R-:W-:-:S05]  /*8400*/  MOV R5, RZ ;  /* 0x000000ff00057202 */ /* 0x000fca0000000f00 */
[----:B------:R0:W-:Y:S01]  /*8410*/  STG.E.64 desc[UR36][R2.64], R4 ;  /* 0x0000000402007986 */ /* 0x0001e2000c101b24 */
[----:B------:R-:W-:Y:S05]  /*8420*/  BRA `(.L_x_181) ;  /* 0x0000000800c87947 */ /* 0x000fea0003800000 */
.L_x_187:
[----:B0-----:R-:W-:-:S05]  /*8430*/  IMAD.U32 R19, R19, 0x10000, RZ ;  /* 0x0001000013137824 */ /* 0x001fca00078e00ff */
[----:B------:R-:W-:-:S04]  /*8440*/  F2FP.F16.F32.PACK_AB R5, RZ, R19 ;  /* 0x00000013ff05723e */ /* 0x000fc800000000ff */
[----:B------:R-:W-:-:S05]  /*8450*/  PRMT R5, R5, 0x5410, RZ ;  /* 0x0000541005057816 */ /* 0x000fca00000000ff */
[----:B------:R0:W-:Y:S01]  /*8460*/  STG.E desc[UR36][R2.64], R5 ;  /* 0x0000000502007986 */ /* 0x0001e2000c101924 */
[----:B------:R-:W-:Y:S05]  /*8470*/  BRA `(.L_x_181) ;  /* 0x0000000800b47947 */ /* 0x000fea0003800000 */
.L_x_186:
[----:B0-----:R-:W-:-:S04]  /*8480*/  IMAD.U32 R4, R19, 0x10000, RZ ;  /* 0x0001000013047824 */ /* 0x001fc800078e00ff */
[----:B------:R-:W-:-:S06]  /*8490*/  FMUL.FTZ R4, R4, 1 ;  /* 0x3f80000004047820 */ /* 0x000fcc0000410000 */
[----:B------:R-:W0:Y:S02]  /*84a0*/  F2F.F64.F32 R4, R4 ;  /* 0x0000000400047310 */ /* 0x000e240000201800 */
[----:B0-----:R0:W-:Y:S01]  /*84b0*/  STG.E.64 desc[UR36][R2.64], R4 ;  /* 0x0000000402007986 */ /* 0x0011e2000c101b24 */
[----:B------:R-:W-:Y:S05]  /*84c0*/  BRA `(.L_x_181) ;  /* 0x0000000800a07947 */ /* 0x000fea0003800000 */
.L_x_176:
[----:B------:R-:W-:-:S09]  /*84d0*/  UISETP.GT.AND UP0, UPT, UR6, 0x18, UPT ;  /* 0x000000180600788c */ /* 0x000fd2000bf04270 */
[----:B------:R-:W-:Y:S05]  /*84e0*/  BRA.U !UP0, `(.L_x_188) ;  /* 0x0000000508607547 */ /* 0x000fea000b800000 */
        /* <DEDUP_REMOVED lines=8> */
[----:B0-----:R-:W-:-:S06]  /*8570*/  IMAD.U32 R5, R19, 0x10000, RZ ;  /* 0x0001000013057824 */ /* 0x001fcc00078e00ff */
[----:B------:R-:W0:Y:S02]  /*8580*/  F2I.FTZ.U32.TRUNC.NTZ R5, R5 ;  /* 0x0000000500057305 */ /* 0x000e24000021f000 */
[----:B0-----:R4:W-:Y:S01]  /*8590*/  STG.E.U16 desc[UR36][R2.64], R5 ;  /* 0x0000000502007986 */ /* 0x0019e2000c101524 */
[----:B------:R-:W-:Y:S05]  /*85a0*/  BRA `(.L_x_181) ;  /* 0x0000000800687947 */ /* 0x000fea0003800000 */
.L_x_191:
[----:B0-----:R-:W-:Y:S01]  /*85b0*/  IMAD.U32 R5, R19, 0x10000, RZ ;  /* 0x0001000013057824 */ /* 0x001fe200078e00ff */
[----:B------:R-:W-:Y:S01]  /*85c0*/  BSSY.RECONVERGENT B0, `(.L_x_192) ;  /* 0x0000013000007945 */ /* 0x000fe20003800200 */
[----:B------:R-:W-:-:S03]  /*85d0*/  IMAD.MOV.U32 R0, RZ, RZ, 0x80 ;  /* 0x00000080ff007424 */ /* 0x000fc600078e00ff */
[----:B------:R-:W-:-:S04]  /*85e0*/  LOP3.LUT R4, R5, 0x7fffffff, RZ, 0xc0, !PT ;  /* 0x7fffffff05047812 */ /* 0x000fc800078ec0ff */
[----:B------:R-:W-:-:S13]  /*85f0*/  ISETP.GT.U32.AND P0, PT, R4, 0x437fffff, PT ;  /* 0x437fffff0400780c */ /* 0x000fda0003f04070 */
[----:B------:R-:W-:Y:S05]  /*8600*/  @P0 BRA `(.L_x_193) ;  /* 0x0000000000380947 */ /* 0x000fea0003800000 */
[----:B------:R-:W-:-:S13]  /*8610*/  ISETP.GE.U32.AND P0, PT, R4, 0x3c000000, PT ;  /* 0x3c0000000400780c */ /* 0x000fda0003f06070 */
[----:B------:R-:W-:-:S04]  /*8620*/  @P0 SHF.R.U32.HI R0, RZ, 0x14, R5 ;  /* 0x00000014ff000819 */ /* 0x000fc80000011605 */
[----:B------:R-:W-:-:S04]  /*8630*/  @P0 LOP3.LUT R0, R0, 0x1, RZ, 0xc0, !PT ;  /* 0x0000000100000812 */ /* 0x000fc800078ec0ff */
[----:B------:R-:W-:-:S04]  /*8640*/  @P0 IADD3 R0, PT, PT, R5, 0x487ffff, R0 ;  /* 0x0487ffff05000810 */ /* 0x000fc80007ffe000 */
[----:B------:R-:W-:-:S04]  /*8650*/  @P0 SHF.R.U32.HI R0, RZ, 0x14, R0 ;  /* 0x00000014ff000819 */ /* 0x000fc80000011600 */
[----:B------:R-:W-:Y:S01]  /*8660*/  @P0 LOP3.LUT R0, R0, 0xff, RZ, 0xc0, !PT ;  /* 0x000000ff00000812 */ /* 0x000fe200078ec0ff */
[----:B------:R-:W-:Y:S06]  /*8670*/  @P0 BRA `(.L_x_194) ;  /* 0x0000000000140947 */ /* 0x000fec0003800000 */
[----:B------:R-:W-:-:S05]  /*8680*/  FADD.FTZ R0, R4, 8192 ;  /* 0x4600000004007421 */ /* 0x000fca0000010000 */
[----:B------:R-:W-:Y:S02]  /*8690*/  LOP3.LUT P0, R4, R0, 0xff, RZ, 0xc0, !PT ;  /* 0x000000ff00047812 */ /* 0x000fe4000780c0ff */
[----:B------:R-:W-:-:S11]  /*86a0*/  PRMT R0, RZ, 0x7610, R0 ;  /* 0x00007610ff007816 */ /* 0x000fd60000000000 */
[----:B------:R-:W-:Y:S05]  /*86b0*/  @!P0 BRA `(.L_x_193) ;  /* 0x00000000000c8947 */ /* 0x000fea0003800000 */
[----:B------:R-:W-:-:S07]  /*86c0*/  MOV R0, R4 ;  /* 0x0000000400007202 */ /* 0x000fce0000000f00 */
.L_x_194:
[----:B------:R-:W-:-:S04]  /*86d0*/  SHF.R.U32.HI R5, RZ, 0x18, R5 ;  /* 0x00000018ff057819 */ /* 0x000fc80000011605 */
[----:B------:R-:W-:-:S07]  /*86e0*/  LOP3.LUT R0, R0, 0x80, R5, 0xf8, !PT ;  /* 0x0000008000007812 */ /* 0x000fce00078ef805 */
.L_x_193:
[----:B------:R-:W-:Y:S05]  /*86f0*/  BSYNC.RECONVERGENT B0 ;  /* 0x0000000000007941 */ /* 0x000fea0003800200 */
.L_x_192:
[----:B------:R3:W-:Y:S01]  /*8700*/  STG.E.U8 desc[UR36][R2.64], R0 ;  /* 0x0000000002007986 */ /* 0x0007e2000c101124 */
[----:B------:R-:W-:Y:S05]  /*8710*/  BRA `(.L_x_181) ;  /* 0x00000008000c7947 */ /* 0x000fea0003800000 */
.L_x_190:
        /* <DEDUP_REMOVED lines=17> */
[----:B------:R-:W-:-:S07]  /*8830*/  IMAD.MOV.U32 R0, RZ, RZ, R4 ;  /* 0x000000ffff007224 */ /* 0x000fce00078e0004 */
.L_x_197:
[----:B------:R-:W-:-:S04]  /*8840*/  SHF.R.U32.HI R5, RZ, 0x18, R5 ;  /* 0x00000018ff057819 */ /* 0x000fc80000011605 */
[----:B------:R-:W-:-:S07]  /*8850*/  LOP3.LUT R0, R0, 0x80, R5, 0xf8, !PT ;  /* 0x0000008000007812 */ /* 0x000fce00078ef805 */
.L_x_196:
[----:B------:R-:W-:Y:S05]  /*8860*/  BSYNC.RECONVERGENT B0 ;  /* 0x0000000000007941 */ /* 0x000fea0003800200 */
.L_x_195:
[----:B------:R0:W-:Y:S01]  /*8870*/  STG.E.U8 desc[UR36][R2.64], R0 ;  /* 0x0000000002007986 */ /* 0x0001e2000c101124 */
[----:B------:R-:W-:Y:S05]  /*8880*/  BRA `(.L_x_181) ;  /* 0x0000000400b07947 */ /* 0x000fea0003800000 */
.L_x_189:
[----:B------:R-:W-:-:S09]  /*8890*/  UISETP.NE.AND UP0, UPT, UR6, 0x1c, UPT ;  /* 0x0000001c0600788c */ /* 0x000fd2000bf05270 */
[----:B------:R-:W-:Y:S05]  /*88a0*/  BRA.U !UP0, `(.L_x_198) ;  /* 0x0000000108607547 */ /* 0x000fea000b800000 */
[----:B------:R-:W-:-:S09]  /*88b0*/  UISETP.NE.AND UP0, UPT, UR6, 0x1d, UPT ;  /* 0x0000001d0600788c */ /* 0x000fd2000bf05270 */
[----:B------:R-:W-:Y:S05]  /*88c0*/  BRA.U !UP0, `(.L_x_199) ;  /* 0x0000000108487547 */ /* 0x000fea000b800000 */
[----:B------:R-:W-:-:S09]  /*88d0*/  UISETP.NE.AND UP0, UPT, UR6, 0x2c, UPT ;  /* 0x0000002c0600788c */ /* 0x000fd2000bf05270 */
[----:B------:R-:W-:Y:S05]  /*88e0*/  BRA.U UP0, `(.L_x_180) ;  /* 0x0000000100bc7547 */ /* 0x000fea000b800000 */
        /* <DEDUP_REMOVED lines=8> */
[----:B------:R-:W-:Y:S02]  /*8970*/  @P1 ISETP.EQ.U32.AND P2, PT, R0, 0x1, P0 ;  /* 0x000000010000180c */ /* 0x000fe40000742070 */
[----:B------:R-:W-:Y:S02]  /*8980*/  PLOP3.LUT P0, PT, PT, PT, PT, 0x80, 0x8 ;  /* 0x000000000008781c */ /* 0x000fe40003f0f070 */
[----:B------:R-:W-:Y:S02]  /*8990*/  @P1 PLOP3.LUT P0, PT, P2, PT, PT, 0x80, 0x8 ;  /* 0x000000000008181c */ /* 0x000fe4000170f070 */
[----:B------:R-:W-:-:S11]  /*89a0*/  @P1 IADD3 R0, PT, PT, R6, 0x1, RZ ;  /* 0x0000000106001810 */ /* 0x000fd60007ffe0ff */
[----:B------:R-:W-:-:S04]  /*89b0*/  @!P0 IMAD.MOV R0, RZ, RZ, R6 ;  /* 0x000000ffff008224 */ /* 0x000fc800078e0206 */
[----:B------:R-:W-:-:S05]  /*89c0*/  @P1 IMAD.MOV.U32 R5, RZ, RZ, R0 ;  /* 0x000000ffff051224 */ /* 0x000fca00078e0000 */
[----:B------:R2:W-:Y:S01]  /*89d0*/  STG.E.U8 desc[UR36][R2.64], R5 ;  /* 0x0000000502007986 */ /* 0x0005e2000c101124 */
[----:B------:R-:W-:Y:S05]  /*89e0*/  BRA `(.L_x_181) ;  /* 0x0000000400587947 */ /* 0x000fea0003800000 */
.L_x_199:
[----:B0-----:R-:W-:-:S06]  /*89f0*/  IMAD.U32 R4, R19, 0x10000, RZ ;  /* 0x0001000013047824 */ /* 0x001fcc00078e00ff */
[----:B------:R-:W0:Y:S02]  /*8a00*/  F2I.U64.TRUNC R4, R4 ;  /* 0x0000000400047311 */ /* 0x000e24000020d800 */
[----:B0-----:R1:W-:Y:S01]  /*8a10*/  STG.E.64 desc[UR36][R2.64], R4 ;  /* 0x0000000402007986 */ /* 0x0013e2000c101b24 */
[----:B------:R-:W-:Y:S05]  /*8a20*/  BRA `(.L_x_181) ;  /* 0x0000000400487947 */ /* 0x000fea0003800000 */
.L_x_198:
[----:B0-----:R-:W-:-:S06]  /*8a30*/  IMAD.U32 R19, R19, 0x10000, RZ ;  /* 0x0001000013137824 */ /* 0x001fcc00078e00ff */
[----:B------:R-:W0:Y:S02]  /*8a40*/  F2I.FTZ.U32.TRUNC.NTZ R19, R19 ;  /* 0x0000001300137305 */ /* 0x000e24000021f000 */
[----:B0-----:R0:W-:Y:S01]  /*8a50*/  STG.E desc[UR36][R2.64], R19 ;  /* 0x0000001302007986 */ /* 0x0011e2000c101924 */
[----:B------:R-:W-:Y:S05]  /*8a60*/  BRA `(.L_x_181) ;  /* 0x0000000400387947 */ /* 0x000fea0003800000 */
.L_x_188:
[----:B------:R-:W-:-:S09]  /*8a70*/  UISETP.GT.AND UP0, UPT, UR6, 0xe, UPT ;  /* 0x0000000e0600788c */ /* 0x000fd2000bf04270 */
[----:B------:R-:W-:Y:S05]  /*8a80*/  BRA.U UP0, `(.L_x_200) ;  /* 0x00000001003c7547 */ /* 0x000fea000b800000 */
[----:B------:R-:W-:-:S09]  /*8a90*/  UISETP.NE.AND UP0, UPT, UR6, 0xa, UPT ;  /* 0x0000000a0600788c */ /* 0x000fd2000bf05270 */
[----:B------:R-:W-:Y:S05]  /*8aa0*/  BRA.U !UP0, `(.L_x_201) ;  /* 0x00000001081c7547 */ /* 0x000fea000b800000 */
[----:B------:R-:W-:-:S09]  /*8ab0*/  UISETP.NE.AND UP0, UPT, UR6, 0xb, UPT ;  /* 0x0000000b0600788c */ /* 0x000fd2000bf05270 */
[----:B------:R-:W-:Y:S05]  /*8ac0*/  BRA.U UP0, `(.L_x_180) ;  /* 0x0000000100447547 */ /* 0x000fea000b800000 */
[----:B0-----:R-:W-:-:S05]  /*8ad0*/  IMAD.U32 R19, R19, 0x10000, RZ ;  /* 0x0001000013137824 */ /* 0x001fca00078e00ff */
[----:B------:R-:W-:-:S04]  /*8ae0*/  FSETP.NEU.FTZ.AND P0, PT, R19, RZ, PT ;  /* 0x000000ff1300720b */ /* 0x000fc80003f1d000 */
[----:B------:R-:W-:-:S05]  /*8af0*/  SEL R5, RZ, 0x1, !P0 ;  /* 0x00000001ff057807 */ /* 0x000fca0004000000 */
[----:B------:R0:W-:Y:S01]  /*8b00*/  STG.E.U8 desc[UR36][R2.64], R5 ;  /* 0x0000000502007986 */ /* 0x0001e2000c101124 */
[----:B------:R-:W-:Y:S05]  /*8b10*/  BRA `(.L_x_181) ;  /* 0x00000004000c7947 */ /* 0x000fea0003800000 */
.L_x_201:
[----:B0-----:R-:W-:Y:S02]  /*8b20*/  SHF.L.U32 R19, R19, 0x10, RZ ;  /* 0x0000001013137819 */ /* 0x001fe400000006ff */
[----:B------:R-:W-:-:S03]  /*8b30*/  CS2R R6, SRZ ;  /* 0x0000000000067805 */ /* 0x000fc6000001ff00 */
[----:B------:R-:W-:-:S06]  /*8b40*/  FMUL.FTZ R4, R19, 1 ;  /* 0x3f80000013047820 */ /* 0x000fcc0000410000 */
[----:B------:R-:W0:Y:S02]  /*8b50*/  F2F.F64.F32 R4, R4 ;  /* 0x0000000400047310 */ /* 0x000e240000201800 */
[----:B0-----:R0:W-:Y:S01]  /*8b60*/  STG.E.128 desc[UR36][R2.64], R4 ;  /* 0x0000000402007986 */ /* 0x0011e2000c101d24 */
[----:B------:R-:W-:Y:S05]  /*8b70*/  BRA `(.L_x_181) ;  /* 0x0000000000f47947 */ /* 0x000fea0003800000 */
.L_x_200:
[----:B------:R-:W-:-:S09]  /*8b80*/  UISETP.NE.AND UP0, UPT, UR6, 0xf, UPT ;  /* 0x0000000f0600788c */ /* 0x000fd2000bf05270 */
[----:B------:R-:W-:Y:S05]  /*8b90*/  BRA.U !UP0, `(.L_x_202) ;  /* 0x0000000108e87547 */ /* 0x000fea000b800000 */
[----:B------:R-:W-:-:S09]  /*8ba0*/  UISETP.NE.AND UP0, UPT, UR6, 0x17, UPT ;  /* 0x000000170600788c */ /* 0x000fd2000bf05270 */
[----:B------:R-:W-:Y:S05]  /*8bb0*/  BRA.U !UP0, `(.L_x_203) ;  /* 0x0000000108907547 */ /* 0x000fea000b800000 */
[----:B------:R-:W-:-:S09]  /*8bc0*/  UISETP.NE.AND UP0, UPT, UR6, 0x18, UPT ;  /* 0x000000180600788c */ /* 0x000fd2000bf05270 */
[----:B------:R-:W-:Y:S05]  /*8bd0*/  BRA.U !UP0, `(.L_x_204) ;  /* 0x0000000108447547 */ /* 0x000fea000b800000 */
.L_x_180:
[----:B------:R-:W-:Y:S01]  /*8be0*/  MOV R0, 0x0 ;  /* 0x0000000000007802 */ /* 0x000fe20000000f00 */
[----:B------:R-:W1:Y:S01]  /*8bf0*/  LDCU.64 UR4, c[0x4][0x128] ;  /* 0x01002500ff0477ac */ /* 0x000e620008000a00 */
[----:B------:R-:W-:Y:S02]  /*8c00*/  IMAD.MOV.U32 R8, RZ, RZ, 0x65 ;  /* 0x00000065ff087424 */ /* 0x000fe400078e00ff */
[----:B------:R2:W3:Y:S01]  /*8c10*/  LDC.64 R2, c[0x4][R0] ;  /* 0x0100000000027b82 */ /* 0x0004e20000000a00 */
[----:B------:R-:W4:Y:S01]  /*8c20*/  LDCU.64 UR6, c[0x4][0x130] ;  /* 0x01002600ff0677ac */ /* 0x000f220008000a00 */
[----:B------:R-:W-:Y:S02]  /*8c30*/  IMAD.MOV.U32 R12, RZ, RZ, 0x1 ;  /* 0x00000001ff0c7424 */ /* 0x000fe400078e00ff */
[----:B------:R-:W-:Y:S01]  /*8c40*/  IMAD.MOV.U32 R13, RZ, RZ, RZ ;  /* 0x000000ffff0d7224 */ /* 0x000fe200078e00ff */
[----:B------:R-:W5:Y:S01]  /*8c50*/  LDCU.64 UR8, c[0x4][0x40] ;  /* 0x01000800ff0877ac */ /* 0x000f620008000a00 */
[----:B-1----:R-:W-:-:S02]  /*8c60*/  IMAD.U32 R4, RZ, RZ, UR4 ;  /* 0x00000004ff047e24 */ /* 0x002fc4000f8e00ff */
[----:B------:R-:W-:Y:S02]  /*8c70*/  IMAD.U32 R5, RZ, RZ, UR5 ;  /* 0x00000005ff057e24 */ /* 0x000fe4000f8e00ff */
[----:B----4-:R-:W-:Y:S02]  /*8c80*/  IMAD.U32 R6, RZ, RZ, UR6 ;  /* 0x00000006ff067e24 */ /* 0x010fe4000f8e00ff */
[----:B------:R-:W-:Y:S02]  /*8c90*/  IMAD.U32 R7, RZ, RZ, UR7 ;  /* 0x00000007ff077e24 */ /* 0x000fe4000f8e00ff */
[----:B-----5:R-:W-:Y:S01]  /*8ca0*/  IMAD.U32 R10, RZ, RZ, UR8 ;  /* 0x00000008ff0a7e24 */ /* 0x020fe2000f8e00ff */
[----:B--2---:R-:W-:-:S07]  /*8cb0*/  MOV R11, UR9 ;  /* 0x00000009000b7c02 */ /* 0x004fce0008000f00 */
[----:B------:R-:W-:-:S07]  /*8cc0*/  LEPC R20, `(.L_x_205) ;  /* 0x000000001014794e */ /* 0x000fce0000000000 */
[----:B0--3--:R-:W-:Y:S05]  /*8cd0*/  CALL.ABS.NOINC R2 ;  /* 0x0000000002007343 */ /* 0x009fea0003c00000 */
.L_x_205:
[----:B------:R-:W-:Y:S05]  /*8ce0*/  BRA `(.L_x_181) ;  /* 0x0000000000987947 */ /* 0x000fea0003800000 */
.L_x_204:
[----:B0-----:R-:W-:Y:S01]  /*8cf0*/  IMAD.U32 R19, R19, 0x10000, RZ ;  /* 0x0001000013137824 */ /* 0x001fe200078e00ff */
[----:B------:R-:W-:Y:S01]  /*8d00*/  BSSY.RECONVERGENT B0, `(.L_x_206) ;  /* 0x000000c000007945 */ /* 0x000fe20003800200 */
[----:B------:R-:W-:-:S03]  /*8d10*/  IMAD.MOV.U32 R0, RZ, RZ, 0x7f ;  /* 0x0000007fff007424 */ /* 0x000fc600078e00ff */
[----:B------:R-:W-:Y:S02]  /*8d20*/  LOP3.LUT R4, R19, 0x7fffffff, RZ, 0xc0, !PT ;  /* 0x7fffffff13047812 */ /* 0x000fe400078ec0ff */
[----:B------:R-:W-:Y:S02]  /*8d30*/  SHF.R.U32.HI R5, RZ, 0x18, R19 ;  /* 0x00000018ff057819 */ /* 0x000fe40000011613 */
[----:B------:R-:W-:-:S13]  /*8d40*/  ISETP.GT.U32.AND P0, PT, R4, 0x43efffff, PT ;  /* 0x43efffff0400780c */ /* 0x000fda0003f04070 */
[----:B------:R-:W-:Y:S05]  /*8d50*/  @P0 BRA `(.L_x_207) ;  /* 0x0000000000180947 */ /* 0x000fea0003800000 */
[----:B------:R-:W-:-:S13]  /*8d60*/  ISETP.GE.U32.AND P0, PT, R4, 0x3c800000, PT ;  /* 0x3c8000000400780c */ /* 0x000fda0003f06070 */
[----:B------:R-:W-:-:S04]  /*8d70*/  @P0 SHF.R.U32.HI R0, RZ, 0x14, R19 ;  /* 0x00000014ff000819 */ /* 0x000fc80000011613 */
[----:B------:R-:W-:-:S04]  /*8d80*/  @P0 LOP3.LUT R0, R0, 0x1, RZ, 0xc0, !PT ;  /* 0x0000000100000812 */ /* 0x000fc800078ec0ff */
[----:B------:R-:W-:-:S04]  /*8d90*/  @P0 IADD3 R0, PT, PT, R19, 0x407ffff, R0 ;  /* 0x0407ffff13000810 */ /* 0x000fc80007ffe000 */
[----:B------:R-:W-:Y:S01]  /*8da0*/  @P0 SHF.R.U32.HI R0, RZ, 0x14, R0 ;  /* 0x00000014ff000819 */ /* 0x000fe20000011600 */
[----:B------:R-:W-:-:S07]  /*8db0*/  @!P0 FADD.FTZ R0, R4, 16384 ;  /* 0x4680000004008421 */ /* 0x000fce0000010000 */
.L_x_207:
[----:B------:R-:W-:Y:S05]  /*8dc0*/  BSYNC.RECONVERGENT B0 ;  /* 0x0000000000007941 */ /* 0x000fea0003800200 */
.L_x_206:
[----:B------:R-:W-:-:S05]  /*8dd0*/  LOP3.LUT R5, R0, 0x80, R5, 0xf8, !PT ;  /* 0x0000008000057812 */ /* 0x000fca00078ef805 */
[----:B------:R0:W-:Y:S01]  /*8de0*/  STG.E.U8 desc[UR36][R2.64], R5 ;  /* 0x0000000502007986 */ /* 0x0001e2000c101124 */
[----:B------:R-:W-:Y:S05]  /*8df0*/  BRA `(.L_x_181) ;  /* 0x0000000000547947 */ /* 0x000fea0003800000 */
.L_x_203:
[----:B0-----:R-:W-:Y:S01]  /*8e00*/  SHF.L.U32 R5, R19, 0x10, RZ ;  /* 0x0000001013057819 */ /* 0x001fe200000006ff */
[----:B------:R-:W-:Y:S03]  /*8e10*/  BSSY.RECONVERGENT B0, `(.L_x_208) ;  /* 0x000000e000007945 */ /* 0x000fe60003800200 */
[----:B------:R-:W-:-:S04]  /*8e20*/  LOP3.LUT R4, R5, 0x7fffffff, RZ, 0xc0, !PT ;  /* 0x7fffffff05047812 */ /* 0x000fc800078ec0ff */
[----:B------:R-:W-:-:S13]  /*8e30*/  ISETP.GT.U32.AND P0, PT, R4, 0x477fffff, PT ;  /* 0x477fffff0400780c */ /* 0x000fda0003f04070 */
[----:B------:R-:W-:Y:S05]  /*8e40*/  @P0 BRA `(.L_x_209) ;  /* 0x00000000001c0947 */ /* 0x000fea0003800000 */
[----:B------:R-:W-:-:S13]  /*8e50*/  ISETP.GE.U32.AND P0, PT, R4, 0x38800000, PT ;  /* 0x388000000400780c */ /* 0x000fda0003f06070 */
[----:B------:R-:W-:-:S04]  /*8e60*/  @P0 SHF.R.U32.HI R0, RZ, 0x15, R5 ;  /* 0x00000015ff000819 */ /* 0x000fc80000011605 */
[----:B------:R-:W-:-:S04]  /*8e70*/  @P0 LOP3.LUT R0, R0, 0x1, RZ, 0xc0, !PT ;  /* 0x0000000100000812 */ /* 0x000fc800078ec0ff */
[----:B------:R-:W-:-:S04]  /*8e80*/  @P0 IADD3 R0, PT, PT, R5, 0x80fffff, R0 ;  /* 0x080fffff05000810 */ /* 0x000fc80007ffe000 */
[----:B------:R-:W-:Y:S01]  /*8e90*/  @P0 SHF.R.U32.HI R0, RZ, 0x15, R0 ;  /* 0x00000015ff000819 */ /* 0x000fe20000011600 */
[----:B------:R-:W-:Y:S01]  /*8ea0*/  @!P0 FADD.FTZ R0, R4, 128 ;  /* 0x4300000004008421 */ /* 0x000fe20000010000 */
[----:B------:R-:W-:Y:S06]  /*8eb0*/  BRA `(.L_x_210) ;  /* 0x00000000000c7947 */ /* 0x000fec0003800000 */
.L_x_209:
[----:B------:R-:W-:Y:S01]  /*8ec0*/  IMAD.MOV.U32 R0, RZ, RZ, 0x7f ;  /* 0x0000007fff007424 */ /* 0x000fe200078e00ff */
[----:B------:R-:W-:-:S04]  /*8ed0*/  ISETP.GT.U32.AND P0, PT, R4, 0x7f800000, PT ;  /* 0x7f8000000400780c */ /* 0x000fc80003f04070 */
[----:B------:R-:W-:-:S09]  /*8ee0*/  SEL R0, R0, 0x7c, P0 ;  /* 0x0000007c00007807 */ /* 0x000fd20000000000 */
.L_x_210:
[----:B------:R-:W-:Y:S05]  /*8ef0*/  BSYNC.RECONVERGENT B0 ;  /* 0x0000000000007941 */ /* 0x000fea0003800200 */
.L_x_208:
[----:B------:R-:W-:-:S04]  /*8f00*/  SHF.R.U32.HI R5, RZ, 0x18, R5 ;  /* 0x00000018ff057819 */ /* 0x000fc80000011605 */
[----:B------:R-:W-:-:S05]  /*8f10*/  LOP3.LUT R5, R0, 0x80, R5, 0xf8, !PT ;  /* 0x0000008000057812 */ /* 0x000fca00078ef805 */
[----:B------:R0:W-:Y:S01]  /*8f20*/  STG.E.U8 desc[UR36][R2.64], R5 ;  /* 0x0000000502007986 */ /* 0x0001e2000c101124 */
[----:B------:R-:W-:Y:S05]  /*8f30*/  BRA `(.L_x_181) ;  /* 0x0000000000047947 */ /* 0x000fea0003800000 */
.L_x_202:
[----:B0-----:R0:W-:Y:S02]  /*8f40*/  STG.E.U16 desc[UR36][R2.64], R19 ;  /* 0x0000001302007986 */ /* 0x0011e4000c101524 */
.L_x_181:
[----:B------:R-:W-:-:S07]  /*8f50*/  VIADD R17, R17, 0x80 ;  /* 0x0000008011117836 */ /* 0x000fce0000000000 */
.L_x_108:
[----:B------:R-:W-:Y:S05]  /*8f60*/  BSYNC.RECONVERGENT B6 ;  /* 0x0000000000067941 */ /* 0x000fea0003800200 */
.L_x_107:
[----:B------:R-:W5:Y:S01]  /*8f70*/  LDCU UR4, c[0x0][0x380] ;  /* 0x00007000ff0477ac */ /* 0x000f620008000800 */
[----:B------:R-:W-:Y:S01]  /*8f80*/  BSSY.RECONVERGENT B6, `(.L_x_211) ;  /* 0x0000472000067945 */ /* 0x000fe20003800200 */
[----:B-----5:R-:W-:-:S13]  /*8f90*/  ISETP.GE.AND P0, PT, R17, UR4, PT ;  /* 0x0000000411007c0c */ /* 0x020fda000bf06270 */
[----:B------:R-:W-:Y:S05]  /*8fa0*/  @P0 BRA `(.L_x_212) ;  /* 0x0000004400bc0947 */ /* 0x000fea0003800000 */
[----:B------:R-:W5:Y:S01]  /*8fb0*/  LDCU UR4, c[0x0][0x388] ;  /* 0x00007100ff0477ac */ /* 0x000f620008000800 */
[----:B------:R-:W-:Y:S02]  /*8fc0*/  IMAD.MOV.U32 R18, RZ, RZ, RZ ;  /* 0x000000ffff127224 */ /* 0x000fe400078e00ff */
[----:B0--3--:R-:W-:Y:S02]  /*8fd0*/  IMAD.MOV.U32 R0, RZ, RZ, RZ ;  /* 0x000000ffff007224 */ /* 0x009fe400078e00ff */
[----:B------:R-:W-:Y:S01]  /*8fe0*/  IMAD.MOV.U32 R16, RZ, RZ, RZ ;  /* 0x000000ffff107224 */ /* 0x000fe200078e00ff */
[----:B-----5:R-:W-:-:S09]  /*8ff0*/  UISETP.NE.AND UP0, UPT, UR4, URZ, UPT ;  /* 0x000000ff0400728c */ /* 0x020fd2000bf05270 */
[----:B------:R-:W-:Y:S05]  /*9000*/  BRA.U !UP0, `(.L_x_213) ;  /* 0x0000001508707547 */ /* 0x000fea000b800000 */
[----:B------:R-:W1:Y:S01]  /*9010*/  LDCU.64 UR4, c[0x0][0x390] ;  /* 0x00007200ff0477ac */ /* 0x000e620008000a00 */
[----:B------:R-:W-:Y:S01]  /*9020*/  HFMA2 R16, -RZ, RZ, 0, 0 ;  /* 0x00000000ff107431 */ /* 0x000fe200000001ff */
[----:B------:R-:W0:Y:S01]  /*9030*/  LDCU UR6, c[0x0][0x38c] ;  /* 0x00007180ff0677ac */ /* 0x000e220008000800 */
[----:B------:R-:W3:Y:S01]  /*9040*/  LDCU.64 UR8, c[0x0][0x4b8] ;  /* 0x00009700ff0877ac */ /* 0x000ee20008000a00 */
[----:B------:R-:W-:Y:S02]  /*9050*/  UISETP.NE.AND UP0, UPT, UR39, URZ, UPT ;  /* 0x000000ff2700728c */ /* 0x000fe4000bf05270 */
[----:B-12-4-:R-:W-:Y:S01]  /*9060*/  IMAD.HI.U32 R2, R17, UR4, R16 ;  /* 0x0000000411027c27 */ /* 0x016fe2000f8e0010 */
[----:B------:R-:W1:Y:S04]  /*9070*/  LDCU UR4, c[0x0][0x4c0] ;  /* 0x00009800ff0477ac */ /* 0x000e680008000800 */
[----:B------:R-:W-:-:S05]  /*9080*/  SHF.R.U32.HI R3, RZ, UR5, R2 ;  /* 0x00000005ff037c19 */ /* 0x000fca0008011602 */
[----:B------:R-:W-:-:S04]  /*9090*/  IMAD.MOV R18, RZ, RZ, -R3 ;  /* 0x000000ffff127224 */ /* 0x000fc800078e0a03 */
[----:B0-----:R-:W-:-:S04]  /*90a0*/  IMAD R18, R18, UR6, R17 ;  /* 0x0000000612127c24 */ /* 0x001fc8000f8e0211 */
[C---:B---3--:R-:W-:Y:S02]  /*90b0*/  IMAD R16, R18.reuse, UR8, RZ ;  /* 0x0000000812107c24 */ /* 0x048fe4000f8e02ff */
        /* <DEDUP_REMOVED lines=32> */
[----:B------:R-:W-:Y:S01]  /*92c0*/  MOV R2, RZ ;  /* 0x000000ff00027202 */ /* 0x000fe20000000f00 */
        /* <DEDUP_REMOVED lines=41> */
[----:B------:R-:W-:Y:S01]  /*9560*/  HFMA2 R4, -RZ, RZ, 0, 0 ;  /* 0x00000000ff047431 */ /* 0x000fe200000001ff */
        /* <DEDUP_REMOVED lines=253> */
[----:B------:R-:W2:Y:S03]  /*a540*/  LDCU.64 UR8, c[0x0][0x5d8] ;  /* 0x0000bb00ff0877ac */ /* 0x000ea60008000a00 */
        /* <DEDUP_REMOVED lines=8> */
.L_x_213:
[----:B------:R-:W1:Y:S01]  /*a5d0*/  LDCU.64 UR6, c[0x0][0x5f0] ;  /* 0x0000be00ff0677ac */ /* 0x000e620008000a00 */
[----:B------:R-:W-:-:S04]  /*a5e0*/  UPRMT UR4, UR40, 0x7771, URZ ;  /* 0x0000777128047896 */ /* 0x000fc800080000ff */
[----:B------:R-:W-:Y:S01]  /*a5f0*/  UISETP.GT.AND UP0, UPT, UR4, 0x9, UPT ;  /* 0x000000090400788c */ /* 0x000fe2000bf04270 */
[----:B-12-4-:R-:W-:-:S05]  /*a600*/  IADD3 R2, P0, PT, R0, UR6, RZ ;  /* 0x0000000600027c10 */ /* 0x016fca000ff1e0ff */
        /* <DEDUP_REMOVED lines=15> */
.L_x_217:
[----:B------:R-:W2:Y:S02]  /*a700*/  LDG.E.U8 R2, desc[UR36][R2.64] ;  /* 0x0000002402027981 */ /* 0x000ea4000c1e1100 */
[----:B--2---:R-:W-:-:S04]  /*a710*/  I2FP.F32.U32 R0, R2 ;  /* 0x0000000200007245 */ /* 0x004fc80000201000 */
[----:B------:R-:W-:-:S04]  /*a720*/  F2FP.BF16.F32.PACK_AB R0, RZ, R0 ;  /* 0x00000000ff00723e */ /* 0x000fc800000010ff */
[----:B------:R-:W-:Y:S01]  /*a730*/  PRMT R19, R0, 0x7610, R19 ;  /* 0x0000761000137816 */ /* 0x000fe20000000013 */
[----:B------:R-:W-:Y:S06]  /*a740*/  BRA `(.L_x_219) ;  /* 0x0000000c00e07947 */ /* 0x000fec0003800000 */
.L_x_216:
        /* <DEDUP_REMOVED lines=11> */
.L_x_221:
[----:B------:R-:W2:Y:S02]  /*a800*/  LDG.E R2, desc[UR36][R2.64] ;  /* 0x0000002402027981 */ /* 0x000ea4000c1e1900 */
[----:B--2---:R-:W-:-:S04]  /*a810*/  I2FP.F32.S32 R0, R2 ;  /* 0x0000000200007245 */ /* 0x004fc80000201400 */
[----:B------:R-:W-:-:S04]  /*a820*/  F2FP.BF16.F32.PACK_AB R0, RZ, R0 ;  /* 0x00000000ff00723e */ /* 0x000fc800000010ff */
[----:B------:R-:W-:Y:S01]  /*a830*/  PRMT R19, R0, 0x7610, R19 ;  /* 0x0000761000137816 */ /* 0x000fe20000000013 */
[----:B------:R-:W-:Y:S06]  /*a840*/  BRA `(.L_x_219) ;  /* 0x0000000c00a07947 */ /* 0x000fec0003800000 */
.L_x_220:
[----:B------:R-:W2:Y:S02]  /*a850*/  LDG.E.U16 R2, desc[UR36][R2.64] ;  /* 0x0000002402027981 */ /* 0x000ea4000c1e1500 */
[----:B--2---:R-:W0:Y:S02]  /*a860*/  I2F.S16 R0, R2 ;  /* 0x0000000200007306 */ /* 0x004e240000101400 */
[----:B0-----:R-:W-:-:S04]  /*a870*/  F2FP.BF16.F32.PACK_AB R0, RZ, R0 ;  /* 0x00000000ff00723e */ /* 0x001fc800000010ff */
[----:B------:R-:W-:Y:S01]  /*a880*/  PRMT R19, R0, 0x7610, R19 ;  /* 0x0000761000137816 */ /* 0x000fe20000000013 */
[----:B------:R-:W-:Y:S06]  /*a890*/  BRA `(.L_x_219) ;  /* 0x0000000c008c7947 */ /* 0x000fec0003800000 */
.L_x_215:
        /* <DEDUP_REMOVED lines=9> */
.L_x_223:
[----:B------:R-:W2:Y:S02]  /*a930*/  LDG.E.U16 R0, desc[UR36][R2.64] ;  /* 0x0000002402007981 */ /* 0x000ea4000c1e1500 */
[----:B--2---:R-:W-:-:S05]  /*a940*/  HADD2.F32 R0, -RZ, R0.H0_H0 ;  /* 0x20000000ff007230 */ /* 0x004fca0000004100 */
[----:B------:R-:W-:-:S04]  /*a950*/  F2FP.BF16.F32.PACK_AB R0, RZ, R0 ;  /* 0x00000000ff00723e */ /* 0x000fc800000010ff */
[----:B------:R-:W-:Y:S01]  /*a960*/  PRMT R19, R0, 0x7610, R19 ;  /* 0x0000761000137816 */ /* 0x000fe20000000013 */
[----:B------:R-:W-:Y:S06]  /*a970*/  BRA `(.L_x_219) ;  /* 0x0000000c00547947 */ /* 0x000fec0003800000 */
.L_x_222:
        /* <DEDUP_REMOVED lines=9> */
.L_x_225:
[----:B------:R-:W2:Y:S02]  /*aa10*/  LDG.E.U16 R2, desc[UR36][R2.64] ;  /* 0x0000002402027981 */ /* 0x000ea4000c1e1500 */
[----:B--2---:R-:W-:-:S05]  /*aa20*/  HADD2.F32 R0, -RZ, R2.H0_H0 ;  /* 0x20000002ff007230 */ /* 0x004fca0000004100 */
[----:B------:R-:W-:-:S04]  /*aa30*/  F2FP.BF16.F32.PACK_AB R0, RZ, R0 ;  /* 0x00000000ff00723e */ /* 0x000fc800000010ff */
[----:B------:R-:W-:Y:S01]  /*aa40*/  PRMT R19, R0, 0x7610, R19 ;  /* 0x0000761000137816 */ /* 0x000fe20000000013 */
[----:B------:R-:W-:Y:S06]  /*aa50*/  BRA `(.L_x_219) ;  /* 0x0000000c001c7947 */ /* 0x000fec0003800000 */
.L_x_224:
        /* <DEDUP_REMOVED lines=13> */
.L_x_214:
        /* <DEDUP_REMOVED lines=14> */
.L_x_228:
        /* <DEDUP_REMOVED lines=13> */
.L_x_227:
        /* <DEDUP_REMOVED lines=27> */
.L_x_230:
        /* <DEDUP_REMOVED lines=14> */
.L_x_229:
[----:B------:R0:W5:Y:S01]  /*af70*/  LDG.E.U16 R19, desc[UR36][R2.64] ;  /* 0x0000002402137981 */ /* 0x000162000c1e1500 */
[----:B------:R-:W-:Y:S05]  /*af80*/  BRA `(.L_x_219) ;  /* 0x0000000400d07947 */ /* 0x000fea0003800000 */
.L_x_226:
        /* <DEDUP_REMOVED lines=13> */
.L_x_233:
        /* <DEDUP_REMOVED lines=21> */
.L_x_237:
[----:B------:R-:W-:Y:S05]  /*b1b0*/  BSYNC.RECONVERGENT B1 ;  /* 0x0000000000017941 */ /* 0x000fea0003800200 */
.L_x_236:
[----:B------:R-:W-:Y:S01]  /*b1c0*/  IMAD.SHL.U32 R0, R0, 0x100000, RZ ;  /* 0x0010000000007824 */ /* 0x000fe200078e00ff */
[----:B------:R-:W-:-:S04]  /*b1d0*/  LEA R2, R2, 0x3b800000, 0x17 ;  /* 0x3b80000002027811 */ /* 0x000fc800078eb8ff */
[----:B------:R-:W-:-:S07]  /*b1e0*/  LOP3.LUT R0, R2, R0, R7, 0xfe, !PT ;  /* 0x0000000002007212 */ /* 0x000fce00078efe07 */
.L_x_235:
[----:B------:R-:W-:Y:S05]  /*b1f0*/  BSYNC.RECONVERGENT B0 ;  /* 0x0000000000007941 */ /* 0x000fea0003800200 */
.L_x_234:
[----:B------:R-:W-:-:S04]  /*b200*/  F2FP.BF16.F32.PACK_AB R0, RZ, R0 ;  /* 0x00000000ff00723e */ /* 0x000fc800000010ff */
[----:B------:R-:W-:Y:S01]  /*b210*/  PRMT R19, R0, 0x7610, R19 ;  /* 0x0000761000137816 */ /* 0x000fe20000000013 */
[----:B------:R-:W-:Y:S06]  /*b220*/  BRA `(.L_x_219) ;  /* 0x0000000400287947 */ /* 0x000fec0003800000 */
.L_x_232:
        /* <DEDUP_REMOVED lines=21> */
.L_x_241:
[----:B------:R-:W-:Y:S05]  /*b380*/  BSYNC.RECONVERGENT B1 ;  /* 0x0000000000017941 */ /* 0x000fea0003800200 */
.L_x_240:
[----:B------:R-:W-:Y:S01]  /*b390*/  IMAD.SHL.U32 R0, R0, 0x200000, RZ ;  /* 0x0020000000007824 */ /* 0x000fe200078e00ff */
[----:B------:R-:W-:-:S04]  /*b3a0*/  LEA R2, R2, 0x37800000, 0x17 ;  /* 0x3780000002027811 */ /* 0x000fc800078eb8ff */
[----:B------:R-:W-:-:S07]  /*b3b0*/  LOP3.LUT R0, R2, R0, R7, 0xfe, !PT ;  /* 0x0000000002007212 */ /* 0x000fce00078efe07 */
.L_x_239:
[----:B------:R-:W-:Y:S05]  /*b3c0*/  BSYNC.RECONVERGENT B0 ;  /* 0x0000000000007941 */ /* 0x000fea0003800200 */
.L_x_238:
[----:B------:R-:W-:-:S04]  /*b3d0*/  F2FP.BF16.F32.PACK_AB R0, RZ, R0 ;  /* 0x00000000ff00723e */ /* 0x000fc800000010ff */
[----:B------:R-:W-:Y:S01]  /*b3e0*/  PRMT R19, R0, 0x7610, R19 ;  /* 0x0000761000137816 */ /* 0x000fe20000000013 */
[----:B------:R-:W-:Y:S06]  /*b3f0*/  BRA `(.L_x_219) ;  /* 0x0000000000b47947 */ /* 0x000fec0003800000 */
.L_x_231:
        /* <DEDUP_REMOVED lines=12> */
[----:B------:R-:W-:Y:S01]  /*b4c0*/  @!P0 IMAD.MOV.U32 R0, RZ, RZ, 0x7f800001 ;  /* 0x7f800001ff008424 */ /* 0x000fe200078e00ff */
[----:B------:R-:W-:-:S07]  /*b4d0*/  @P0 SHF.L.U32 R0, R2, 0x17, RZ ;  /* 0x0000001702000819 */ /* 0x000fce00000006ff */
.L_x_245:
[----:B------:R-:W-:Y:S05]  /*b4e0*/  BSYNC.RECONVERGENT B0 ;  /* 0x0000000000007941 */ /* 0x000fea0003800200 */
.L_x_244:
[----:B------:R-:W-:-:S04]  /*b4f0*/  F2FP.BF16.F32.PACK_AB R0, RZ, R0 ;  /* 0x00000000ff00723e */ /* 0x000fc800000010ff */
[----:B------:R-:W-:Y:S01]  /*b500*/  PRMT R19, R0, 0x7610, R19 ;  /* 0x0000761000137816 */ /* 0x000fe20000000013 */
[----:B------:R-:W-:Y:S06]  /*b510*/  BRA `(.L_x_219) ;  /* 0x00000000006c7947 */ /* 0x000fec0003800000 */
.L_x_218:
        /* <DEDUP_REMOVED lines=16> */
.L_x_246:
[----:B------:R-:W-:Y:S01]  /*b620*/  PRMT R19, RZ, 0x7610, R19 ;  /* 0x00007610ff137816 */ /* 0x000fe20000000013 */
[----:B------:R-:W-:Y:S06]  /*b630*/  BRA `(.L_x_219) ;  /* 0x0000000000247947 */ /* 0x000fec0003800000 */
.L_x_243:
[----:B------:R-:W2:Y:S02]  /*b640*/  LDG.E.64 R2, desc[UR36][R2.64] ;  /* 0x0000002402027981 */ /* 0x000ea4000c1e1b00 */
[----:B--2---:R-:W0:Y:S02]  /*b650*/  I2F.U64 R0, R2 ;  /* 0x0000000200007312 */ /* 0x004e240000301000 */
[----:B0-----:R-:W-:-:S04]  /*b660*/  F2FP.BF16.F32.PACK_AB R0, RZ, R0 ;  /* 0x00000000ff00723e */ /* 0x001fc800000010ff */
[----:B------:R-:W-:Y:S01]  /*b670*/  PRMT R19, R0, 0x7610, R19 ;  /* 0x0000761000137816 */ /* 0x000fe20000000013 */
[----:B------:R-:W-:Y:S06]  /*b680*/  BRA `(.L_x_219) ;  /* 0x0000000000107947 */ /* 0x000fec0003800000 */
.L_x_242:
[----:B------:R-:W2:Y:S02]  /*b690*/  LDG.E R2, desc[UR36][R2.64] ;  /* 0x0000002402027981 */ /* 0x000ea4000c1e1900 */
[----:B--2---:R-:W-:-:S04]  /*b6a0*/  I2FP.F32.U32 R0, R2 ;  /* 0x0000000200007245 */ /* 0x004fc80000201000 */
[----:B------:R-:W-:-:S04]  /*b6b0*/  F2FP.BF16.F32.PACK_AB R0, RZ, R0 ;  /* 0x00000000ff00723e */ /* 0x000fc800000010ff */
[----:B------:R-:W-:-:S07]  /*b6c0*/  PRMT R19, R0, 0x7610, R19 ;  /* 0x0000761000137816 */ /* 0x000fce0000000013 */
.L_x_219:
        /* <DEDUP_REMOVED lines=18> */
.L_x_250:
[----:B------:R-:W2:Y:S02]  /*b7f0*/  LDG.E.U8 R2, desc[UR36][R2.64] ;  /* 0x0000002402027981 */ /* 0x000ea4000c1e1100 */
[----:B--2---:R-:W-:-:S04]  /*b800*/  I2FP.F32.U32 R0, R2 ;  /* 0x0000000200007245 */ /* 0x004fc80000201000 */
[----:B------:R-:W-:Y:S01]  /*b810*/  F2FP.BF16.F32.PACK_AB R0, RZ, R0 ;  /* 0x00000000ff00723e */ /* 0x000fe200000010ff */
[----:B------:R-:W-:Y:S06]  /*b820*/  BRA `(.L_x_252) ;  /* 0x0000000c00a47947 */ /* 0x000fec0003800000 */
.L_x_249:
        /* <DEDUP_REMOVED lines=10> */
.L_x_254:
[----:B------:R-:W2:Y:S02]  /*b8d0*/  LDG.E R2, desc[UR36][R2.64] ;  /* 0x0000002402027981 */ /* 0x000ea4000c1e1900 */
[----:B--2---:R-:W-:-:S04]  /*b8e0*/  I2FP.F32.S32 R0, R2 ;  /* 0x0000000200007245 */ /* 0x004fc80000201400 */
[----:B------:R-:W-:Y:S01]  /*b8f0*/  F2FP.BF16.F32.PACK_AB R0, RZ, R0 ;  /* 0x00000000ff00723e */ /* 0x000fe200000010ff */
[----:B------:R-:W-:Y:S06]  /*b900*/  BRA `(.L_x_252) ;  /* 0x0000000c006c7947 */ /* 0x000fec0003800000 */
.L_x_253:
[----:B------:R-:W2:Y:S02]  /*b910*/  LDG.E.U16 R2, desc[UR36][R2.64] ;  /* 0x0000002402027981 */ /* 0x000ea4000c1e1500 */
[----:B--2---:R-:W0:Y:S02]  /*b920*/  I2F.S16 R0, R2 ;  /* 0x0000000200007306 */ /* 0x004e240000101400 */
[----:B0-----:R-:W-:Y:S01]  /*b930*/  F2FP.BF16.F32.PACK_AB R0, RZ, R0 ;  /* 0x00000000ff00723e */ /* 0x001fe200000010ff */
[----:B------:R-:W-:Y:S06]  /*b940*/  BRA `(.L_x_252) ;  /* 0x0000000c005c7947 */ /* 0x000fec0003800000 */
.L_x_248:
        /* <DEDUP_REMOVED lines=9> */
.L_x_256:
[----:B------:R-:W2:Y:S02]  /*b9e0*/  LDG.E.U16 R0, desc[UR36][R2.64] ;  /* 0x0000002402007981 */ /* 0x000ea4000c1e1500 */
[----:B--2---:R-:W-:-:S05]  /*b9f0*/  HADD2.F32 R0, -RZ, R0.H0_H0 ;  /* 0x20000000ff007230 */ /* 0x004fca0000004100 */
[----:B------:R-:W-:Y:S01]  /*ba00*/  F2FP.BF16.F32.PACK_AB R0, RZ, R0 ;  /* 0x00000000ff00723e */ /* 0x000fe200000010ff */
[----:B------:R-:W-:Y:S06]  /*ba10*/  BRA `(.L_x_252) ;  /* 0x0000000c00287947 */ /* 0x000fec0003800000 */
.L_x_255:
        /* <DEDUP_REMOVED lines=9> */
.L_x_258:
[----:B------:R-:W2:Y:S02]  /*bab0*/  LDG.E.U16 R2, desc[UR36][R2.64] ;  /* 0x0000002402027981 */ /* 0x000ea4000c1e1500 */
[----:B--2---:R-:W-:-:S05]  /*bac0*/  HADD2.F32 R0, -RZ, R2.H0_H0 ;  /* 0x20000002ff007230 */ /* 0x004fca0000004100 */
[----:B------:R-:W-:Y:S01]  /*bad0*/  F2FP.BF16.F32.PACK_AB R0, RZ, R0 ;  /* 0x00000000ff00723e */ /* 0x000fe200000010ff */
[----:B------:R-:W-:Y:S06]  /*bae0*/  BRA `(.L_x_252) ;  /* 0x0000000800f47947 */ /* 0x000fec0003800000 */
.L_x_257:
        /* <DEDUP_REMOVED lines=12> */
.L_x_247:
        /* <DEDUP_REMOVED lines=13> */
.L_x_261:
        /* <DEDUP_REMOVED lines=12> */
.L_x_260:
        /* <DEDUP_REMOVED lines=14> */
[----:B------:R-:W-:-:S05]  /*be20*/  VIADD R5, R5, 0xfffffffc ;  /* 0xfffffffc05057836 */ /* 0x000fca0000000000 */
[C---:B------:R-:W-:Y:S02]  /*be30*/  SHF.L.U32 R6, R4.reuse, R5, RZ ;  /* 0x0000000504067219 */ /* 0x040fe400000006ff */
[----:B------:R-:W-:Y:S01]  /*be40*/  SHF.L.U32 R7, R5, 0x17, RZ ;  /* 0x0000001705077819 */ /* 0x000fe200000006ff */
        /* <DEDUP_REMOVED lines=10> */
.L_x_263:
        /* <DEDUP_REMOVED lines=13> */
.L_x_262:
[----:B------:R0:W5:Y:S01]  /*bfc0*/  LDG.E.U16 R0, desc[UR36][R2.64] ;  /* 0x0000002402007981 */ /* 0x000162000c1e1500 */
[----:B------:R-:W-:Y:S05]  /*bfd0*/  BRA `(.L_x_252) ;  /* 0x0000000400b87947 */ /* 0x000fea0003800000 */
.L_x_259:
        /* <DEDUP_REMOVED lines=12> */
.L_x_266:
        /* <DEDUP_REMOVED lines=21> */
.L_x_270:
[----:B------:R-:W-:Y:S05]  /*c1f0*/  BSYNC.RECONVERGENT B1 ;  /* 0x0000000000017941 */ /* 0x000fea0003800200 */
.L_x_269:
[----:B------:R-:W-:Y:S01]  /*c200*/  IMAD.SHL.U32 R0, R0, 0x100000, RZ ;  /* 0x0010000000007824 */ /* 0x000fe200078e00ff */
[----:B------:R-:W-:-:S04]  /*c210*/  LEA R2, R2, 0x3b800000, 0x17 ;  /* 0x3b80000002027811 */ /* 0x000fc800078eb8ff */
[----:B------:R-:W-:-:S07]  /*c220*/  LOP3.LUT R0, R2, R0, R7, 0xfe, !PT ;  /* 0x0000000002007212 */ /* 0x000fce00078efe07 */
.L_x_268:
[----:B------:R-:W-:Y:S05]  /*c230*/  BSYNC.RECONVERGENT B0 ;  /* 0x0000000000007941 */ /* 0x000fea0003800200 */
.L_x_267:
[----:B------:R-:W-:Y:S01]  /*c240*/  F2FP.BF16.F32.PACK_AB R0, RZ, R0 ;  /* 0x00000000ff00723e */ /* 0x000fe200000010ff */
[----:B------:R-:W-:Y:S06]  /*c250*/  BRA `(.L_x_252) ;  /* 0x0000000400187947 */ /* 0x000fec0003800000 */
.L_x_265:
[----:B------:R-:W2:Y:S01]  /*c260*/  LDG.E.U8 R3, desc[UR36][R2.64] ;  /* 0x0000002402037981 */ /* 0x000ea2000c1e1100 */
[----:B------:R-:W-:Y:S01]  /*c270*/  BSSY.RECONVERGENT B0, `(.L_x_271) ;  /* 0x0000018000007945 */ /* 0x000fe20003800200 */
[----:B------:R-:W-:Y:S01]  /*c280*/  HFMA2 R0, -RZ, RZ, 0, 0 ;  /* 0x00000000ff007431 */ /* 0x000fe200000001ff */
        /* <DEDUP_REMOVED lines=18> */
.L_x_274:
[----:B------:R-:W-:Y:S05]  /*c3b0*/  BSYNC.RECONVERGENT B1 ;  /* 0x0000000000017941 */ /* 0x000fea0003800200 */
.L_x_273:
[----:B------:R-:W-:Y:S01]  /*c3c0*/  IMAD.SHL.U32 R0, R0, 0x200000, RZ ;  /* 0x0020000000007824 */ /* 0x000fe200078e00ff */
[----:B------:R-:W-:-:S04]  /*c3d0*/  LEA R2, R2, 0x37800000, 0x17 ;  /* 0x3780000002027811 */ /* 0x000fc800078eb8ff */
[----:B------:R-:W-:-:S07]  /*c3e0*/  LOP3.LUT R0, R2, R0, R7, 0xfe, !PT ;  /* 0x0000000002007212 */ /* 0x000fce00078efe07 */
.L_x_272:
[----:B------:R-:W-:Y:S05]  /*c3f0*/  BSYNC.RECONVERGENT B0 ;  /* 0x0000000000007941 */ /* 0x000fea0003800200 */
.L_x_271:
[----:B------:R-:W-:Y:S01]  /*c400*/  F2FP.BF16.F32.PACK_AB R0, RZ, R0 ;  /* 0x00000000ff00723e */ /* 0x000fe200000010ff */
[----:B------:R-:W-:Y:S06]  /*c410*/  BRA `(.L_x_252) ;  /* 0x0000000000a87947 */ /* 0x000fec0003800000 */
.L_x_264:
        /* <DEDUP_REMOVED lines=8> */
[----:B------:R-:W-:Y:S02]  /*c4a0*/  MOV R0, 0x400000 ;  /* 0x0040000000007802 */ /* 0x000fe40000000f00 */
[----:B--2---:R-:W-:-:S13]  /*c4b0*/  ISETP.NE.AND P0, PT, R2, RZ, PT ;  /* 0x000000ff0200720c */ /* 0x004fda0003f05270 */
[----:B------:R-:W-:Y:S05]  /*c4c0*/  @!P0 BRA `(.L_x_278) ;  /* 0x00000000000c8947 */ /* 0x000fea0003800000 */
[----:B------:R-:W-:-:S13]  /*c4d0*/  ISETP.NE.AND P0, PT, R2, 0xff, PT ;  /* 0x000000ff0200780c */ /* 0x000fda0003f05270 */
[----:B------:R-:W-:Y:S02]  /*c4e0*/  @!P0 IMAD.MOV.U32 R0, RZ, RZ, 0x7f800001 ;  /* 0x7f800001ff008424 */ /* 0x000fe400078e00ff */
[----:B------:R-:W-:-:S07]  /*c4f0*/  @P0 IMAD.SHL.U32 R0, R2, 0x800000, RZ ;  /* 0x0080000002000824 */ /* 0x000fce00078e00ff */
.L_x_278:
[----:B------:R-:W-:Y:S05]  /*c500*/  BSYNC.RECONVERGENT B0 ;  /* 0x0000000000007941 */ /* 0x000fea0003800200 */
.L_x_277:
[----:B------:R-:W-:Y:S01]  /*c510*/  F2FP.BF16.F32.PACK_AB R0, RZ, R0 ;  /* 0x00000000ff00723e */ /* 0x000fe200000010ff */
[----:B------:R-:W-:Y:S06]  /*c520*/  BRA `(.L_x_252) ;  /* 0x0000000000647947 */ /* 0x000fec0003800000 */
.L_x_251:
[----:B------:R-:W-:Y:S01]  /*c530*/  MOV R2, 0x0 ;  /* 0x0000000000027802 */ /* 0x000fe20000000f00 */
[----:B------:R-:W0:Y:S01]  /*c540*/  LDCU.64 UR4, c[0x4][0x128] ;  /* 0x01002500ff0477ac */ /* 0x000e220008000a00 */
[----:B------:R-:W-:Y:S02]  /*c550*/  HFMA2 R12, -RZ, RZ, 0, 5.9604644775390625e-08 ;  /* 0x00000001ff0c7431 */ /* 0x000fe400000001ff */
[----:B------:R-:W-:Y:S01]  /*c560*/  IMAD.MOV.U32 R8, RZ, RZ, 0x4e ;  /* 0x0000004eff087424 */ /* 0x000fe200078e00ff */
[----:B------:R-:W1:Y:S01]  /*c570*/  LDCU.64 UR6, c[0x4][0x130] ;  /* 0x01002600ff0677ac */ /* 0x000e620008000a00 */
[----:B------:R-:W2:Y:S01]  /*c580*/  LDC.64 R2, c[0x4][R2] ;  /* 0x0100000002027b82 */ /* 0x000ea20000000a00 */
[----:B------:R-:W-:Y:S01]  /*c590*/  IMAD.MOV.U32 R13, RZ, RZ, RZ ;  /* 0x000000ffff0d7224 */ /* 0x000fe200078e00ff */
        /* <DEDUP_REMOVED lines=9> */
.L_x_279:
[----:B------:R-:W-:Y:S01]  /*c630*/  PRMT R0, RZ, 0x7610, R0 ;  /* 0x00007610ff007816 */ /* 0x000fe20000000000 */
[----:B------:R-:W-:Y:S06]  /*c640*/  BRA `(.L_x_252) ;  /* 0x00000000001c7947 */ /* 0x000fec0003800000 */
.L_x_276:
[----:B------:R-:W2:Y:S02]  /*c650*/  LDG.E.64 R2, desc[UR36][R2.64] ;  /* 0x0000002402027981 */ /* 0x000ea4000c1e1b00 */
[----:B--2---:R-:W0:Y:S02]  /*c660*/  I2F.U64 R0, R2 ;  /* 0x0000000200007312 */ /* 0x004e240000301000 */
[----:B0-----:R-:W-:Y:S01]  /*c670*/  F2FP.BF16.F32.PACK_AB R0, RZ, R0 ;  /* 0x00000000ff00723e */ /* 0x001fe200000010ff */
[----:B------:R-:W-:Y:S06]  /*c680*/  BRA `(.L_x_252) ;  /* 0x00000000000c7947 */ /* 0x000fec0003800000 */
.L_x_275:
[----:B------:R-:W2:Y:S02]  /*c690*/  LDG.E R2, desc[UR36][R2.64] ;  /* 0x0000002402027981 */ /* 0x000ea4000c1e1900 */
[----:B--2---:R-:W-:-:S04]  /*c6a0*/  I2FP.F32.U32 R0, R2 ;  /* 0x0000000200007245 */ /* 0x004fc80000201000 */
[----:B------:R-:W-:-:S07]  /*c6b0*/  F2FP.BF16.F32.PACK_AB R0, RZ, R0 ;  /* 0x00000000ff00723e */ /* 0x000fce00000010ff */
.L_x_252:
        /* <DEDUP_REMOVED lines=26> */
[----:B0-----:R-:W-:-:S04]  /*c860*/  SHF.L.U32 R0, R19, 0x10, RZ ;  /* 0x0000001013007819 */ /* 0x001fc800000006ff */
[----:B------:R-:W0:Y:S02]  /*c870*/  F2I.FTZ.TRUNC.NTZ R5, R0 ;  /* 0x0000000000057305 */ /* 0x000e24000021f100 */
[----:B0-----:R0:W-:Y:S01]  /*c880*/  STG.E.U8 desc[UR36][R2.64], R5 ;  /* 0x0000000502007986 */ /* 0x0011e2000c101124 */
[----:B------:R-:W-:Y:S05]  /*c890*/  BRA `(.L_x_285) ;  /* 0x0000000c007c7947 */ /* 0x000fea0003800000 */
.L_x_283:
[----:B0-----:R-:W-:-:S06]  /*c8a0*/  IMAD.U32 R5, R19, 0x10000, RZ ;  /* 0x0001000013057824 */ /* 0x001fcc00078e00ff */
[----:B------:R-:W0:Y:S02]  /*c8b0*/  F2I.S64.TRUNC R4, R5 ;  /* 0x0000000500047311 */ /* 0x000e24000020d900 */
[----:B0-----:R0:W-:Y:S01]  /*c8c0*/  STG.E.U8 desc[UR36][R2.64], R4 ;  /* 0x0000000402007986 */ /* 0x0011e2000c101124 */
[----:B------:R-:W-:Y:S05]  /*c8d0*/  BRA `(.L_x_285) ;  /* 0x0000000c006c7947 */ /* 0x000fea0003800000 */
.L_x_282:
        /* <DEDUP_REMOVED lines=10> */
.L_x_287:
[----:B0-----:R-:W-:-:S06]  /*c980*/  IMAD.U32 R19, R19, 0x10000, RZ ;  /* 0x0001000013137824 */ /* 0x001fcc00078e00ff */
[----:B------:R-:W0:Y:S02]  /*c990*/  F2I.FTZ.TRUNC.NTZ R19, R19 ;  /* 0x0000001300137305 */ /* 0x000e24000021f100 */
[----:B0-----:R0:W-:Y:S01]  /*c9a0*/  STG.E desc[UR36][R2.64], R19 ;  /* 0x0000001302007986 */ /* 0x0011e2000c101924 */
[----:B------:R-:W-:Y:S05]  /*c9b0*/  BRA `(.L_x_285) ;  /* 0x0000000c00347947 */ /* 0x000fea0003800000 */
.L_x_286:
[----:B0-----:R-:W-:-:S06]  /*c9c0*/  IMAD.U32 R19, R19, 0x10000, RZ ;  /* 0x0001000013137824 */ /* 0x001fcc00078e00ff */
[----:B------:R-:W0:Y:S02]  /*c9d0*/  F2I.FTZ.TRUNC.NTZ R19, R19 ;  /* 0x0000001300137305 */ /* 0x000e24000021f100 */
[----:B0-----:R0:W-:Y:S01]  /*c9e0*/  STG.E.U16 desc[UR36][R2.64], R19 ;  /* 0x0000001302007986 */ /* 0x0011e2000c101524 */
[----:B------:R-:W-:Y:S05]  /*c9f0*/  BRA `(.L_x_285) ;  /* 0x0000000c00247947 */ /* 0x000fea0003800000 */
.L_x_281:
        /* <DEDUP_REMOVED lines=9> */
.L_x_289:
[----:B0-----:R-:W-:-:S05]  /*ca90*/  IMAD.U32 R0, R19, 0x10000, RZ ;  /* 0x0001000013007824 */ /* 0x001fca00078e00ff */
[----:B------:R-:W-:-:S05]  /*caa0*/  F2FP.F16.F32.PACK_AB R0, RZ, R0 ;  /* 0x00000000ff00723e */ /* 0x000fca00000000ff */
[----:B------:R0:W-:Y:S01]  /*cab0*/  STG.E.U16 desc[UR36][R2.64], R0 ;  /* 0x0000000002007986 */ /* 0x0001e2000c101524 */
[----:B------:R-:W-:Y:S05]  /*cac0*/  BRA `(.L_x_285) ;  /* 0x0000000800f07947 */ /* 0x000fea0003800000 */
.L_x_288:
        /* <DEDUP_REMOVED lines=10> */
.L_x_291:
[----:B0-----:R-:W-:-:S05]  /*cb70*/  IMAD.U32 R19, R19, 0x10000, RZ ;  /* 0x0001000013137824 */ /* 0x001fca00078e00ff */
[----:B------:R-:W-:-:S04]  /*cb80*/  F2FP.F16.F32.PACK_AB R5, RZ, R19 ;  /* 0x00000013ff05723e */ /* 0x000fc800000000ff */
[----:B------:R-:W-:-:S05]  /*cb90*/  PRMT R5, R5, 0x5410, RZ ;  /* 0x0000541005057816 */ /* 0x000fca00000000ff */
[----:B------:R0:W-:Y:S01]  /*cba0*/  STG.E desc[UR36][R2.64], R5 ;  /* 0x0000000502007986 */ /* 0x0001e2000c101924 */
[----:B------:R-:W-:Y:S05]  /*cbb0*/  BRA `(.L_x_285) ;  /* 0x0000000800b47947 */ /* 0x000fea0003800000 */
.L_x_290:
[----:B0-----:R-:W-:-:S05]  /*cbc0*/  SHF.L.U32 R4, R19, 0x10, RZ ;  /* 0x0000001013047819 */ /* 0x001fca00000006ff */
[----:B------:R-:W-:-:S06]  /*cbd0*/  FMUL.FTZ R4, R4, 1 ;  /* 0x3f80000004047820 */ /* 0x000fcc0000410000 */
[----:B------:R-:W0:Y:S02]  /*cbe0*/  F2F.F64.F32 R4, R4 ;  /* 0x0000000400047310 */ /* 0x000e240000201800 */
[----:B0-----:R0:W-:Y:S01]  /*cbf0*/  STG.E.64 desc[UR36][R2.64], R4 ;  /* 0x0000000402007986 */ /* 0x0011e2000c101b24 */
[----:B------:R-:W-:Y:S05]  /*cc00*/  BRA `(.L_x_285) ;  /* 0x0000000800a07947 */ /* 0x000fea0003800000 */
.L_x_280:
        /* <DEDUP_REMOVED lines=14> */
.L_x_295:
        /* <DEDUP_REMOVED lines=18> */
.L_x_298:
[----:B------:R-:W-:-:S04]  /*ce10*/  SHF.R.U32.HI R5, RZ, 0x18, R5 ;  /* 0x00000018ff057819 */ /* 0x000fc80000011605 */
[----:B------:R-:W-:-:S07]  /*ce20*/  LOP3.LUT R0, R0, 0x80, R5, 0xf8, !PT ;  /* 0x0000008000007812 */ /* 0x000fce00078ef805 */
.L_x_297:
[----:B------:R-:W-:Y:S05]  /*ce30*/  BSYNC.RECONVERGENT B0 ;  /* 0x0000000000007941 */ /* 0x000fea0003800200 */
.L_x_296:
[----:B------:R0:W-:Y:S01]  /*ce40*/  STG.E.U8 desc[UR36][R2.64], R0 ;  /* 0x0000000002007986 */ /* 0x0001e2000c101124 */
[----:B------:R-:W-:Y:S05]  /*ce50*/  BRA `(.L_x_285) ;  /* 0x00000008000c7947 */ /* 0x000fea0003800000 */
.L_x_294:
[----:B0-----:R-:W-:Y:S01]  /*ce60*/  SHF.L.U32 R5, R19, 0x10, RZ ;  /* 0x0000001013057819 */ /* 0x001fe200000006ff */
[----:B------:R-:W-:Y:S01]  /*ce70*/  BSSY.RECONVERGENT B0, `(.L_x_299) ;  /* 0x0000013000007945 */ /* 0x000fe20003800200 */
[----:B------:R-:W-:Y:S02]  /*ce80*/  IMAD.MOV.U32 R0, RZ, RZ, 0x80 ;  /* 0x00000080ff007424 */ /* 0x000fe400078e00ff */
        /* <DEDUP_REMOVED lines=15> */
.L_x_301:
[----:B------:R-:W-:-:S04]  /*cf80*/  SHF.R.U32.HI R5, RZ, 0x18, R5 ;  /* 0x00000018ff057819 */ /* 0x000fc80000011605 */
[----:B------:R-:W-:-:S07]  /*cf90*/  LOP3.LUT R0, R0, 0x80, R5, 0xf8, !PT ;  /* 0x0000008000007812 */ /* 0x000fce00078ef805 */
.L_x_300:
[----:B------:R-:W-:Y:S05]  /*cfa0*/  BSYNC.RECONVERGENT B0 ;  /* 0x0000000000007941 */ /* 0x000fea0003800200 */
.L_x_299:
[----:B------:R0:W-:Y:S01]  /*cfb0*/  STG.E.U8 desc[UR36][R2.64], R0 ;  /* 0x0000000002007986 */ /* 0x0001e2000c101124 */
[----:B------:R-:W-:Y:S05]  /*cfc0*/  BRA `(.L_x_285) ;  /* 0x0000000400b07947 */ /* 0x000fea0003800000 */
.L_x_293:
        /* <DEDUP_REMOVED lines=22> */
.L_x_303:
[----:B0-----:R-:W-:-:S06]  /*d130*/  IMAD.U32 R4, R19, 0x10000, RZ ;  /* 0x0001000013047824 */ /* 0x001fcc00078e00ff */
[----:B------:R-:W0:Y:S02]  /*d140*/  F2I.U64.TRUNC R4, R4 ;  /* 0x0000000400047311 */ /* 0x000e24000020d800 */
[----:B0-----:R0:W-:Y:S01]  /*d150*/  STG.E.64 desc[UR36][R2.64], R4 ;  /* 0x0000000402007986 */ /* 0x0011e2000c101b24 */
[----:B------:R-:W-:Y:S05]  /*d160*/  BRA `(.L_x_285) ;  /* 0x0000000400487947 */ /* 0x000fea0003800000 */
.L_x_302:
[----:B0-----:R-:W-:-:S06]  /*d170*/  IMAD.U32 R19, R19, 0x10000, RZ ;  /* 0x0001000013137824 */ /* 0x001fcc00078e00ff */
[----:B------:R-:W0:Y:S02]  /*d180*/  F2I.FTZ.U32.TRUNC.NTZ R19, R19 ;  /* 0x0000001300137305 */ /* 0x000e24000021f000 */
[----:B0-----:R0:W-:Y:S01]  /*d190*/  STG.E desc[UR36][R2.64], R19 ;  /* 0x0000001302007986 */ /* 0x0011e2000c101924 */
[----:B------:R-:W-:Y:S05]  /*d1a0*/  BRA `(.L_x_285) ;  /* 0x0000000400387947 */ /* 0x000fea0003800000 */
.L_x_292:
        /* <DEDUP_REMOVED lines=11> */
.L_x_305:
[----:B0-----:R-:W-:Y:S01]  /*d260*/  IMAD.U32 R19, R19, 0x10000, RZ ;  /* 0x0001000013137824 */ /* 0x001fe200078e00ff */
[----:B------:R-:W-:-:S03]  /*d270*/  CS2R R6, SRZ ;  /* 0x0000000000067805 */ /* 0x000fc6000001ff00 */
[----:B------:R-:W-:-:S06]  /*d280*/  FMUL.FTZ R4, R19, 1 ;  /* 0x3f80000013047820 */ /* 0x000fcc0000410000 */
[----:B------:R-:W0:Y:S02]  /*d290*/  F2F.F64.F32 R4, R4 ;  /* 0x0000000400047310 */ /* 0x000e240000201800 */
[----:B0-----:R0:W-:Y:S01]  /*d2a0*/  STG.E.128 desc[UR36][R2.64], R4 ;  /* 0x0000000402007986 */ /* 0x0011e2000c101d24 */
[----:B------:R-:W-:Y:S05]  /*d2b0*/  BRA `(.L_x_285) ;  /* 0x0000000000f47947 */ /* 0x000fea0003800000 */
.L_x_304:
[----:B------:R-:W-:-:S09]  /*d2c0*/  UISETP.NE.AND UP0, UPT, UR6, 0xf, UPT ;  /* 0x0000000f0600788c */ /* 0x000fd2000bf05270 */
[----:B------:R-:W-:Y:S05]  /*d2d0*/  BRA.U !UP0, `(.L_x_306) ;  /* 0x0000000108e87547 */ /* 0x000fea000b800000 */
[----:B------:R-:W-:-:S09]  /*d2e0*/  UISETP.NE.AND UP0, UPT, UR6, 0x17, UPT ;  /* 0x000000170600788c */ /* 0x000fd2000bf05270 */
[----:B------:R-:W-:Y:S05]  /*d2f0*/  BRA.U !UP0, `(.L_x_307) ;  /* 0x0000000108907547 */ /* 0x000fea000b800000 */
[----:B------:R-:W-:-:S09]  /*d300*/  UISETP.NE.AND UP0, UPT, UR6, 0x18, UPT ;  /* 0x000000180600788c */ /* 0x000fd2000bf05270 */
[----:B------:R-:W-:Y:S05]  /*d310*/  BRA.U !UP0, `(.L_x_308) ;  /* 0x0000000108447547 */ /* 0x000fea000b800000 */
.L_x_284:
[----:B------:R-:W-:Y:S01]  /*d320*/  MOV R0, 0x0 ;  /* 0x0000000000007802 */ /* 0x000fe20000000f00 */
[----:B------:R-:W1:Y:S01]  /*d330*/  LDCU.64 UR4, c[0x4][0x128] ;  /* 0x01002500ff0477ac */ /* 0x000e620008000a00 */
[----:B------:R-:W-:Y:S02]  /*d340*/  HFMA2 R13, -RZ, RZ, 0, 0 ;  /* 0x00000000ff0d7431 */ /* 0x000fe400000001ff */
[----:B------:R-:W-:Y:S01]  /*d350*/  IMAD.MOV.U32 R8, RZ, RZ, 0x65 ;  /* 0x00000065ff087424 */ /* 0x000fe200078e00ff */
[----:B------:R2:W3:Y:S01]  /*d360*/  LDC.64 R2, c[0x4][R0] ;  /* 0x0100000000027b82 */ /* 0x0004e20000000a00 */
[----:B------:R-:W4:Y:S01]  /*d370*/  LDCU.64 UR6, c[0x4][0x130] ;  /* 0x01002600ff0677ac */ /* 0x000f220008000a00 */
[----:B------:R-:W-:Y:S01]  /*d380*/  IMAD.MOV.U32 R12, RZ, RZ, 0x1 ;  /* 0x00000001ff0c7424 */ /* 0x000fe200078e00ff */
[----:B------:R-:W5:Y:S01]  /*d390*/  LDCU.64 UR8, c[0x4][0x40] ;  /* 0x01000800ff0877ac */ /* 0x000f620008000a00 */
[----:B-1----:R-:W-:Y:S02]  /*d3a0*/  IMAD.U32 R4, RZ, RZ, UR4 ;  /* 0x00000004ff047e24 */ /* 0x002fe4000f8e00ff */
[----:B------:R-:W-:-:S02]  /*d3b0*/  IMAD.U32 R5, RZ, RZ, UR5 ;  /* 0x00000005ff057e24 */ /* 0x000fc4000f8e00ff */
[----:B----4-:R-:W-:Y:S01]  /*d3c0*/  IMAD.U32 R6, RZ, RZ, UR6 ;  /* 0x00000006ff067e24 */ /* 0x010fe2000f8e00ff */
[----:B------:R-:W-:Y:S01]  /*d3d0*/  MOV R7, UR7 ;  /* 0x0000000700077c02 */ /* 0x000fe20008000f00 */
[----:B-----5:R-:W-:Y:S02]  /*d3e0*/  IMAD.U32 R10, RZ, RZ, UR8 ;  /* 0x00000008ff0a7e24 */ /* 0x020fe4000f8e00ff */
[----:B--2---:R-:W-:-:S07]  /*d3f0*/  IMAD.U32 R11, RZ, RZ, UR9 ;  /* 0x00000009ff0b7e24 */ /* 0x004fce000f8e00ff */
[----:B------:R-:W-:-:S07]  /*d400*/  LEPC R20, `(.L_x_309) ;  /* 0x000000001014794e */ /* 0x000fce0000000000 */
[----:B0--3--:R-:W-:Y:S05]  /*d410*/  CALL.ABS.NOINC R2 ;  /* 0x0000000002007343 */ /* 0x009fea0003c00000 */
.L_x_309:
[----:B------:R-:W-:Y:S05]  /*d420*/  BRA `(.L_x_285) ;  /* 0x0000000000987947 */ /* 0x000fea0003800000 */
.L_x_308:
        /* <DEDUP_REMOVED lines=13> */
.L_x_311:
[----:B------:R-:W-:Y:S05]  /*d500*/  BSYNC.RECONVERGENT B0 ;  /* 0x0000000000007941 */ /* 0x000fea0003800200 */
.L_x_310:
[----:B------:R-:W-:-:S05]  /*d510*/  LOP3.LUT R5, R0, 0x80, R5, 0xf8, !PT ;  /* 0x0000008000057812 */ /* 0x000fca00078ef805 */
[----:B------:R3:W-:Y:S01]  /*d520*/  STG.E.U8 desc[UR36][R2.64], R5 ;  /* 0x0000000502007986 */ /* 0x0007e2000c101124 */
[----:B------:R-:W-:Y:S05]  /*d530*/  BRA `(.L_x_285) ;  /* 0x0000000000547947 */ /* 0x000fea0003800000 */
.L_x_307:
[----:B0-----:R-:W-:Y:S01]  /*d540*/  IMAD.U32 R5, R19, 0x10000, RZ ;  /* 0x0001000013057824 */ /* 0x001fe200078e00ff */
[----:B------:R-:W-:Y:S04]  /*d550*/  BSSY.RECONVERGENT B0, `(.L_x_312) ;  /* 0x000000e000007945 */ /* 0x000fe80003800200 */
        /* <DEDUP_REMOVED lines=10> */
.L_x_313:
[----:B------:R-:W-:Y:S01]  /*d600*/  IMAD.MOV.U32 R0, RZ, RZ, 0x7f ;  /* 0x0000007fff007424 */ /* 0x000fe200078e00ff */
[----:B------:R-:W-:-:S04]  /*d610*/  ISETP.GT.U32.AND P0, PT, R4, 0x7f800000, PT ;  /* 0x7f8000000400780c */ /* 0x000fc80003f04070 */
[----:B------:R-:W-:-:S09]  /*d620*/  SEL R0, R0, 0x7c, P0 ;  /* 0x0000007c00007807 */ /* 0x000fd20000000000 */
.L_x_314:
[----:B------:R-:W-:Y:S05]  /*d630*/  BSYNC.RECONVERGENT B0 ;  /* 0x0000000000007941 */ /* 0x000fea0003800200 */
.L_x_312:
[----:B------:R-:W-:-:S04]  /*d640*/  SHF.R.U32.HI R5, RZ, 0x18, R5 ;  /* 0x00000018ff057819 */ /* 0x000fc80000011605 */
[----:B------:R-:W-:-:S05]  /*d650*/  LOP3.LUT R5, R0, 0x80, R5, 0xf8, !PT ;  /* 0x0000008000057812 */ /* 0x000fca00078ef805 */
[----:B------:R2:W-:Y:S01]  /*d660*/  STG.E.U8 desc[UR36][R2.64], R5 ;  /* 0x0000000502007986 */ /* 0x0005e2000c101124 */
[----:B------:R-:W-:Y:S05]  /*d670*/  BRA `(.L_x_285) ;  /* 0x0000000000047947 */ /* 0x000fea0003800000 */
.L_x_306:
[----:B0-----:R4:W-:Y:S02]  /*d680*/  STG.E.U16 desc[UR36][R2.64], R19 ;  /* 0x0000001302007986 */ /* 0x0019e4000c101524 */
.L_x_285:
[----:B------:R-:W-:-:S07]  /*d690*/  IADD3 R17, PT, PT, R17, 0x80, RZ ;  /* 0x0000008011117810 */ /* 0x000fce0007ffe0ff */
.L_x_212:
[----:B------:R-:W-:Y:S05]  /*d6a0*/  BSYNC.RECONVERGENT B6 ;  /* 0x0000000000067941 */ /* 0x000fea0003800200 */
.L_x_211:
[----:B------:R-:W5:Y:S02]  /*d6b0*/  LDCU UR4, c[0x0][0x380] ;  /* 0x00007000ff0477ac */ /* 0x000f640008000800 */
[----:B-----5:R-:W-:-:S13]  /*d6c0*/  ISETP.GE.AND P0, PT, R17, UR4, PT ;  /* 0x0000000411007c0c */ /* 0x020fda000bf06270 */
[----:B------:R-:W-:Y:S05]  /*d6d0*/  @P0 EXIT ;  /* 0x000000000000094d */ /* 0x000fea0003800000 */
[----:B------:R-:W5:Y:S01]  /*d6e0*/  LDCU UR4, c[0x0][0x388] ;  /* 0x00007100ff0477ac */ /* 0x000f620008000800 */
[----:B------:R-:W-:Y:S02]  /*d6f0*/  IMAD.MOV.U32 R18, RZ, RZ, RZ ;  /* 0x000000ffff127224 */ /* 0x000fe400078e00ff */
[----:B0--3--:R-:W-:Y:S02]  /*d700*/  IMAD.MOV.U32 R0, RZ, RZ, RZ ;  /* 0x000000ffff007224 */ /* 0x009fe400078e00ff */
[----:B------:R-:W-:Y:S01]  /*d710*/  IMAD.MOV.U32 R16, RZ, RZ, RZ ;  /* 0x000000ffff107224 */ /* 0x000fe200078e00ff */
[----:B-----5:R-:W-:-:S09]  /*d720*/  UISETP.NE.AND UP0, UPT, UR4, URZ, UPT ;  /* 0x000000ff0400728c */ /* 0x020fd2000bf05270 */
[----:B------:R-:W-:Y:S05]  /*d730*/  BRA.U !UP0, `(.L_x_315) ;  /* 0x0000001508707547 */ /* 0x000fea000b800000 */
[----:B------:R-:W1:Y:S01]  /*d740*/  LDCU.64 UR4, c[0x0][0x390] ;  /* 0x00007200ff0477ac */ /* 0x000e620008000a00 */
[----:B------:R-:W-:Y:S01]  /*d750*/  IMAD.MOV.U32 R16, RZ, RZ, RZ ;  /* 0x000000ffff107224 */ /* 0x000fe200078e00ff */
[----:B------:R-:W0:Y:S01]  /*d760*/  LDCU UR6, c[0x0][0x38c] ;  /* 0x00007180ff0677ac */ /* 0x000e220008000800 */
[----:B------:R-:W3:Y:S01]  /*d770*/  LDCU.64 UR8, c[0x0][0x4b8] ;  /* 0x00009700ff0877ac */ /* 0x000ee20008000a00 */
[----:B------:R-:W-:Y:S01]  /*d780*/  UISETP.NE.AND UP0, UPT, UR39, URZ, UPT ;  /* 0x000000ff2700728c */ /* 0x000fe2000bf05270 */
[----:B-12-4-:R-:W-:Y:S01]  /*d790*/  IMAD.HI.U32 R2, R17, UR4, R16 ;  /* 0x0000000411027c27 */ /* 0x016fe2000f8e0010 */
[----:B------:R-:W1:Y:S04]  /*d7a0*/  LDCU UR4, c[0x0][0x4c0] ;  /* 0x00009800ff0477ac */ /* 0x000e680008000800 */
[----:B------:R-:W-:-:S04]  /*d7b0*/  SHF.R.U32.HI R3, RZ, UR5, R2 ;  /* 0x00000005ff037c19 */ /* 0x000fc80008011602 */
[----:B------:R-:W-:-:S05]  /*d7c0*/  IADD3 R0, PT, PT, -R3, RZ, RZ ;  /* 0x000000ff03007210 */ /* 0x000fca0007ffe1ff */
        /* <DEDUP_REMOVED lines=339> */
.L_x_315:
[----:B------:R-:W0:Y:S01]  /*ed00*/  LDCU.64 UR6, c[0x0][0x5e8] ;  /* 0x0000bd00ff0677ac */ /* 0x000e220008000a00 */
[----:B------:R-:W1:Y:S01]  /*ed10*/  LDCU.64 UR8, c[0x0][0x5f0] ;  /* 0x0000be00ff0877ac */ /* 0x000e620008000a00 */
[----:B------:R-:W-:-:S04]  /*ed20*/  UPRMT UR4, UR40, 0x7771, URZ ;  /* 0x0000777128047896 */ /* 0x000fc800080000ff */
[----:B------:R-:W-:Y:S01]  /*ed30*/  UISETP.GT.AND UP0, UPT, UR4, 0x9, UPT ;  /* 0x000000090400788c */ /* 0x000fe2000bf04270 */
[----:B0-----:R-:W-:Y:S02]  /*ed40*/  IADD3 R16, P0, PT, R16, UR6, RZ ;  /* 0x0000000610107c10 */ /* 0x001fe4000ff1e0ff */
[----:B-12-4-:R-:W-:-:S03]  /*ed50*/  IADD3 R2, P1, PT, R0, UR8, RZ ;  /* 0x0000000800027c10 */ /* 0x016fc6000ff3e0ff */
[----:B------:R-:W-:Y:S01]  /*ed60*/  IMAD.X R17, RZ, RZ, UR7, P0 ;  /* 0x00000007ff117e24 */ /* 0x000fe200080e06ff */
[----:B------:R-:W-:Y:S02]  /*ed70*/  IADD3.X R3, PT, PT, RZ, UR9, RZ, P1, !PT ;  /* 0x00000009ff037c10 */ /* 0x000fe40008ffe4ff */
        /* <DEDUP_REMOVED lines=14> */
.L_x_319:
[----:B------:R-:W2:Y:S02]  /*ee60*/  LDG.E.U8 R2, desc[UR36][R2.64] ;  /* 0x0000002402027981 */ /* 0x000ea4000c1e1100 */
[----:B--2---:R-:W-:-:S04]  /*ee70*/  I2FP.F32.U32 R0, R2 ;  /* 0x0000000200007245 */ /* 0x004fc80000201000 */
[----:B------:R-:W-:-:S04]  /*ee80*/  F2FP.BF16.F32.PACK_AB R0, RZ, R0 ;  /* 0x00000000ff00723e */ /* 0x000fc800000010ff */
[----:B------:R-:W-:Y:S01]  /*ee90*/  PRMT R19, R0, 0x7610, R19 ;  /* 0x0000761000137816 */ /* 0x000fe20000000013 */
[----:B------:R-:W-:Y:S06]  /*eea0*/  BRA `(.L_x_321) ;  /* 0x0000000c00e07947 */ /* 0x000fec0003800000 */
.L_x_318:
        /* <DEDUP_REMOVED lines=11> */
.L_x_323:
[----:B------:R-:W2:Y:S02]  /*ef60*/  LDG.E R2, desc[UR36][R2.64] ;  /* 0x0000002402027981 */ /* 0x000ea4000c1e1900 */
[----:B--2---:R-:W-:-:S04]  /*ef70*/  I2FP.F32.S32 R0, R2 ;  /* 0x0000000200007245 */ /* 0x004fc80000201400 */
[----:B------:R-:W-:-:S04]  /*ef80*/  F2FP.BF16.F32.PACK_AB R0, RZ, R0 ;  /* 0x00000000ff00723e */ /* 0x000fc800000010ff */
[----:B------:R-:W-:Y:S01]  /*ef90*/  PRMT R19, R0, 0x7610, R19 ;  /* 0x0000761000137816 */ /* 0x000fe20000000013 */
[----:B------:R-:W-:Y:S06]  /*efa0*/  BRA `(.L_x_321) ;  /* 0x0000000c00a07947 */ /* 0x000fec0003800000 */
.L_x_322:
[----:B------:R-:W2:Y:S02]  /*efb0*/  LDG.E.U16 R2, desc[UR36][R2.64] ;  /* 0x0000002402027981 */ /* 0x000ea4000c1e1500 */
[----:B--2---:R-:W0:Y:S02]  /*efc0*/  I2F.S16 R0, R2 ;  /* 0x0000000200007306 */ /* 0x004e240000101400 */
[----:B0-----:R-:W-:-:S04]  /*efd0*/  F2FP.BF16.F32.PACK_AB R0, RZ, R0 ;  /* 0x00000000ff00723e */ /* 0x001fc800000010ff */
[----:B------:R-:W-:Y:S01]  /*efe0*/  PRMT R19, R0, 0x7610, R19 ;  /* 0x0000761000137816 */ /* 0x000fe20000000013 */
[----:B------:R-:W-:Y:S06]  /*eff0*/  BRA `(.L_x_321) ;  /* 0x0000000c008c7947 */ /* 0x000fec0003800000 */
.L_x_317:
        /* <DEDUP_REMOVED lines=9> */
.L_x_325:
[----:B------:R-:W2:Y:S02]  /*f090*/  LDG.E.U16 R0, desc[UR36][R2.64] ;  /* 0x0000002402007981 */ /* 0x000ea4000c1e1500 */
[----:B--2---:R-:W-:-:S05]  /*f0a0*/  HADD2.F32 R0, -RZ, R0.H0_H0 ;  /* 0x20000000ff007230 */ /* 0x004fca0000004100 */
[----:B------:R-:W-:-:S04]  /*f0b0*/  F2FP.BF16.F32.PACK_AB R0, RZ, R0 ;  /* 0x00000000ff00723e */ /* 0x000fc800000010ff */
[----:B------:R-:W-:Y:S01]  /*f0c0*/  PRMT R19, R0, 0x7610, R19 ;  /* 0x0000761000137816 */ /* 0x000fe20000000013 */
[----:B------:R-:W-:Y:S06]  /*f0d0*/  BRA `(.L_x_321) ;  /* 0x0000000c00547947 */ /* 0x000fec0003800000 */
.L_x_324:
        /* <DEDUP_REMOVED lines=9> */
.L_x_327:
[----:B------:R-:W2:Y:S02]  /*f170*/  LDG.E.U16 R2, desc[UR36][R2.64] ;  /* 0x0000002402027981 */ /* 0x000ea4000c1e1500 */
[----:B--2---:R-:W-:-:S05]  /*f180*/  HADD2.F32 R0, -RZ, R2.H0_H0 ;  /* 0x20000002ff007230 */ /* 0x004fca0000004100 */
[----:B------:R-:W-:-:S04]  /*f190*/  F2FP.BF16.F32.PACK_AB R0, RZ, R0 ;  /* 0x00000000ff00723e */ /* 0x000fc800000010ff */
[----:B------:R-:W-:Y:S01]  /*f1a0*/  PRMT R19, R0, 0x7610, R19 ;  /* 0x0000761000137816 */ /* 0x000fe20000000013 */
[----:B------:R-:W-:Y:S06]  /*f1b0*/  BRA `(.L_x_321) ;  /* 0x0000000c001c7947 */ /* 0x000fec0003800000 */
.L_x_326:
        /* <DEDUP_REMOVED lines=13> */
.L_x_316:
        /* <DEDUP_REMOVED lines=14> */
.L_x_330:
        /* <DEDUP_REMOVED lines=13> */
.L_x_329:
        /* <DEDUP_REMOVED lines=27> */
.L_x_332:
        /* <DEDUP_REMOVED lines=14> */
.L_x_331:
[----:B------:R0:W5:Y:S01]  /*f6d0*/  LDG.E.U16 R19, desc[UR36][R2.64] ;  /* 0x0000002402137981 */ /* 0x000162000c1e1500 */
[----:B------:R-:W-:Y:S05]  /*f6e0*/  BRA `(.L_x_321) ;  /* 0x0000000400d07947 */ /* 0x000fea0003800000 */
.L_x_328:
        /* <DEDUP_REMOVED lines=13> */
.L_x_335:
        /* <DEDUP_REMOVED lines=21> */
.L_x_339:
[----:B------:R-:W-:Y:S05]  /*f910*/  BSYNC.RECONVERGENT B1 ;  /* 0x0000000000017941 */ /* 0x000fea0003800200 */
.L_x_338:
[----:B------:R-:W-:Y:S01]  /*f920*/  IMAD.SHL.U32 R0, R0, 0x100000, RZ ;  /* 0x0010000000007824 */ /* 0x000fe200078e00ff */
[----:B------:R-:W-:-:S04]  /*f930*/  LEA R2, R2, 0x3b800000, 0x17 ;  /* 0x3b80000002027811 */ /* 0x000fc800078eb8ff */
[----:B------:R-:W-:-:S07]  /*f940*/  LOP3.LUT R0, R2, R0, R7, 0xfe, !PT ;  /* 0x0000000002007212 */ /* 0x000fce00078efe07 */
.L_x_337:
[----:B------:R-:W-:Y:S05]  /*f950*/  BSYNC.RECONVERGENT B0 ;  /* 0x0000000000007941 */ /* 0x000fea0003800200 */
.L_x_336:
[----:B------:R-:W-:-:S04]  /*f960*/  F2FP.BF16.F32.PACK_AB R0, RZ, R0 ;  /* 0x00000000ff00723e */ /* 0x000fc800000010ff */
[----:B------:R-:W-:Y:S01]  /*f970*/  PRMT R19, R0, 0x7610, R19 ;  /* 0x0000761000137816 */ /* 0x000fe20000000013 */
[----:B------:R-:W-:Y:S06]  /*f980*/  BRA `(.L_x_321) ;  /* 0x0000000400287947 */ /* 0x000fec0003800000 */
.L_x_334:
        /* <DEDUP_REMOVED lines=21> */
.L_x_343:
[----:B------:R-:W-:Y:S05]  /*fae0*/  BSYNC.RECONVERGENT B1 ;  /* 0x0000000000017941 */ /* 0x000fea0003800200 */
.L_x_342:
[----:B------:R-:W-:Y:S01]  /*faf0*/  IMAD.SHL.U32 R0, R0, 0x200000, RZ ;  /* 0x0020000000007824 */ /* 0x000fe200078e00ff */
[----:B------:R-:W-:-:S04]  /*fb00*/  LEA R2, R2, 0x37800000, 0x17 ;  /* 0x3780000002027811 */ /* 0x000fc800078eb8ff */
[----:B------:R-:W-:-:S07]  /*fb10*/  LOP3.LUT R0, R2, R0, R7, 0xfe, !PT ;  /* 0x0000000002007212 */ /* 0x000fce00078efe07 */
.L_x_341:
[----:B------:R-:W-:Y:S05]  /*fb20*/  BSYNC.RECONVERGENT B0 ;  /* 0x0000000000007941 */ /* 0x000fea0003800200 */
.L_x_340:
[----:B------:R-:W-:-:S04]  /*fb30*/  F2FP.BF16.F32.PACK_AB R0, RZ, R0 ;  /* 0x00000000ff00723e */ /* 0x000fc800000010ff */
[----:B------:R-:W-:Y:S01]  /*fb40*/  PRMT R19, R0, 0x7610, R19 ;  /* 0x0000761000137816 */ /* 0x000fe20000000013 */
[----:B------:R-:W-:Y:S06]  /*fb50*/  BRA `(.L_x_321) ;  /* 0x0000000000b47947 */ /* 0x000fec0003800000 */
.L_x_333:
        /* <DEDUP_REMOVED lines=14> */
.L_x_347:
[----:B------:R-:W-:Y:S05]  /*fc40*/  BSYNC.RECONVERGENT B0 ;  /* 0x0000000000007941 */ /* 0x000fea0003800200 */
.L_x_346:
[----:B------:R-:W-:-:S04]  /*fc50*/  F2FP.BF16.F32.PACK_AB R0, RZ, R0 ;  /* 0x00000000ff00723e */ /* 0x000fc800000010ff */
[----:B------:R-:W-:Y:S01]  /*fc60*/  PRMT R19, R0, 0x7610, R19 ;  /* 0x0000761000137816 */ /* 0x000fe20000000013 */
[----:B------:R-:W-:Y:S06]  /*fc70*/  BRA `(.L_x_321) ;  /* 0x00000000006c7947 */ /* 0x000fec0003800000 */
.L_x_320:
        /* <DEDUP_REMOVED lines=15> */
[----:B--2---:R-:W-:Y:S05]  /*fd70*/  CALL.ABS.NOINC R2 ;  /* 0x0000000002007343 */ /* 0x004fea0003c00000 */
.L_x_348:
[----:B------:R-:W-:Y:S01]  /*fd80*/  PRMT R19, RZ, 0x7610, R19 ;  /* 0x00007610ff137816 */ /* 0x000fe20000000013 */
[----:B------:R-:W-:Y:S06]  /*fd90*/  BRA `(.L_x_321) ;  /* 0x0000000000247947 */ /* 0x000fec0003800000 */
.L_x_345:
[----:B------:R-:W2:Y:S02]  /*fda0*/  LDG.E.64 R2, desc[UR36][R2.64] ;  /* 0x0000002402027981 */ /* 0x000ea4000c1e1b00 */
[----:B--2---:R-:W0:Y:S02]  /*fdb0*/  I2F.U64 R0, R2 ;  /* 0x0000000200007312 */ /* 0x004e240000301000 */
[----:B0-----:R-:W-:-:S04]  /*fdc0*/  F2FP.BF16.F32.PACK_AB R0, RZ, R0 ;  /* 0x00000000ff00723e */ /* 0x001fc800000010ff */
[----:B------:R-:W-:Y:S01]  /*fdd0*/  PRMT R19, R0, 0x7610, R19 ;  /* 0x0000761000137816 */ /* 0x000fe20000000013 */
[----:B------:R-:W-:Y:S06]  /*fde0*/  BRA `(.L_x_321) ;  /* 0x0000000000107947 */ /* 0x000fec0003800000 */
.L_x_344:
[----:B------:R-:W2:Y:S02]  /*fdf0*/  LDG.E R2, desc[UR36][R2.64] ;  /* 0x0000002402027981 */ /* 0x000ea4000c1e1900 */
[----:B--2---:R-:W-:-:S04]  /*fe00*/  I2FP.F32.U32 R0, R2 ;  /* 0x0000000200007245 */ /* 0x004fc80000201000 */
[----:B------:R-:W-:-:S04]  /*fe10*/  F2FP.BF16.F32.PACK_AB R0, RZ, R0 ;  /* 0x00000000ff00723e */ /* 0x000fc800000010ff */
[----:B------:R-:W-:-:S07]  /*fe20*/  PRMT R19, R0, 0x7610, R19 ;  /* 0x0000761000137816 */ /* 0x000fce0000000013 */
.L_x_321:
        /* <DEDUP_REMOVED lines=18> */
.L_x_352:
[----:B------:R-:W2:Y:S02]  /*ff50*/  LDG.E.U8 R2, desc[UR36][R2.64] ;  /* 0x0000002402027981 */ /* 0x000ea4000c1e1100 */
[----:B--2---:R-:W-:-:S04]  /*ff60*/  I2FP.F32.U32 R0, R2 ;  /* 0x0000000200007245 */ /* 0x004fc80000201000 */
[----:B------:R-:W-:Y:S01]  /*ff70*/  F2FP.BF16.F32.PACK_AB R0, RZ, R0 ;  /* 0x00000000ff00723e */ /* 0x000fe200000010ff */
[----:B------:R-:W-:Y:S06]  /*ff80*/  BRA `(.L_x_354) ;  /* 0x0000000c00a47947 */ /* 0x000fec0003800000 */
.L_x_351:
        /* <DEDUP_REMOVED lines=10> */
.L_x_356:
[----:B------:R-:W2:Y:S02]  /*10030*/  LDG.E R2, desc[UR36][R2.64] ;  /* 0x0000002402027981 */ /* 0x000ea4000c1e1900 */
[----:B--2---:R-:W-:-:S04]  /*10040*/  I2FP.F32.S32 R0, R2 ;  /* 0x0000000200007245 */ /* 0x004fc80000201400 */
[----:B------:R-:W-:Y:S01]  /*10050*/  F2FP.BF16.F32.PACK_AB R0, RZ, R0 ;  /* 0x00000000ff00723e */ /* 0x000fe200000010ff */
[----:B------:R-:W-:Y:S06]  /*10060*/  BRA `(.L_x_354) ;  /* 0x0000000c006c7947 */ /* 0x000fec0003800000 */
.L_x_355:
[----:B------:R-:W2:Y:S02]  /*10070*/  LDG.E.U16 R2, desc[UR36][R2.64] ;  /* 0x0000002402027981 */ /* 0x000ea4000c1e1500 */
[----:B--2---:R-:W0:Y:S02]  /*10080*/  I2F.S16 R0, R2 ;  /* 0x0000000200007306 */ /* 0x004e240000101400 */
[----:B0-----:R-:W-:Y:S01]  /*10090*/  F2FP.BF16.F32.PACK_AB R0, RZ, R0 ;  /* 0x00000000ff00723e */ /* 0x001fe200000010ff */
[----:B------:R-:W-:Y:S06]  /*100a0*/  BRA `(.L_x_354) ;  /* 0x0000000c005c7947 */ /* 0x000fec0003800000 */
.L_x_350:
        /* <DEDUP_REMOVED lines=9> */
.L_x_358:
[----:B------:R-:W2:Y:S02]  /*10140*/  LDG.E.U16 R0, desc[UR36][R2.64] ;  /* 0x0000002402007981 */ /* 0x000ea4000c1e1500 */
[----:B--2---:R-:W-:-:S05]  /*10150*/  HADD2.F32 R0, -RZ, R0.H0_H0 ;  /* 0x20000000ff007230 */ /* 0x004fca0000004100 */
[----:B------:R-:W-:Y:S01]  /*10160*/  F2FP.BF16.F32.PACK_AB R0, RZ, R0 ;  /* 0x00000000ff00723e */ /* 0x000fe200000010ff */
[----:B------:R-:W-:Y:S06]  /*10170*/  BRA `(.L_x_354) ;  /* 0x0000000c00287947 */ /* 0x000fec0003800000 */
.L_x_357:
        /* <DEDUP_REMOVED lines=9> */
.L_x_360:
[----:B------:R-:W2:Y:S02]  /*10210*/  LDG.E.U16 R2, desc[UR36][R2.64] ;  /* 0x0000002402027981 */ /* 0x000ea4000c1e1500 */
[----:B--2---:R-:W-:-:S05]  /*10220*/  HADD2.F32 R0, -RZ, R2.H0_H0 ;  /* 0x20000002ff007230 */ /* 0x004fca0000004100 */
[----:B------:R-:W-:Y:S01]  /*10230*/  F2FP.BF16.F32.PACK_AB R0, RZ, R0 ;  /* 0x00000000ff00723e */ /* 0x000fe200000010ff */
[----:B------:R-:W-:Y:S06]  /*10240*/  BRA `(.L_x_354) ;  /* 0x0000000800f47947 */ /* 0x000fec0003800000 */
.L_x_359:
        /* <DEDUP_REMOVED lines=12> */
.L_x_349:
        /* <DEDUP_REMOVED lines=13> */
.L_x_363:
        /* <DEDUP_REMOVED lines=12> */
.L_x_362:
        /* <DEDUP_REMOVED lines=27> */
.L_x_365:
[----:B------:R-:W2:Y:S02]  /*10650*/  LDG.E.U8 R2, desc[UR36][R2.64] ;  /* 0x0000002402027981 */ /* 0x000ea4000c1e1100 */
[C---:B--2---:R-:W-:Y:S01]  /*10660*/  SHF.L.U32 R0, R2.reuse, 0x19, RZ ;  /* 0x0000001902007819 */ /* 0x044fe200000006ff */
        /* <DEDUP_REMOVED lines=11> */
.L_x_364:
[----:B------:R0:W5:Y:S01]  /*10720*/  LDG.E.U16 R0, desc[UR36][R2.64] ;  /* 0x0000002402007981 */ /* 0x000162000c1e1500 */
[----:B------:R-:W-:Y:S05]  /*10730*/  BRA `(.L_x_354) ;  /* 0x0000000400b87947 */ /* 0x000fea0003800000 */
.L_x_361:
        /* <DEDUP_REMOVED lines=12> */
.L_x_368:
        /* <DEDUP_REMOVED lines=21> */
.L_x_372:
[----:B------:R-:W-:Y:S05]  /*10950*/  BSYNC.RECONVERGENT B1 ;  /* 0x0000000000017941 */ /* 0x000fea0003800200 */
.L_x_371:
[----:B------:R-:W-:Y:S01]  /*10960*/  IMAD.SHL.U32 R0, R0, 0x100000, RZ ;  /* 0x0010000000007824 */ /* 0x000fe200078e00ff */
[----:B------:R-:W-:-:S04]  /*10970*/  LEA R2, R2, 0x3b800000, 0x17 ;  /* 0x3b80000002027811 */ /* 0x000fc800078eb8ff */
[----:B------:R-:W-:-:S07]  /*10980*/  LOP3.LUT R0, R2, R0, R7, 0xfe, !PT ;  /* 0x0000000002007212 */ /* 0x000fce00078efe07 */
.L_x_370:
[----:B------:R-:W-:Y:S05]  /*10990*/  BSYNC.RECONVERGENT B0 ;  /* 0x0000000000007941 */ /* 0x000fea0003800200 */
.L_x_369:
[----:B------:R-:W-:Y:S01]  /*109a0*/  F2FP.BF16.F32.PACK_AB R0, RZ, R0 ;  /* 0x00000000ff00723e */ /* 0x000fe200000010ff */
[----:B------:R-:W-:Y:S06]  /*109b0*/  BRA `(.L_x_354) ;  /* 0x0000000400187947 */ /* 0x000fec0003800000 */
.L_x_367:
        /* <DEDUP_REMOVED lines=21> */
.L_x_376:
[----:B------:R-:W-:Y:S05]  /*10b10*/  BSYNC.RECONVERGENT B1 ;  /* 0x0000000000017941 */ /* 0x000fea0003800200 */
.L_x_375:
[----:B------:R-:W-:Y:S01]  /*10b20*/  IMAD.SHL.U32 R0, R0, 0x200000, RZ ;  /* 0x0020000000007824 */ /* 0x000fe200078e00ff */
[----:B------:R-:W-:-:S04]  /*10b30*/  LEA R2, R2, 0x37800000, 0x17 ;  /* 0x3780000002027811 */ /* 0x000fc800078eb8ff */
[----:B------:R-:W-:-:S07]  /*10b40*/  LOP3.LUT R0, R2, R0, R7, 0xfe, !PT ;  /* 0x0000000002007212 */ /* 0x000fce00078efe07 */
.L_x_374:
[----:B------:R-:W-:Y:S05]  /*10b50*/  BSYNC.RECONVERGENT B0 ;  /* 0x0000000000007941 */ /* 0x000fea0003800200 */
.L_x_373:
[----:B------:R-:W-:Y:S01]  /*10b60*/  F2FP.BF16.F32.PACK_AB R0, RZ, R0 ;  /* 0x00000000ff00723e */ /* 0x000fe200000010ff */
[----:B------:R-:W-:Y:S06]  /*10b70*/  BRA `(.L_x_354) ;  /* 0x0000000000a87947 */ /* 0x000fec0003800000 */
.L_x_366:
        /* <DEDUP_REMOVED lines=14> */
.L_x_380:
[----:B------:R-:W-:Y:S05]  /*10c60*/  BSYNC.RECONVERGENT B0 ;  /* 0x0000000000007941 */ /* 0x000fea0003800200 */
.L_x_379:
[----:B------:R-:W-:Y:S01]  /*10c70*/  F2FP.BF16.F32.PACK_AB R0, RZ, R0 ;  /* 0x00000000ff00723e */ /* 0x000fe200000010ff */
[----:B------:R-:W-:Y:S06]  /*10c80*/  BRA `(.L_x_354) ;  /* 0x0000000000647947 */ /* 0x000fec0003800000 */
.L_x_353:
        /* <DEDUP_REMOVED lines=8> */
[----:B0-----:R-:W-:Y:S01]  /*10d10*/  MOV R4, UR4 ;  /* 0x0000000400047c02 */ /* 0x001fe20008000f00 */
[----:B------:R-:W-:-:S02]  /*10d20*/  IMAD.U32 R5, RZ, RZ, UR5 ;  /* 0x00000005ff057e24 */ /* 0x000fc4000f8e00ff */
[----:B-1----:R-:W-:Y:S02]  /*10d30*/  IMAD.U32 R6, RZ, RZ, UR6 ;  /* 0x00000006ff067e24 */ /* 0x002fe4000f8e00ff */
[----:B------:R-:W-:Y:S02]  /*10d40*/  IMAD.U32 R7, RZ, RZ, UR7 ;  /* 0x00000007ff077e24 */ /* 0x000fe4000f8e00ff */
[----:B---3--:R-:W-:Y:S01]  /*10d50*/  IMAD.U32 R10, RZ, RZ, UR8 ;  /* 0x00000008ff0a7e24 */ /* 0x008fe2000f8e00ff */
[----:B------:R-:W-:-:S07]  /*10d60*/  MOV R11, UR9 ;  /* 0x00000009000b7c02 */ /* 0x000fce0008000f00 */
[----:B------:R-:W-:-:S07]  /*10d70*/  LEPC R20, `(.L_x_381) ;  /* 0x000000001014794e */ /* 0x000fce0000000000 */
[----:B--2--5:R-:W-:Y:S05]  /*10d80*/  CALL.ABS.NOINC R2 ;  /* 0x0000000002007343 */ /* 0x024fea0003c00000 */
.L_x_381:
[----:B------:R-:W-:Y:S01]  /*10d90*/  PRMT R0, RZ, 0x7610, R0 ;  /* 0x00007610ff007816 */ /* 0x000fe20000000000 */
[----:B------:R-:W-:Y:S06]  /*10da0*/  BRA `(.L_x_354) ;  /* 0x00000000001c7947 */ /* 0x000fec0003800000 */
.L_x_378:
[----:B------:R-:W2:Y:S02]  /*10db0*/  LDG.E.64 R2, desc[UR36][R2.64] ;  /* 0x0000002402027981 */ /* 0x000ea4000c1e1b00 */
[----:B--2---:R-:W0:Y:S02]  /*10dc0*/  I2F.U64 R0, R2 ;  /* 0x0000000200007312 */ /* 0x004e240000301000 */
[----:B0-----:R-:W-:Y:S01]  /*10dd0*/  F2FP.BF16.F32.PACK_AB R0, RZ, R0 ;  /* 0x00000000ff00723e */ /* 0x001fe200000010ff */
[----:B------:R-:W-:Y:S06]  /*10de0*/  BRA `(.L_x_354) ;  /* 0x00000000000c7947 */ /* 0x000fec0003800000 */
.L_x_377:
[----:B------:R-:W2:Y:S02]  /*10df0*/  LDG.E R2, desc[UR36][R2.64] ;  /* 0x0000002402027981 */ /* 0x000ea4000c1e1900 */
[----:B--2---:R-:W-:-:S04]  /*10e00*/  I2FP.F32.U32 R0, R2 ;  /* 0x0000000200007245 */ /* 0x004fc80000201000 */
[----:B------:R-:W-:-:S07]  /*10e10*/  F2FP.BF16.F32.PACK_AB R0, RZ, R0 ;  /* 0x00000000ff00723e */ /* 0x000fce00000010ff */
.L_x_354:
[----:B------:R-:W1:Y:S01]  /*10e20*/  LDCU.64 UR4, c[0x0][0x600] ;  /* 0x0000c000ff0477ac */ /* 0x000e620008000a00 */
[----:B-----5:R-:W-:Y:S01]  /*10e30*/  IMAD.U32 R0, R0, 0x10000, RZ ;  /* 0x0001000000007824 */ /* 0x020fe200078e00ff */
[----:B------:R-:W-:-:S03]  /*10e40*/  SHF.L.U32 R19, R19, 0x10, RZ ;  /* 0x0000001013137819 */ /* 0x000fc600000006ff */
[----:B-1----:R-:W-:Y:S01]  /*10e50*/  FMUL.FTZ R0, R0, UR4 ;  /* 0x0000000400007c20 */ /* 0x002fe20008410000 */
[----:B------:R-:W-:-:S04]  /*10e60*/  ULOP3.LUT UR4, UR40, 0xff, URZ, 0xc0, !UPT ;  /* 0x000000ff28047892 */ /* 0x000fc8000f8ec0ff */
[----:B------:R-:W-:Y:S01]  /*10e70*/  FSETP.GT.FTZ.AND P0, PT, R0, UR5, PT ;  /* 0x0000000500007c0b */ /* 0x000fe2000bf14000 */
[----:B------:R-:W-:-:S12]  /*10e80*/  UISETP.GT.AND UP0, UPT, UR4, 0x9, UPT ;  /* 0x000000090400788c */ /* 0x000fd8000bf04270 */
[----:B------:R-:W-:-:S06]  /*10e90*/  @!P0 FMUL.FTZ R0, R0, 1.4426950216293334961 ;  /* 0x3fb8aa3b00008820 */ /* 0x000fcc0000410000 */
[----:B------:R-:W0:Y:S02]  /*10ea0*/  @!P0 MUFU.EX2 R0, R0 ;  /* 0x0000000000008308 */ /* 0x000e240000000800 */
[----:B0-----:R-:W-:Y:S01]  /*10eb0*/  @!P0 FADD.FTZ R3, R0, 1 ;  /* 0x3f80000000038421 */ /* 0x001fe20000010000 */
[----:B------:R-:W-:-:S05]  /*10ec0*/  @!P0 FMUL.FTZ R2, R19, R0 ;  /* 0x0000000013028220 */ /* 0x000fca0000410000 */
[----:B------:R-:W0:Y:S02]  /*10ed0*/  @!P0 MUFU.RCP R3, R3 ;  /* 0x0000000300038308 */ /* 0x000e240000001000 */
[----:B0-----:R-:W-:-:S06]  /*10ee0*/  @!P0 FMUL.FTZ R19, R2, R3 ;  /* 0x0000000302138220 */ /* 0x001fcc0000410000 */
[----:B------:R-:W0:Y:S01]  /*10ef0*/  F2F.BF16.F32 R19, R19 ;  /* 0x0000001300137304 */ /* 0x000e220000202000 */
        /* <DEDUP_REMOVED lines=11> */
[----:B0-----:R-:W-:Y:S01]  /*10fb0*/  STG.E.U8 desc[UR36][R16.64], R3 ;  /* 0x0000000310007986 */ /* 0x001fe2000c101124 */
[----:B------:R-:W-:Y:S05]  /*10fc0*/  EXIT ;  /* 0x000000000000794d */ /* 0x000fea0003800000 */
.L_x_385:
[----:B0-----:R-:W-:-:S06]  /*10fd0*/  IMAD.U32 R3, R19, 0x10000, RZ ;  /* 0x0001000013037824 */ /* 0x001fcc00078e00ff */
[----:B------:R-:W0:Y:S02]  /*10fe0*/  F2I.S64.TRUNC R2, R3 ;  /* 0x0000000300027311 */ /* 0x000e24000020d900 */
[----:B0-----:R-:W-:Y:S01]  /*10ff0*/  STG.E.U8 desc[UR36][R16.64], R2 ;  /* 0x0000000210007986 */ /* 0x001fe2000c101124 */
[----:B------:R-:W-:Y:S05]  /*11000*/  EXIT ;  /* 0x000000000000794d */ /* 0x000fea0003800000 */
.L_x_384:
        /* <DEDUP_REMOVED lines=8> */
[----:B0-----:R-:W-:Y:S01]  /*11090*/  STG.E.64 desc[UR36][R16.64], R2 ;  /* 0x0000000210007986 */ /* 0x001fe2000c101b24 */
[----:B------:R-:W-:Y:S05]  /*110a0*/  EXIT ;  /* 0x000000000000794d */ /* 0x000fea0003800000 */
.L_x_388:
[----:B0-----:R-:W-:-:S06]  /*110b0*/  IMAD.U32 R19, R19, 0x10000, RZ ;  /* 0x0001000013137824 */ /* 0x001fcc00078e00ff */
[----:B------:R-:W0:Y:S02]  /*110c0*/  F2I.FTZ.TRUNC.NTZ R19, R19 ;  /* 0x0000001300137305 */ /* 0x000e24000021f100 */
[----:B0-----:R-:W-:Y:S01]  /*110d0*/  STG.E desc[UR36][R16.64], R19 ;  /* 0x0000001310007986 */ /* 0x001fe2000c101924 */
[----:B------:R-:W-:Y:S05]  /*110e0*/  EXIT ;  /* 0x000000000000794d */ /* 0x000fea0003800000 */
.L_x_387:
[----:B0-----:R-:W-:-:S06]  /*110f0*/  SHF.L.U32 R19, R19, 0x10, RZ ;  /* 0x0000001013137819 */ /* 0x001fcc00000006ff */
[----:B------:R-:W0:Y:S02]  /*11100*/  F2I.FTZ.TRUNC.NTZ R19, R19 ;  /* 0x0000001300137305 */ /* 0x000e24000021f100 */
[----:B0-----:R-:W-:Y:S01]  /*11110*/  STG.E.U16 desc[UR36][R16.64], R19 ;  /* 0x0000001310007986 */ /* 0x001fe2000c101524 */
[----:B------:R-:W-:Y:S05]  /*11120*/  EXIT ;  /* 0x000000000000794d */ /* 0x000fea0003800000 */
.L_x_383:
[----:B------:R-:W-:-:S09]  /*11130*/  UISETP.GT.AND UP0, UPT, UR4, 0x6, UPT ;  /* 0x000000060400788c */ /* 0x000fd2000bf04270 */
[----:B------:R-:W-:Y:S05]  /*11140*/  BRA.U UP0, `(.L_x_389) ;  /* 0x00000001002c7547 */ /* 0x000fea000b800000 */
[----:B------:R-:W-:-:S09]  /*11150*/  UISETP.NE.AND UP0, UPT, UR4, 0x5, UPT ;  /* 0x000000050400788c */ /* 0x000fd2000bf05270 */
[----:B------:R-:W-:Y:S05]  /*11160*/  BRA.U !UP0, `(.L_x_390) ;  /* 0x0000000108147547 */ /* 0x000fea000b800000 */
[----:B------:R-:W-:-:S09]  /*11170*/  UISETP.NE.AND UP0, UPT, UR4, 0x6, UPT ;  /* 0x000000060400788c */ /* 0x000fd2000bf05270 */
[----:B------:R-:W-:Y:S05]  /*11180*/  BRA.U UP0, `(.L_x_386) ;  /* 0x0000000900307547 */ /* 0x000fea000b800000 */
[----:B0-----:R-:W-:-:S05]  /*11190*/  IMAD.U32 R19, R19, 0x10000, RZ ;  /* 0x0001000013137824 */ /* 0x001fca00078e00ff */
[----:B------:R-:W-:Y:S01]  /*111a0*/  STG.E desc[UR36][R16.64], R19 ;  /* 0x0000001310007986 */ /* 0x000fe2000c101924 */
[----:B------:R-:W-:Y:S05]  /*111b0*/  EXIT ;  /* 0x000000000000794d */ /* 0x000fea0003800000 */
.L_x_390:
[----:B0-----:R-:W-:-:S05]  /*111c0*/  IMAD.U32 R0, R19, 0x10000, RZ ;  /* 0x0001000013007824 */ /* 0x001fca00078e00ff */
[----:B------:R-:W-:-:S05]  /*111d0*/  F2FP.F16.F32.PACK_AB R0, RZ, R0 ;  /* 0x00000000ff00723e */ /* 0x000fca00000000ff */
[----:B------:R-:W-:Y:S01]  /*111e0*/  STG.E.U16 desc[UR36][R16.64], R0 ;  /* 0x0000000010007986 */ /* 0x000fe2000c101524 */
[----:B------:R-:W-:Y:S05]  /*111f0*/  EXIT ;  /* 0x000000000000794d */ /* 0x000fea0003800000 */
.L_x_389:
        /* <DEDUP_REMOVED lines=8> */
[----:B------:R-:W-:Y:S01]  /*11280*/  STG.E.64 desc[UR36][R16.64], R2 ;  /* 0x0000000210007986 */ /* 0x000fe2000c101b24 */
[----:B------:R-:W-:Y:S05]  /*11290*/  EXIT ;  /* 0x000000000000794d */ /* 0x000fea0003800000 */
.L_x_392:
[----:B0-----:R-:W-:-:S04]  /*112a0*/  SHF.L.U32 R19, R19, 0x10, RZ ;  /* 0x0000001013137819 */ /* 0x001fc800000006ff */
[----:B------:R-:W-:-:S04]  /*112b0*/  F2FP.F16.F32.PACK_AB R3, RZ, R19 ;  /* 0x00000013ff03723e */ /* 0x000fc800000000ff */
[----:B------:R-:W-:-:S05]  /*112c0*/  PRMT R3, R3, 0x5410, RZ ;  /* 0x0000541003037816 */ /* 0x000fca00000000ff */
[----:B------:R-:W-:Y:S01]  /*112d0*/  STG.E desc[UR36][R16.64], R3 ;  /* 0x0000000310007986 */ /* 0x000fe2000c101924 */
[----:B------:R-:W-:Y:S05]  /*112e0*/  EXIT ;  /* 0x000000000000794d */ /* 0x000fea0003800000 */
.L_x_391:
[----:B0-----:R-:W-:-:S04]  /*112f0*/  IMAD.U32 R2, R19, 0x10000, RZ ;  /* 0x0001000013027824 */ /* 0x001fc800078e00ff */
[----:B------:R-:W-:-:S06]  /*11300*/  FMUL.FTZ R2, R2, 1 ;  /* 0x3f80000002027820 */ /* 0x000fcc0000410000 */
[----:B------:R-:W0:Y:S02]  /*11310*/  F2F.F64.F32 R2, R2 ;  /* 0x0000000200027310 */ /* 0x000e240000201800 */
[----:B0-----:R-:W-:Y:S01]  /*11320*/  STG.E.64 desc[UR36][R16.64], R2 ;  /* 0x0000000210007986 */ /* 0x001fe2000c101b24 */
[----:B------:R-:W-:Y:S05]  /*11330*/  EXIT ;  /* 0x000000000000794d */ /* 0x000fea0003800000 */
.L_x_382:
        /* <DEDUP_REMOVED lines=12> */
[----:B0-----:R-:W-:Y:S01]  /*11400*/  STG.E.U16 desc[UR36][R16.64], R3 ;  /* 0x0000000310007986 */ /* 0x001fe2000c101524 */
[----:B------:R-:W-:Y:S05]  /*11410*/  EXIT ;  /* 0x000000000000794d */ /* 0x000fea0003800000 */
.L_x_396:
        /* <DEDUP_REMOVED lines=13> */
[----:B------:R-:W-:Y:S01]  /*114f0*/  FADD.FTZ R0, R2, 8192 ;  /* 0x4600000002007421 */ /* 0x000fe20000010000 */
[----:B------:R-:W-:-:S04]  /*11500*/  PRMT R8, RZ, 0x7610, R8 ;  /* 0x00007610ff087816 */ /* 0x000fc80000000008 */
[----:B------:R-:W-:-:S13]  /*11510*/  LOP3.LUT P0, R0, R0, 0xff, RZ, 0xc0, !PT ;  /* 0x000000ff00007812 */ /* 0x000fda000780c0ff */
[----:B------:R-:W-:Y:S05]  /*11520*/  @!P0 BRA `(.L_x_398) ;  /* 0x00000000000c8947 */ /* 0x000fea0003800000 */
.L_x_399:
[----:B------:R-:W-:-:S04]  /*11530*/  SHF.R.U32.HI R3, RZ, 0x18, R3 ;  /* 0x00000018ff037819 */ /* 0x000fc80000011603 */
[----:B------:R-:W-:-:S04]  /*11540*/  LOP3.LUT R0, R0, 0x80, R3, 0xf8, !PT ;  /* 0x0000008000007812 */ /* 0x000fc800078ef803 */
[----:B------:R-:W-:-:S07]  /*11550*/  PRMT R8, R0, 0x7610, R8 ;  /* 0x0000761000087816 */ /* 0x000fce0000000008 */
.L_x_398:
[----:B------:R-:W-:Y:S05]  /*11560*/  BSYNC.RECONVERGENT B0 ;  /* 0x0000000000007941 */ /* 0x000fea0003800200 */
.L_x_397:
[----:B------:R-:W-:Y:S01]  /*11570*/  STG.E.U8 desc[UR36][R16.64], R8 ;  /* 0x0000000810007986 */ /* 0x000fe2000c101124 */
[----:B------:R-:W-:Y:S05]  /*11580*/  EXIT ;  /* 0x000000000000794d */ /* 0x000fea0003800000 */
.L_x_395:
        /* <DEDUP_REMOVED lines=17> */
.L_x_402:
[----:B------:R-:W-:-:S04]  /*116a0*/  SHF.R.U32.HI R3, RZ, 0x18, R3 ;  /* 0x00000018ff037819 */ /* 0x000fc80000011603 */
[----:B------:R-:W-:-:S04]  /*116b0*/  LOP3.LUT R0, R0, 0x80, R3, 0xf8, !PT ;  /* 0x0000008000007812 */ /* 0x000fc800078ef803 */
[----:B------:R-:W-:-:S07]  /*116c0*/  PRMT R8, R0, 0x7610, R8 ;  /* 0x0000761000087816 */ /* 0x000fce0000000008 */
.L_x_401:
[----:B------:R-:W-:Y:S05]  /*116d0*/  BSYNC.RECONVERGENT B0 ;  /* 0x0000000000007941 */ /* 0x000fea0003800200 */
.L_x_400:
[----:B------:R-:W-:Y:S01]  /*116e0*/  STG.E.U8 desc[UR36][R16.64], R8 ;  /* 0x0000000810007986 */ /* 0x000fe2000c101124 */
[----:B------:R-:W-:Y:S05]  /*116f0*/  EXIT ;  /* 0x000000000000794d */ /* 0x000fea0003800000 */
.L_x_394:
        /* <DEDUP_REMOVED lines=18> */
[----:B------:R-:W-:-:S05]  /*11820*/  @!P0 IADD3 R0, PT, PT, R4, RZ, RZ ;  /* 0x000000ff04008210 */ /* 0x000fca0007ffe0ff */
[----:B------:R-:W-:-:S05]  /*11830*/  @P1 IMAD.MOV.U32 R3, RZ, RZ, R0 ;  /* 0x000000ffff031224 */ /* 0x000fca00078e0000 */
[----:B------:R-:W-:Y:S01]  /*11840*/  STG.E.U8 desc[UR36][R16.64], R3 ;  /* 0x0000000310007986 */ /* 0x000fe2000c101124 */
[----:B------:R-:W-:Y:S05]  /*11850*/  EXIT ;  /* 0x000000000000794d */ /* 0x000fea0003800000 */
.L_x_404:
[----:B0-----:R-:W-:-:S06]  /*11860*/  IMAD.U32 R2, R19, 0x10000, RZ ;  /* 0x0001000013027824 */ /* 0x001fcc00078e00ff */
[----:B------:R-:W0:Y:S02]  /*11870*/  F2I.U64.TRUNC R2, R2 ;  /* 0x0000000200027311 */ /* 0x000e24000020d800 */
[----:B0-----:R-:W-:Y:S01]  /*11880*/  STG.E.64 desc[UR36][R16.64], R2 ;  /* 0x0000000210007986 */ /* 0x001fe2000c101b24 */
[----:B------:R-:W-:Y:S05]  /*11890*/  EXIT ;  /* 0x000000000000794d */ /* 0x000fea0003800000 */
.L_x_403:
[----:B0-----:R-:W-:-:S06]  /*118a0*/  IMAD.U32 R19, R19, 0x10000, RZ ;  /* 0x0001000013137824 */ /* 0x001fcc00078e00ff */
[----:B------:R-:W0:Y:S02]  /*118b0*/  F2I.FTZ.U32.TRUNC.NTZ R19, R19 ;  /* 0x0000001300137305 */ /* 0x000e24000021f000 */
[----:B0-----:R-:W-:Y:S01]  /*118c0*/  STG.E desc[UR36][R16.64], R19 ;  /* 0x0000001310007986 */ /* 0x001fe2000c101924 */
[----:B------:R-:W-:Y:S05]  /*118d0*/  EXIT ;  /* 0x000000000000794d */ /* 0x000fea0003800000 */
.L_x_393:
        /* <DEDUP_REMOVED lines=9> */
[----:B------:R-:W-:Y:S01]  /*11970*/  STG.E.U8 desc[UR36][R16.64], R3 ;  /* 0x0000000310007986 */ /* 0x000fe2000c101124 */
[----:B------:R-:W-:Y:S05]  /*11980*/  EXIT ;  /* 0x000000000000794d */ /* 0x000fea0003800000 */
.L_x_406:
[----:B0-----:R-:W-:Y:S02]  /*11990*/  SHF.L.U32 R19, R19, 0x10, RZ ;  /* 0x0000001013137819 */ /* 0x001fe400000006ff */
[----:B------:R-:W-:-:S03]  /*119a0*/  CS2R R6, SRZ ;  /* 0x0000000000067805 */ /* 0x000fc6000001ff00 */
[----:B------:R-:W-:-:S06]  /*119b0*/  FMUL.FTZ R4, R19, 1 ;  /* 0x3f80000013047820 */ /* 0x000fcc0000410000 */
[----:B------:R-:W0:Y:S02]  /*119c0*/  F2F.F64.F32 R4, R4 ;  /* 0x0000000400047310 */ /* 0x000e240000201800 */
[----:B0-----:R-:W-:Y:S01]  /*119d0*/  STG.E.128 desc[UR36][R16.64], R4 ;  /* 0x0000000410007986 */ /* 0x001fe2000c101d24 */
[----:B------:R-:W-:Y:S05]  /*119e0*/  EXIT ;  /* 0x000000000000794d */ /* 0x000fea0003800000 */
.L_x_405:
[----:B------:R-:W-:-:S09]  /*119f0*/  UISETP.NE.AND UP0, UPT, UR4, 0xf, UPT ;  /* 0x0000000f0400788c */ /* 0x000fd2000bf05270 */
[----:B------:R-:W-:Y:S05]  /*11a00*/  BRA.U !UP0, `(.L_x_407) ;  /* 0x0000000108e87547 */ /* 0x000fea000b800000 */
[----:B------:R-:W-:-:S09]  /*11a10*/  UISETP.NE.AND UP0, UPT, UR4, 0x17, UPT ;  /* 0x000000170400788c */ /* 0x000fd2000bf05270 */
[----:B------:R-:W-:Y:S05]  /*11a20*/  BRA.U !UP0, `(.L_x_408) ;  /* 0x0000000108907547 */ /* 0x000fea000b800000 */
[----:B------:R-:W-:-:S09]  /*11a30*/  UISETP.NE.AND UP0, UPT, UR4, 0x18, UPT ;  /* 0x000000180400788c */ /* 0x000fd2000bf05270 */
[----:B------:R-:W-:Y:S05]  /*11a40*/  BRA.U !UP0, `(.L_x_409) ;  /* 0x0000000108447547 */ /* 0x000fea000b800000 */
.L_x_386:
        /* <DEDUP_REMOVED lines=11> */
[----:B------:R-:W-:Y:S01]  /*11b00*/  IMAD.U32 R7, RZ, RZ, UR7 ;  /* 0x00000007ff077e24 */ /* 0x000fe2000f8e00ff */
[----:B-----5:R-:W-:Y:S01]  /*11b10*/  MOV R10, UR8 ;  /* 0x00000008000a7c02 */ /* 0x020fe20008000f00 */
[----:B--2---:R-:W-:-:S07]  /*11b20*/  IMAD.U32 R11, RZ, RZ, UR9 ;  /* 0x00000009ff0b7e24 */ /* 0x004fce000f8e00ff */
[----:B------:R-:W-:-:S07]  /*11b30*/  LEPC R20, `(.L_x_410) ;  /* 0x000000001014794e */ /* 0x000fce0000000000 */
[----:B0--3--:R-:W-:Y:S05]  /*11b40*/  CALL.ABS.NOINC R2 ;  /* 0x0000000002007343 */ /* 0x009fea0003c00000 */
.L_x_410:
[----:B------:R-:W-:Y:S05]  /*11b50*/  EXIT ;  /* 0x000000000000794d */ /* 0x000fea0003800000 */
.L_x_409:
[----:B0-----:R-:W-:Y:S01]  /*11b60*/  SHF.L.U32 R19, R19, 0x10, RZ ;  /* 0x0000001013137819 */ /* 0x001fe200000006ff */
[----:B------:R-:W-:Y:S01]  /*11b70*/  BSSY.RECONVERGENT B0, `(.L_x_411) ;  /* 0x000000c000007945 */ /* 0x000fe20003800200 */
[----:B------:R-:W-:Y:S02]  /*11b80*/  IMAD.MOV.U32 R0, RZ, RZ, 0x7f ;  /* 0x0000007fff007424 */ /* 0x000fe400078e00ff */
        /* <DEDUP_REMOVED lines=10> */
.L_x_412:
[----:B------:R-:W-:Y:S05]  /*11c30*/  BSYNC.RECONVERGENT B0 ;  /* 0x0000000000007941 */ /* 0x000fea0003800200 */
.L_x_411:
[----:B------:R-:W-:-:S05]  /*11c40*/  LOP3.LUT R3, R0, 0x80, R3, 0xf8, !PT ;  /* 0x0000008000037812 */ /* 0x000fca00078ef803 */
[----:B------:R-:W-:Y:S01]  /*11c50*/  STG.E.U8 desc[UR36][R16.64], R3 ;  /* 0x0000000310007986 */ /* 0x000fe2000c101124 */
[----:B------:R-:W-:Y:S05]  /*11c60*/  EXIT ;  /* 0x000000000000794d */ /* 0x000fea0003800000 */
.L_x_408:
        /* <DEDUP_REMOVED lines=12> */
.L_x_414:
[----:B------:R-:W-:Y:S01]  /*11d30*/  IMAD.MOV.U32 R0, RZ, RZ, 0x7f ;  /* 0x0000007fff007424 */ /* 0x000fe200078e00ff */
[----:B------:R-:W-:-:S04]  /*11d40*/  ISETP.GT.U32.AND P0, PT, R2, 0x7f800000, PT ;  /* 0x7f8000000200780c */ /* 0x000fc80003f04070 */
[----:B------:R-:W-:-:S09]  /*11d50*/  SEL R0, R0, 0x7c, P0 ;  /* 0x0000007c00007807 */ /* 0x000fd20000000000 */
.L_x_415:
[----:B------:R-:W-:Y:S05]  /*11d60*/  BSYNC.RECONVERGENT B0 ;  /* 0x0000000000007941 */ /* 0x000fea0003800200 */
.L_x_413:
[----:B------:R-:W-:-:S04]  /*11d70*/  SHF.R.U32.HI R3, RZ, 0x18, R3 ;  /* 0x00000018ff037819 */ /* 0x000fc80000011603 */
[----:B------:R-:W-:-:S05]  /*11d80*/  LOP3.LUT R3, R0, 0x80, R3, 0xf8, !PT ;  /* 0x0000008000037812 */ /* 0x000fca00078ef803 */
[----:B------:R-:W-:Y:S01]  /*11d90*/  STG.E.U8 desc[UR36][R16.64], R3 ;  /* 0x0000000310007986 */ /* 0x000fe2000c101124 */
[----:B------:R-:W-:Y:S05]  /*11da0*/  EXIT ;  /* 0x000000000000794d */ /* 0x000fea0003800000 */
.L_x_407:
[----:B0-----:R-:W-:Y:S01]  /*11db0*/  STG.E.U16 desc[UR36][R16.64], R19 ;  /* 0x0000001310007986 */ /* 0x001fe2000c101524 */
[----:B------:R-:W-:Y:S05]  /*11dc0*/  EXIT ;  /* 0x000000000000794d */ /* 0x000fea0003800000 */
.L_x_416:
[----:B------:R-:W-:-:S00]  /*11dd0*/  BRA `(.L_x_416) ;  /* 0xfffffffc00fc7947 */ /* 0x000fc0000383ffff */
[----:B------:R-:W-:-:S00]  /*11de0*/  NOP ;  /* 0x0000000000007918 */ /* 0x000fc00000000000 */
        /* <DEDUP_REMOVED lines=9> */
.L_x_7027:


//--------------------- .text._ZN2at6native27unrolled_elementwise_kernelIZZZNS0_65_GLOBAL__N__cd49fe81_27_ActivationSoftplusKernel_cu_1520ed90_293224softplus_backward_kernelERNS_18TensorIteratorBaseERKN3c106ScalarES8_ENKUlvE_clEvENKUlvE2_clEvEUlNS5_8BFloat16ESB_E_St5arrayIPcLm3EELi4E23TrivialOffsetCalculatorILi2EjESG_ILi1EjENS0_6memory12LoadWithCastILi2EEENSJ_13StoreWithCastILi1EEEEEviT_T0_T2_T3_T4_T5_ --------------------------
	.section	.text._ZN2at6native27unrolled_elementwise_kernelIZZZNS0_65_GLOBAL__N__cd49fe81_27_ActivationSoftplusKernel_cu_1520ed90_293224softplus_backward_kernelERNS_18TensorIteratorBaseERKN3c106ScalarES8_ENKUlvE_clEvENKUlvE2_clEvEUlNS5_8BFloat16ESB_E_St5arrayIPcLm3EELi4E23TrivialOffsetCalculatorILi2EjESG_ILi1EjENS0_6memory12LoadWithCastILi2EEENSJ_13StoreWithCastILi1EEEEEviT_T0_T2_T3_T4_T5_,"ax",@progbits
	.align	128
        .global         _ZN2at6native27unrolled_elementwise_kernelIZZZNS0_65_GLOBAL__N__cd49fe81_27_ActivationSoftplusKernel_cu_1520ed90_293224softplus_backward_kernelERNS_18TensorIteratorBaseERKN3c106ScalarES8_ENKUlvE_clEvENKUlvE2_clEvEUlNS5_8BFloat16ESB_E_St5arrayIPcLm3EELi4E23TrivialOffsetCalculatorILi2EjESG_ILi1EjENS0_6memory12LoadWithCastILi2EEENSJ_13StoreWithCastILi1EEEEEviT_T0_T2_T3_T4_T5_
        .type           _ZN2at6native27unrolled_elementwise_kernelIZZZNS0_65_GLOBAL__N__cd49fe81_27_ActivationSoftplusKernel_cu_1520ed90_293224softplus_backward_kernelERNS_18TensorIteratorBaseERKN3c106ScalarES8_ENKUlvE_clEvENKUlvE2_clEvEUlNS5_8BFloat16ESB_E_St5arrayIPcLm3EELi4E23TrivialOffsetCalculatorILi2EjESG_ILi1EjENS0_6memory12LoadWithCastILi2EEENSJ_13StoreWithCastILi1EEEEEviT_T0_T2_T3_T4_T5_,@function
        .size           _ZN2at6native27unrolled_elementwise_kernelIZZZNS0_65_GLOBAL__N__cd49fe81_27_ActivationSoftplusKernel_cu_1520ed90_293224softplus_backward_kernelERNS_18TensorIteratorBaseERKN3c106ScalarES8_ENKUlvE_clEvENKUlvE2_clEvEUlNS5_8BFloat16ESB_E_St5arrayIPcLm3EELi4E23TrivialOffsetCalculatorILi2EjESG_ILi1EjENS0_6memory12LoadWithCastILi2EEENSJ_13StoreWithCastILi1EEEEEviT_T0_T2_T3_T4_T5_,(.L_x_7028 - _ZN2at6native27unrolled_elementwise_kernelIZZZNS0_65_GLOBAL__N__cd49fe81_27_ActivationSoftplusKernel_cu_1520ed90_293224softplus_backward_kernelERNS_18TensorIteratorBaseERKN3c106ScalarES8_ENKUlvE_clEvENKUlvE2_clEvEUlNS5_8BFloat16ESB_E_St5arrayIPcLm3EELi4E23TrivialOffsetCalculatorILi2EjESG_ILi1EjENS0_6memory12LoadWithCastILi2EEENSJ_13StoreWithCastILi1EEEEEviT_T0_T2_T3_T4_T5_)
        .other          _ZN2at6native27unrolled_elementwise_kernelIZZZNS0_65_GLOBAL__N__cd49fe81_27_ActivationSoftplusKernel_cu_1520ed90_293224softplus_backward_kernelERNS_18TensorIteratorBaseERKN3c106ScalarES8_ENKUlvE_clEvENKUlvE2_clEvEUlNS5_8BFloat16ESB_E_St5arrayIPcLm3EELi4E23TrivialOffsetCalculatorILi2EjESG_ILi1EjENS0_6memory12LoadWithCastILi2EEENSJ_13StoreWithCastILi1EEEEEviT_T0_T2_T3_T4_T5_,@"STO_CUDA_ENTRY STV_DEFAULT"
_ZN2at6native27unrolled_elementwise_kernelIZZZNS0_65_GLOBAL__N__cd49fe81_27_ActivationSoftplusKernel_cu_1520ed90_293224softplus_backward_kernelERNS_18TensorIteratorBaseERKN3c106ScalarES8_ENKUlvE_clEvENKUlvE2_clEvEUlNS5_8BFloat16ESB_E_St5arrayIPcLm3EELi4E23TrivialOffsetCalculatorILi2EjESG_ILi1EjENS0_6memory12LoadWithCastILi2EEENSJ_13StoreWithCastILi1EEEEEviT_T0_T2_T3_T4_T5_:
.text._ZN2at6native27unrolled_elementwise_kernelIZZZNS0_65_GLOBAL__N__cd49fe81_27_ActivationSoftplusKernel_cu_1520ed90_293224softplus_backward_kernelERNS_18TensorIteratorBaseERKN3c106ScalarES8_ENKUlvE_clEvENKUlvE2_clEvEUlNS5_8BFloat16ESB_E_St5arrayIPcLm3EELi4E23TrivialOffsetCalculatorILi2EjESG_ILi1EjENS0_6memory12LoadWithCastILi2EEENSJ_13StoreWithCastILi1EEEEEviT_T0_T2_T3_T4_T5_:
[----:B------:R-:W0:Y:S01]  /*0000*/  LDC R1, c[0x0][0x37c] ;  /* 0x0000df00ff017b82 */ /* 0x000e220000000800 */
[----:B------:R-:W1:Y:S07]  /*0010*/  S2R R2, SR_CTAID.X ;  /* 0x0000000000027919 */ /* 0x000e6e0000002500 */
[----:B------:R-:W1:Y:S01]  /*0020*/  LDC R3, c[0x0][0x380] ;  /* 0x0000e000ff037b82 */ /* 0x000e620000000800 */
[----:B------:R-:W2:Y:S01]  /*0030*/  LDCU.64 UR36, c[0x0][0x358] ;  /* 0x00006b00ff2477ac */ /* 0x000ea20008000a00 */
[----:B------:R-:W-:Y:S01]  /*0040*/  BSSY.RECONVERGENT B6, `(.L_x_417) ;  /* 0x0000232000067945 */ /* 0x000fe20003800200 */
[----:B------:R-:W3:Y:S01]  /*0050*/  S2R R17, SR_TID.X ;  /* 0x0000000000117919 */ /* 0x000ee20000002100 */
[----:B------:R-:W-:Y:S01]  /*0060*/  PRMT R28, RZ, 0x7610, R28 ;  /* 0x00007610ff1c7816 */ /* 0x000fe2000000001c */
[----:B------:R-:W4:Y:S01]  /*0070*/  LDCU.U8 UR38, c[0x0][0x3b4] ;  /* 0x00007680ff2677ac */ /* 0x000f220008000000 */
[----:B------:R-:W-:Y:S01]  /*0080*/  PRMT R22, RZ, 0x7610, R22 ;  /* 0x00007610ff167816 */ /* 0x000fe20000000016 */
[----:B------:R-:W0:Y:S01]  /*0090*/  LDCU.U8 UR39, c[0x0][0x3b5] ;  /* 0x000076a0ff2777ac */ /* 0x000e220008000000 */
[----:B-1----:R-:W-:-:S02]  /*00a0*/  IMAD R16, R2, -0x200, R3 ;  /* 0xfffffe0002107824 */ /* 0x002fc400078e0203 */
[----:B---3--:R-:W-:-:S03]  /*00b0*/  IMAD.MOV.U32 R25, RZ, RZ, R17 ;  /* 0x000000ffff197224 */ /* 0x008fc600078e0011 */
[----:B------:R-:W-:-:S13]  /*00c0*/  ISETP.GE.AND P0, PT, R17, R16, PT ;  /* 0x000000101100720c */ /* 0x000fda0003f06270 */
[----:B0-2-4-:R-:W-:Y:S05]  /*00d0*/  @P0 BRA `(.L_x_418) ;  /* 0x0000002000a00947 */ /* 0x015fea0003800000 */
[----:B------:R-:W0:Y:S01]  /*00e0*/  LDC.64 R4, c[0x0][0x3a0] ;  /* 0x0000e800ff047b82 */ /* 0x000e220000000a00 */
[----:B------:R-:W1:Y:S01]  /*00f0*/  LDCU UR5, c[0x0][0x3b8] ;  /* 0x00007700ff0577ac */ /* 0x000e620008000800 */
[----:B------:R-:W-:Y:S01]  /*0100*/  IMAD R17, R2, 0x200, R25 ;  /* 0x0000020002117824 */ /* 0x000fe200078e0219 */
[----:B------:R-:W-:-:S04]  /*0110*/  UPRMT UR4, UR38, 0x9910, URZ ;  /* 0x0000991026047896 */ /* 0x000fc800080000ff */
[----:B------:R-:W-:Y:S01]  /*0120*/  UISETP.GT.AND UP0, UPT, UR4, 0x9, UPT ;  /* 0x000000090400788c */ /* 0x000fe2000bf04270 */
[----:B-1----:R-:W-:-:S05]  /*0130*/  IMAD R3, R17, UR5, RZ ;  /* 0x0000000511037c24 */ /* 0x002fca000f8e02ff */
[----:B0-----:R-:W-:-:S05]  /*0140*/  IADD3 R4, P0, PT, R3, R4, RZ ;  /* 0x0000000403047210 */ /* 0x001fca0007f1e0ff */
[----:B------:R-:W-:Y:S01]  /*0150*/  IMAD.X R5, RZ, RZ, R5, P0 ;  /* 0x000000ffff057224 */ /* 0x000fe200000e0605 */
        /* <DEDUP_REMOVED lines=14> */
.L_x_422:
[----:B------:R-:W2:Y:S02]  /*0240*/  LDG.E.U8 R4, desc[UR36][R4.64] ;  /* 0x0000002404047981 */ /* 0x000ea4000c1e1100 */
[----:B--2---:R-:W-:-:S04]  /*0250*/  I2FP.F32.U32 R0, R4 ;  /* 0x0000000400007245 */ /* 0x004fc80000201000 */
[----:B------:R-:W-:-:S04]  /*0260*/  F2FP.BF16.F32.PACK_AB R0, RZ, R0 ;  /* 0x00000000ff00723e */ /* 0x000fc800000010ff */
[----:B------:R-:W-:Y:S01]  /*0270*/  PRMT R28, R0, 0x7610, R28 ;  /* 0x00007610001c7816 */ /* 0x000fe2000000001c */
[----:B------:R-:W-:Y:S06]  /*0280*/  BRA `(.L_x_424) ;  /* 0x0000000c00e47947 */ /* 0x000fec0003800000 */
.L_x_421:
        /* <DEDUP_REMOVED lines=11> */
.L_x_426:
[----:B------:R-:W2:Y:S02]  /*0340*/  LDG.E R4, desc[UR36][R4.64] ;  /* 0x0000002404047981 */ /* 0x000ea4000c1e1900 */
[----:B--2---:R-:W-:-:S04]  /*0350*/  I2FP.F32.S32 R0, R4 ;  /* 0x0000000400007245 */ /* 0x004fc80000201400 */
[----:B------:R-:W-:-:S04]  /*0360*/  F2FP.BF16.F32.PACK_AB R0, RZ, R0 ;  /* 0x00000000ff00723e */ /* 0x000fc800000010ff */
[----:B------:R-:W-:Y:S01]  /*0370*/  PRMT R28, R0, 0x7610, R28 ;  /* 0x00007610001c7816 */ /* 0x000fe2000000001c */
[----:B------:R-:W-:Y:S06]  /*0380*/  BRA `(.L_x_424) ;  /* 0x0000000c00a47947 */ /* 0x000fec0003800000 */
.L_x_425:
[----:B------:R-:W2:Y:S02]  /*0390*/  LDG.E.U16 R4, desc[UR36][R4.64] ;  /* 0x0000002404047981 */ /* 0x000ea4000c1e1500 */
[----:B--2---:R-:W0:Y:S02]  /*03a0*/  I2F.S16 R0, R4 ;  /* 0x0000000400007306 */ /* 0x004e240000101400 */
[----:B0-----:R-:W-:-:S04]  /*03b0*/  F2FP.BF16.F32.PACK_AB R0, RZ, R0 ;  /* 0x00000000ff00723e */ /* 0x001fc800000010ff */
[----:B------:R-:W-:Y:S01]  /*03c0*/  PRMT R28, R0, 0x7610, R28 ;  /* 0x00007610001c7816 */ /* 0x000fe2000000001c */
[----:B------:R-:W-:Y:S06]  /*03d0*/  BRA `(.L_x_424) ;  /* 0x0000000c00907947 */ /* 0x000fec0003800000 */
.L_x_420:
        /* <DEDUP_REMOVED lines=9> */
.L_x_428:
[----:B------:R-:W2:Y:S02]  /*0470*/  LDG.E.U16 R0, desc[UR36][R4.64] ;  /* 0x0000002404007981 */ /* 0x000ea4000c1e1500 */
[----:B--2---:R-:W-:-:S05]  /*0480*/  HADD2.F32 R0, -RZ, R0.H0_H0 ;  /* 0x20000000ff007230 */ /* 0x004fca0000004100 */
[----:B------:R-:W-:-:S04]  /*0490*/  F2FP.BF16.F32.PACK_AB R0, RZ, R0 ;  /* 0x00000000ff00723e */ /* 0x000fc800000010ff */
[----:B------:R-:W-:Y:S01]  /*04a0*/  PRMT R28, R0, 0x7610, R28 ;  /* 0x00007610001c7816 */ /* 0x000fe2000000001c */
[----:B------:R-:W-:Y:S06]  /*04b0*/  BRA `(.L_x_424) ;  /* 0x0000000c00587947 */ /* 0x000fec0003800000 */
.L_x_427:
        /* <DEDUP_REMOVED lines=9> */
.L_x_430:
[----:B------:R-:W2:Y:S02]  /*0550*/  LDG.E.U16 R4, desc[UR36][R4.64] ;  /* 0x0000002404047981 */ /* 0x000ea4000c1e1500 */
[----:B--2---:R-:W-:-:S05]  /*0560*/  HADD2.F32 R0, -RZ, R4.H0_H0 ;  /* 0x20000004ff007230 */ /* 0x004fca0000004100 */
[----:B------:R-:W-:-:S04]  /*0570*/  F2FP.BF16.F32.PACK_AB R0, RZ, R0 ;  /* 0x00000000ff00723e */ /* 0x000fc800000010ff */
[----:B------:R-:W-:Y:S01]  /*0580*/  PRMT R28, R0, 0x7610, R28 ;  /* 0x00007610001c7816 */ /* 0x000fe2000000001c */
[----:B------:R-:W-:Y:S06]  /*0590*/  BRA `(.L_x_424) ;  /* 0x0000000c00207947 */ /* 0x000fec0003800000 */
.L_x_429:
        /* <DEDUP_REMOVED lines=13> */
.L_x_419:
        /* <DEDUP_REMOVED lines=14> */
.L_x_433:
        /* <DEDUP_REMOVED lines=13> */
.L_x_432:
        /* <DEDUP_REMOVED lines=27> */
.L_x_435:
[----:B------:R-:W2:Y:S02]  /*09d0*/  LDG.E.U8 R4, desc[UR36][R4.64] ;  /* 0x0000002404047981 */ /* 0x000ea4000c1e1100 */
[C---:B--2---:R-:W-:Y:S02]  /*09e0*/  IMAD.SHL.U32 R3, R4.reuse, 0x2000000, RZ ;  /* 0x0200000004037824 */ /* 0x044fe400078e00ff */
[----:B------:R-:W-:-:S03]  /*09f0*/  IMAD.SHL.U32 R6, R4, 0x100, RZ ;  /* 0x0000010004067824 */ /* 0x000fc600078e00ff */
[----:B------:R-:W-:-:S13]  /*0a00*/  ISETP.GT.U32.AND P0, PT, R3, 0x7ffffff, PT ;  /* 0x07ffffff0300780c */ /* 0x000fda0003f04070 */
[----:B------:R-:W-:Y:S02]  /*0a10*/  @!P0 LOP3.LUT R0, R6, 0x7f00, RZ, 0xc0, !PT ;  /* 0x00007f0006008812 */ /* 0x000fe400078ec0ff */
[----:B------:R-:W-:Y:S02]  /*0a20*/  @P0 LEA.HI R3, R3, 0x70000000, RZ, 0x1c ;  /* 0x7000000003030811 */ /* 0x000fe400078fe0ff */
[----:B------:R-:W-:Y:S02]  /*0a30*/  @!P0 LOP3.LUT R0, R0, 0x3f000000, RZ, 0xfc, !PT ;  /* 0x3f00000000008812 */ /* 0x000fe400078efcff */
[----:B------:R-:W-:-:S03]  /*0a40*/  PRMT R6, R6, 0x9910, RZ ;  /* 0x0000991006067816 */ /* 0x000fc600000000ff */
[----:B------:R-:W-:Y:S01]  /*0a50*/  @!P0 FADD.FTZ R0, R0, -0.5 ;  /* 0xbf00000000008421 */ /* 0x000fe20000010000 */
[----:B------:R-:W-:Y:S01]  /*0a60*/  @P0 FMUL.FTZ R0, R3, 1.9259299443872358531e-34 ;  /* 0x0780000003000820 */ /* 0x000fe20000410000 */
[----:B------:R-:W-:-:S05]  /*0a70*/  IMAD.MOV.U32 R3, RZ, RZ, R6 ;  /* 0x000000ffff037224 */ /* 0x000fca00078e0006 */
[----:B------:R-:W-:-:S04]  /*0a80*/  LOP3.LUT R0, R0, 0x80000000, R3, 0xf8, !PT ;  /* 0x8000000000007812 */ /* 0x000fc800078ef803 */
[----:B------:R-:W-:-:S04]  /*0a90*/  F2FP.BF16.F32.PACK_AB R0, RZ, R0 ;  /* 0x00000000ff00723e */ /* 0x000fc800000010ff */
[----:B------:R-:W-:Y:S01]  /*0aa0*/  PRMT R28, R0, 0x7610, R28 ;  /* 0x00007610001c7816 */ /* 0x000fe2000000001c */
[----:B------:R-:W-:Y:S06]  /*0ab0*/  BRA `(.L_x_424) ;  /* 0x0000000400d87947 */ /* 0x000fec0003800000 */
.L_x_434:
[----:B------:R0:W5:Y:S01]  /*0ac0*/  LDG.E.U16 R28, desc[UR36][R4.64] ;  /* 0x00000024041c7981 */ /* 0x000162000c1e1500 */
[----:B------:R-:W-:Y:S05]  /*0ad0*/  BRA `(.L_x_424) ;  /* 0x0000000400d07947 */ /* 0x000fea0003800000 */
.L_x_431:
        /* <DEDUP_REMOVED lines=13> */
.L_x_438:
        /* <DEDUP_REMOVED lines=21> */
.L_x_442:
[----:B------:R-:W-:Y:S05]  /*0d00*/  BSYNC.RECONVERGENT B1 ;  /* 0x0000000000017941 */ /* 0x000fea0003800200 */
.L_x_441:
[----:B------:R-:W-:Y:S01]  /*0d10*/  IMAD.SHL.U32 R0, R0, 0x100000, RZ ;  /* 0x0010000000007824 */ /* 0x000fe200078e00ff */
[----:B------:R-:W-:-:S04]  /*0d20*/  LEA R3, R3, 0x3b800000, 0x17 ;  /* 0x3b80000003037811 */ /* 0x000fc800078eb8ff */
[----:B------:R-:W-:-:S07]  /*0d30*/  LOP3.LUT R0, R3, R0, R7, 0xfe, !PT ;  /* 0x0000000003007212 */ /* 0x000fce00078efe07 */
.L_x_440:
[----:B------:R-:W-:Y:S05]  /*0d40*/  BSYNC.RECONVERGENT B0 ;  /* 0x0000000000007941 */ /* 0x000fea0003800200 */
.L_x_439:
[----:B------:R-:W-:-:S04]  /*0d50*/  F2FP.BF16.F32.PACK_AB R0, RZ, R0 ;  /* 0x00000000ff00723e */ /* 0x000fc800000010ff */
[----:B------:R-:W-:Y:S01]  /*0d60*/  PRMT R28, R0, 0x7610, R28 ;  /* 0x00007610001c7816 */ /* 0x000fe2000000001c */
[----:B------:R-:W-:Y:S06]  /*0d70*/  BRA `(.L_x_424) ;  /* 0x0000000400287947 */ /* 0x000fec0003800000 */
.L_x_437:
        /* <DEDUP_REMOVED lines=21> */
.L_x_446:
[----:B------:R-:W-:Y:S05]  /*0ed0*/  BSYNC.RECONVERGENT B1 ;  /* 0x0000000000017941 */ /* 0x000fea0003800200 */
.L_x_445:
[----:B------:R-:W-:Y:S01]  /*0ee0*/  IMAD.SHL.U32 R0, R0, 0x200000, RZ ;  /* 0x0020000000007824 */ /* 0x000fe200078e00ff */
[----:B------:R-:W-:-:S04]  /*0ef0*/  LEA R3, R3, 0x37800000, 0x17 ;  /* 0x3780000003037811 */ /* 0x000fc800078eb8ff */
[----:B------:R-:W-:-:S07]  /*0f00*/  LOP3.LUT R0, R3, R0, R7, 0xfe, !PT ;  /* 0x0000000003007212 */ /* 0x000fce00078efe07 */
.L_x_444:
[----:B------:R-:W-:Y:S05]  /*0f10*/  BSYNC.RECONVERGENT B0 ;  /* 0x0000000000007941 */ /* 0x000fea0003800200 */
.L_x_443:
[----:B------:R-:W-:-:S04]  /*0f20*/  F2FP.BF16.F32.PACK_AB R0, RZ, R0 ;  /* 0x00000000ff00723e */ /* 0x000fc800000010ff */
[----:B------:R-:W-:Y:S01]  /*0f30*/  PRMT R28, R0, 0x7610, R28 ;  /* 0x00007610001c7816 */ /* 0x000fe2000000001c */
[----:B------:R-:W-:Y:S06]  /*0f40*/  BRA `(.L_x_424) ;  /* 0x0000000000b47947 */ /* 0x000fec0003800000 */
.L_x_436:
[----:B------:R-:W-:-:S09]  /*0f50*/  UISETP.NE.AND UP0, UPT, UR4, 0x1c, UPT ;  /* 0x0000001c0400788c */ /* 0x000fd2000bf05270 */
[----:B------:R-:W-:Y:S05]  /*0f60*/  BRA.U !UP0, `(.L_x_447) ;  /* 0x00000001089c7547 */ /* 0x000fea000b800000 */
[----:B------:R-:W-:-:S09]  /*0f70*/  UISETP.NE.AND UP0, UPT, UR4, 0x1d, UPT ;  /* 0x0000001d0400788c */ /* 0x000fd2000bf05270 */
[----:B------:R-:W-:Y:S05]  /*0f80*/  BRA.U !UP0, `(.L_x_448) ;  /* 0x0000000108807547 */ /* 0x000fea000b800000 */
[----:B------:R-:W-:-:S09]  /*0f90*/  UISETP.NE.AND UP0, UPT, UR4, 0x2c, UPT ;  /* 0x0000002c0400788c */ /* 0x000fd2000bf05270 */
[----:B------:R-:W-:Y:S05]  /*0fa0*/  BRA.U !UP0, `(.L_x_449) ;  /* 0x0000000108487547 */ /* 0x000fea000b800000 */
.L_x_423:
        /* <DEDUP_REMOVED lines=11> */
[----:B------:R-:W-:Y:S02]  /*1060*/  IMAD.U32 R7, RZ, RZ, UR7 ;  /* 0x00000007ff077e24 */ /* 0x000fe4000f8e00ff */
[----:B---3--:R-:W-:Y:S02]  /*1070*/  IMAD.U32 R10, RZ, RZ, UR8 ;  /* 0x00000008ff0a7e24 */ /* 0x008fe4000f8e00ff */
[----:B------:R-:W-:-:S07]  /*1080*/  IMAD.U32 R11, RZ, RZ, UR9 ;  /* 0x00000009ff0b7e24 */ /* 0x000fce000f8e00ff */
[----:B------:R-:W-:-:S07]  /*1090*/  LEPC R20, `(.L_x_450) ;  /* 0x000000001014794e */ /* 0x000fce0000000000 */
[----:B--2---:R-:W-:Y:S05]  /*10a0*/  CALL.ABS.NOINC R14 ;  /* 0x000000000e007343 */ /* 0x004fea0003c00000 */
.L_x_450:
[----:B------:R-:W-:Y:S01]  /*10b0*/  PRMT R28, RZ, 0x7610, R28 ;  /* 0x00007610ff1c7816 */ /* 0x000fe2000000001c */
[----:B------:R-:W-:Y:S06]  /*10c0*/  BRA `(.L_x_424) ;  /* 0x0000000000547947 */ /* 0x000fec0003800000 */
.L_x_449:
        /* <DEDUP_REMOVED lines=8> */
.L_x_452:
[----:B------:R-:W-:Y:S05]  /*1150*/  BSYNC.RECONVERGENT B0 ;  /* 0x0000000000007941 */ /* 0x000fea0003800200 */
.L_x_451:
[----:B------:R-:W-:-:S04]  /*1160*/  F2FP.BF16.F32.PACK_AB R0, RZ, R0 ;  /* 0x00000000ff00723e */ /* 0x000fc800000010ff */
[----:B------:R-:W-:Y:S01]  /*1170*/  PRMT R28, R0, 0x7610, R28 ;  /* 0x00007610001c7816 */ /* 0x000fe2000000001c */
[----:B------:R-:W-:Y:S06]  /*1180*/  BRA `(.L_x_424) ;  /* 0x0000000000247947 */ /* 0x000fec0003800000 */
.L_x_448:
[----:B------:R-:W2:Y:S02]  /*1190*/  LDG.E.64 R4, desc[UR36][R4.64] ;  /* 0x0000002404047981 */ /* 0x000ea4000c1e1b00 */
[----:B--2---:R-:W0:Y:S02]  /*11a0*/  I2F.U64 R0, R4 ;  /* 0x0000000400007312 */ /* 0x004e240000301000 */
[----:B0-----:R-:W-:-:S04]  /*11b0*/  F2FP.BF16.F32.PACK_AB R0, RZ, R0 ;  /* 0x00000000ff00723e */ /* 0x001fc800000010ff */
[----:B------:R-:W-:Y:S01]  /*11c0*/  PRMT R28, R0, 0x7610, R28 ;  /* 0x00007610001c7816 */ /* 0x000fe2000000001c */
[----:B------:R-:W-:Y:S06]  /*11d0*/  BRA `(.L_x_424) ;  /* 0x0000000000107947 */ /* 0x000fec0003800000 */
.L_x_447:
[----:B------:R-:W2:Y:S02]  /*11e0*/  LDG.E R4, desc[UR36][R4.64] ;  /* 0x0000002404047981 */ /* 0x000ea4000c1e1900 */
[----:B--2---:R-:W-:-:S04]  /*11f0*/  I2FP.F32.U32 R0, R4 ;  /* 0x0000000400007245 */ /* 0x004fc80000201000 */
[----:B------:R-:W-:-:S04]  /*1200*/  F2FP.BF16.F32.PACK_AB R0, RZ, R0 ;  /* 0x00000000ff00723e */ /* 0x000fc800000010ff */
[----:B------:R-:W-:-:S07]  /*1210*/  PRMT R28, R0, 0x7610, R28 ;  /* 0x00007610001c7816 */ /* 0x000fce000000001c */
.L_x_424:
[----:B0-----:R-:W0:Y:S01]  /*1220*/  LDC.64 R4, c[0x0][0x3a8] ;  /* 0x0000ea00ff047b82 */ /* 0x001e220000000a00 */
[----:B------:R-:W1:Y:S01]  /*1230*/  LDCU UR5, c[0x0][0x3bc] ;  /* 0x00007780ff0577ac */ /* 0x000e620008000800 */
        /* <DEDUP_REMOVED lines=19> */
.L_x_456:
[----:B------:R-:W2:Y:S02]  /*1370*/  LDG.E.U8 R4, desc[UR36][R4.64] ;  /* 0x0000002404047981 */ /* 0x000ea4000c1e1100 */
[----:B--2---:R-:W-:-:S04]  /*1380*/  I2FP.F32.U32 R0, R4 ;  /* 0x0000000400007245 */ /* 0x004fc80000201000 */
[----:B------:R-:W-:-:S04]  /*1390*/  F2FP.BF16.F32.PACK_AB R0, RZ, R0 ;  /* 0x00000000ff00723e */ /* 0x000fc800000010ff */
[----:B------:R-:W-:Y:S01]  /*13a0*/  PRMT R22, R0, 0x7610, R22 ;  /* 0x0000761000167816 */ /* 0x000fe20000000016 */
[----:B------:R-:W-:Y:S06]  /*13b0*/  BRA `(.L_x_458) ;  /* 0x0000000c00e47947 */ /* 0x000fec0003800000 */
.L_x_455:
        /* <DEDUP_REMOVED lines=11> */
.L_x_460:
[----:B------:R-:W2:Y:S02]  /*1470*/  LDG.E R4, desc[UR36][R4.64] ;  /* 0x0000002404047981 */ /* 0x000ea4000c1e1900 */
[----:B--2---:R-:W-:-:S04]  /*1480*/  I2FP.F32.S32 R0, R4 ;  /* 0x0000000400007245 */ /* 0x004fc80000201400 */
[----:B------:R-:W-:-:S04]  /*1490*/  F2FP.BF16.F32.PACK_AB R0, RZ, R0 ;  /* 0x00000000ff00723e */ /* 0x000fc800000010ff */
[----:B------:R-:W-:Y:S01]  /*14a0*/  PRMT R22, R0, 0x7610, R22 ;  /* 0x0000761000167816 */ /* 0x000fe20000000016 */
[----:B------:R-:W-:Y:S06]  /*14b0*/  BRA `(.L_x_458) ;  /* 0x0000000c00a47947 */ /* 0x000fec0003800000 */
.L_x_459:
[----:B------:R-:W2:Y:S02]  /*14c0*/  LDG.E.U16 R4, desc[UR36][R4.64] ;  /* 0x0000002404047981 */ /* 0x000ea4000c1e1500 */
[----:B--2---:R-:W0:Y:S02]  /*14d0*/  I2F.S16 R0, R4 ;  /* 0x0000000400007306 */ /* 0x004e240000101400 */
[----:B0-----:R-:W-:-:S04]  /*14e0*/  F2FP.BF16.F32.PACK_AB R0, RZ, R0 ;  /* 0x00000000ff00723e */ /* 0x001fc800000010ff */
[----:B------:R-:W-:Y:S01]  /*14f0*/  PRMT R22, R0, 0x7610, R22 ;  /* 0x0000761000167816 */ /* 0x000fe20000000016 */
[----:B------:R-:W-:Y:S06]  /*1500*/  BRA `(.L_x_458) ;  /* 0x0000000c00907947 */ /* 0x000fec0003800000 */
.L_x_454:
        /* <DEDUP_REMOVED lines=9> */
.L_x_462:
[----:B------:R-:W2:Y:S02]  /*15a0*/  LDG.E.U16 R0, desc[UR36][R4.64] ;  /* 0x0000002404007981 */ /* 0x000ea4000c1e1500 */
[----:B--2---:R-:W-:-:S05]  /*15b0*/  HADD2.F32 R0, -RZ, R0.H0_H0 ;  /* 0x20000000ff007230 */ /* 0x004fca0000004100 */
[----:B------:R-:W-:-:S04]  /*15c0*/  F2FP.BF16.F32.PACK_AB R0, RZ, R0 ;  /* 0x00000000ff00723e */ /* 0x000fc800000010ff */
[----:B------:R-:W-:Y:S01]  /*15d0*/  PRMT R22, R0, 0x7610, R22 ;  /* 0x0000761000167816 */ /* 0x000fe20000000016 */
[----:B------:R-:W-:Y:S06]  /*15e0*/  BRA `(.L_x_458) ;  /* 0x0000000c00587947 */ /* 0x000fec0003800000 */
.L_x_461:
        /* <DEDUP_REMOVED lines=9> */
.L_x_464:
[----:B------:R-:W2:Y:S02]  /*1680*/  LDG.E.U16 R4, desc[UR36][R4.64] ;  /* 0x0000002404047981 */ /* 0x000ea4000c1e1500 */
[----:B--2---:R-:W-:-:S05]  /*1690*/  HADD2.F32 R0, -RZ, R4.H0_H0 ;  /* 0x20000004ff007230 */ /* 0x004fca0000004100 */
[----:B------:R-:W-:-:S04]  /*16a0*/  F2FP.BF16.F32.PACK_AB R0, RZ, R0 ;  /* 0x00000000ff00723e */ /* 0x000fc800000010ff */
[----:B------:R-:W-:Y:S01]  /*16b0*/  PRMT R22, R0, 0x7610, R22 ;  /* 0x0000761000167816 */ /* 0x000fe20000000016 */
[----:B------:R-:W-:Y:S06]  /*16c0*/  BRA `(.L_x_458) ;  /* 0x0000000c00207947 */ /* 0x000fec0003800000 */
.L_x_463:
        /* <DEDUP_REMOVED lines=13> */
.L_x_453:
        /* <DEDUP_REMOVED lines=14> */
.L_x_467:
        /* <DEDUP_REMOVED lines=13> */
.L_x_466:
        /* <DEDUP_REMOVED lines=27> */
.L_x_469:
        /* <DEDUP_REMOVED lines=15> */
.L_x_468:
[----:B------:R0:W5:Y:S01]  /*1bf0*/  LDG.E.U16 R22, desc[UR36][R4.64] ;  /* 0x0000002404167981 */ /* 0x000162000c1e1500 */
[----:B------:R-:W-:Y:S05]  /*1c00*/  BRA `(.L_x_458) ;  /* 0x0000000400d07947 */ /* 0x000fea0003800000 */
.L_x_465:
        /* <DEDUP_REMOVED lines=13> */
.L_x_472:
        /* <DEDUP_REMOVED lines=21> */
.L_x_476:
[----:B------:R-:W-:Y:S05]  /*1e30*/  BSYNC.RECONVERGENT B1 ;  /* 0x0000000000017941 */ /* 0x000fea0003800200 */
.L_x_475:
[----:B------:R-:W-:Y:S01]  /*1e40*/  IMAD.SHL.U32 R0, R0, 0x100000, RZ ;  /* 0x0010000000007824 */ /* 0x000fe200078e00ff */
[----:B------:R-:W-:-:S04]  /*1e50*/  LEA R3, R3, 0x3b800000, 0x17 ;  /* 0x3b80000003037811 */ /* 0x000fc800078eb8ff */
[----:B------:R-:W-:-:S07]  /*1e60*/  LOP3.LUT R0, R3, R0, R7, 0xfe, !PT ;  /* 0x0000000003007212 */ /* 0x000fce00078efe07 */
.L_x_474:
[----:B------:R-:W-:Y:S05]  /*1e70*/  BSYNC.RECONVERGENT B0 ;  /* 0x0000000000007941 */ /* 0x000fea0003800200 */
.L_x_473:
[----:B------:R-:W-:-:S04]  /*1e80*/  F2FP.BF16.F32.PACK_AB R0, RZ, R0 ;  /* 0x00000000ff00723e */ /* 0x000fc800000010ff */
[----:B------:R-:W-:Y:S01]  /*1e90*/  PRMT R22, R0, 0x7610, R22 ;  /* 0x0000761000167816 */ /* 0x000fe20000000016 */
[----:B------:R-:W-:Y:S06]  /*1ea0*/  BRA `(.L_x_458) ;  /* 0x0000000400287947 */ /* 0x000fec0003800000 */
.L_x_471:
        /* <DEDUP_REMOVED lines=21> */
.L_x_480:
[----:B------:R-:W-:Y:S05]  /*2000*/  BSYNC.RECONVERGENT B1 ;  /* 0x0000000000017941 */ /* 0x000fea0003800200 */
.L_x_479:
[----:B------:R-:W-:Y:S01]  /*2010*/  IMAD.SHL.U32 R0, R0, 0x200000, RZ ;  /* 0x0020000000007824 */ /* 0x000fe200078e00ff */
[----:B------:R-:W-:-:S04]  /*2020*/  LEA R3, R3, 0x37800000, 0x17 ;  /* 0x3780000003037811 */ /* 0x000fc800078eb8ff */
[----:B------:R-:W-:-:S07]  /*2030*/  LOP3.LUT R0, R3, R0, R7, 0xfe, !PT ;  /* 0x0000000003007212 */ /* 0x000fce00078efe07 */
.L_x_478:
[----:B------:R-:W-:Y:S05]  /*2040*/  BSYNC.RECONVERGENT B0 ;  /* 0x0000000000007941 */ /* 0x000fea0003800200 */
.L_x_477:
[----:B------:R-:W-:-:S04]  /*2050*/  F2FP.BF16.F32.PACK_AB R0, RZ, R0 ;  /* 0x00000000ff00723e */ /* 0x000fc800000010ff */
[----:B------:R-:W-:Y:S01]  /*2060*/  PRMT R22, R0, 0x7610, R22 ;  /* 0x0000761000167816 */ /* 0x000fe20000000016 */
[----:B------:R-:W-:Y:S06]  /*2070*/  BRA `(.L_x_458) ;  /* 0x0000000000b47947 */ /* 0x000fec0003800000 */
.L_x_470:
[----:B------:R-:W-:-:S09]  /*2080*/  UISETP.NE.AND UP0, UPT, UR4, 0x1c, UPT ;  /* 0x0000001c0400788c */ /* 0x000fd2000bf05270 */
[----:B------:R-:W-:Y:S05]  /*2090*/  BRA.U !UP0, `(.L_x_481) ;  /* 0x00000001089c7547 */ /* 0x000fea000b800000 */
[----:B------:R-:W-:-:S09]  /*20a0*/  UISETP.NE.AND UP0, UPT, UR4, 0x1d, UPT ;  /* 0x0000001d0400788c */ /* 0x000fd2000bf05270 */
[----:B------:R-:W-:Y:S05]  /*20b0*/  BRA.U !UP0, `(.L_x_482) ;  /* 0x0000000108807547 */ /* 0x000fea000b800000 */
[----:B------:R-:W-:-:S09]  /*20c0*/  UISETP.NE.AND UP0, UPT, UR4, 0x2c, UPT ;  /* 0x0000002c0400788c */ /* 0x000fd2000bf05270 */
[----:B------:R-:W-:Y:S05]  /*20d0*/  BRA.U !UP0, `(.L_x_483) ;  /* 0x0000000108487547 */ /* 0x000fea000b800000 */
.L_x_457:
        /* <DEDUP_REMOVED lines=15> */
[----:B--2--5:R-:W-:Y:S05]  /*21d0*/  CALL.ABS.NOINC R14 ;  /* 0x000000000e007343 */ /* 0x024fea0003c00000 */
.L_x_484:
[----:B------:R-:W-:Y:S01]  /*21e0*/  PRMT R22, RZ, 0x7610, R22 ;  /* 0x00007610ff167816 */ /* 0x000fe20000000016 */
[----:B------:R-:W-:Y:S06]  /*21f0*/  BRA `(.L_x_458) ;  /* 0x0000000000547947 */ /* 0x000fec0003800000 */
.L_x_483:
        /* <DEDUP_REMOVED lines=8> */
.L_x_486:
[----:B------:R-:W-:Y:S05]  /*2280*/  BSYNC.RECONVERGENT B0 ;  /* 0x0000000000007941 */ /* 0x000fea0003800200 */
.L_x_485:
[----:B------:R-:W-:-:S04]  /*2290*/  F2FP.BF16.F32.PACK_AB R0, RZ, R0 ;  /* 0x00000000ff00723e */ /* 0x000fc800000010ff */
[----:B------:R-:W-:Y:S01]  /*22a0*/  PRMT R22, R0, 0x7610, R22 ;  /* 0x0000761000167816 */ /* 0x000fe20000000016 */
[----:B------:R-:W-:Y:S06]  /*22b0*/  BRA `(.L_x_458) ;  /* 0x0000000000247947 */ /* 0x000fec0003800000 */
.L_x_482:
[----:B------:R-:W2:Y:S02]  /*22c0*/  LDG.E.64 R4, desc[UR36][R4.64] ;  /* 0x0000002404047981 */ /* 0x000ea4000c1e1b00 */
[----:B--2---:R-:W0:Y:S02]  /*22d0*/  I2F.U64 R0, R4 ;  /* 0x0000000400007312 */ /* 0x004e240000301000 */
[----:B0-----:R-:W-:-:S04]  /*22e0*/  F2FP.BF16.F32.PACK_AB R0, RZ, R0 ;  /* 0x00000000ff00723e */ /* 0x001fc800000010ff */
[----:B------:R-:W-:Y:S01]  /*22f0*/  PRMT R22, R0, 0x7610, R22 ;  /* 0x0000761000167816 */ /* 0x000fe20000000016 */
[----:B------:R-:W-:Y:S06]  /*2300*/  BRA `(.L_x_458) ;  /* 0x0000000000107947 */ /* 0x000fec0003800000 */
.L_x_481:
[----:B------:R-:W2:Y:S02]  /*2310*/  LDG.E R4, desc[UR36][R4.64] ;  /* 0x0000002404047981 */ /* 0x000ea4000c1e1900 */
[----:B--2---:R-:W-:-:S04]  /*2320*/  I2FP.F32.U32 R0, R4 ;  /* 0x0000000400007245 */ /* 0x004fc80000201000 */
[----:B------:R-:W-:-:S04]  /*2330*/  F2FP.BF16.F32.PACK_AB R0, RZ, R0 ;  /* 0x00000000ff00723e */ /* 0x000fc800000010ff */
[----:B------:R-:W-:-:S07]  /*2340*/  PRMT R22, R0, 0x7610, R22 ;  /* 0x0000761000167816 */ /* 0x000fce0000000016 */
.L_x_458:
[----:B------:R-:W-:-:S07]  /*2350*/  VIADD R17, R25, 0x80 ;  /* 0x0000008019117836 */ /* 0x000fce0000000000 */
.L_x_418:
[----:B------:R-:W-:Y:S05]  /*2360*/  BSYNC.RECONVERGENT B6 ;  /* 0x0000000000067941 */ /* 0x000fea0003800200 */
.L_x_417:
[----:B------:R-:W-:Y:S01]  /*2370*/  ISETP.GE.AND P0, PT, R17, R16, PT ;  /* 0x000000101100720c */ /* 0x000fe20003f06270 */
[----:B------:R-:W-:Y:S01]  /*2380*/  BSSY.RECONVERGENT B6, `(.L_x_487) ;  /* 0x000022c000067945 */ /* 0x000fe20003800200 */
[----:B------:R-:W-:Y:S02]  /*2390*/  PRMT R26, RZ, 0x7610, R26 ;  /* 0x00007610ff1a7816 */ /* 0x000fe4000000001a */
[----:B------:R-:W-:-:S09]  /*23a0*/  PRMT R27, RZ, 0x7610, R27 ;  /* 0x00007610ff1b7816 */ /* 0x000fd2000000001b */
[----:B------:R-:W-:Y:S05]  /*23b0*/  @P0 BRA `(.L_x_488) ;  /* 0x0000002000a00947 */ /* 0x000fea0003800000 */
[----:B0-----:R-:W0:Y:S01]  /*23c0*/  LDC.64 R4, c[0x0][0x3a0] ;  /* 0x0000e800ff047b82 */ /* 0x001e220000000a00 */
        /* <DEDUP_REMOVED lines=21> */
.L_x_492:
[----:B------:R-:W2:Y:S02]  /*2520*/  LDG.E.U8 R4, desc[UR36][R4.64] ;  /* 0x0000002404047981 */ /* 0x000ea4000c1e1100 */
[----:B--2---:R-:W-:-:S04]  /*2530*/  I2FP.F32.U32 R0, R4 ;  /* 0x0000000400007245 */ /* 0x004fc80000201000 */
[----:B------:R-:W-:-:S04]  /*2540*/  F2FP.BF16.F32.PACK_AB R0, RZ, R0 ;  /* 0x00000000ff00723e */ /* 0x000fc800000010ff */
[----:B------:R-:W-:Y:S01]  /*2550*/  PRMT R26, R0, 0x7610, R26 ;  /* 0x00007610001a7816 */ /* 0x000fe2000000001a */
[----:B------:R-:W-:Y:S06]  /*2560*/  BRA `(.L_x_494) ;  /* 0x0000000c00e47947 */ /* 0x000fec0003800000 */
.L_x_491:
        /* <DEDUP_REMOVED lines=11> */
.L_x_496:
[----:B------:R-:W2:Y:S02]  /*2620*/  LDG.E R4, desc[UR36][R4.64] ;  /* 0x0000002404047981 */ /* 0x000ea4000c1e1900 */
[----:B--2---:R-:W-:-:S04]  /*2630*/  I2FP.F32.S32 R0, R4 ;  /* 0x0000000400007245 */ /* 0x004fc80000201400 */
[----:B------:R-:W-:-:S04]  /*2640*/  F2FP.BF16.F32.PACK_AB R0, RZ, R0 ;  /* 0x00000000ff00723e */ /* 0x000fc800000010ff */
[----:B------:R-:W-:Y:S01]  /*2650*/  PRMT R26, R0, 0x7610, R26 ;  /* 0x00007610001a7816 */ /* 0x000fe2000000001a */
[----:B------:R-:W-:Y:S06]  /*2660*/  BRA `(.L_x_494) ;  /* 0x0000000c00a47947 */ /* 0x000fec0003800000 */
.L_x_495:
[----:B------:R-:W2:Y:S02]  /*2670*/  LDG.E.U16 R4, desc[UR36][R4.64] ;  /* 0x0000002404047981 */ /* 0x000ea4000c1e1500 */
[----:B--2---:R-:W0:Y:S02]  /*2680*/  I2F.S16 R0, R4 ;  /* 0x0000000400007306 */ /* 0x004e240000101400 */
[----:B0-----:R-:W-:-:S04]  /*2690*/  F2FP.BF16.F32.PACK_AB R0, RZ, R0 ;  /* 0x00000000ff00723e */ /* 0x001fc800000010ff */
[----:B------:R-:W-:Y:S01]  /*26a0*/  PRMT R26, R0, 0x7610, R26 ;  /* 0x00007610001a7816 */ /* 0x000fe2000000001a */
[----:B------:R-:W-:Y:S06]  /*26b0*/  BRA `(.L_x_494) ;  /* 0x0000000c00907947 */ /* 0x000fec0003800000 */
.L_x_490:
        /* <DEDUP_REMOVED lines=9> */
.L_x_498:
[----:B------:R-:W2:Y:S02]  /*2750*/  LDG.E.U16 R0, desc[UR36][R4.64] ;  /* 0x0000002404007981 */ /* 0x000ea4000c1e1500 */
[----:B--2---:R-:W-:-:S05]  /*2760*/  HADD2.F32 R0, -RZ, R0.H0_H0 ;  /* 0x20000000ff007230 */ /* 0x004fca0000004100 */
[----:B------:R-:W-:-:S04]  /*2770*/  F2FP.BF16.F32.PACK_AB R0, RZ, R0 ;  /* 0x00000000ff00723e */ /* 0x000fc800000010ff */
[----:B------:R-:W-:Y:S01]  /*2780*/  PRMT R26, R0, 0x7610, R26 ;  /* 0x00007610001a7816 */ /* 0x000fe2000000001a */
[----:B------:R-:W-:Y:S06]  /*2790*/  BRA `(.L_x_494) ;  /* 0x0000000c00587947 */ /* 0x000fec0003800000 */
.L_x_497:
        /* <DEDUP_REMOVED lines=9> */
.L_x_500:
[----:B------:R-:W2:Y:S02]  /*2830*/  LDG.E.U16 R4, desc[UR36][R4.64] ;  /* 0x0000002404047981 */ /* 0x000ea4000c1e1500 */
[----:B--2---:R-:W-:-:S05]  /*2840*/  HADD2.F32 R0, -RZ, R4.H0_H0 ;  /* 0x20000004ff007230 */ /* 0x004fca0000004100 */
[----:B------:R-:W-:-:S04]  /*2850*/  F2FP.BF16.F32.PACK_AB R0, RZ, R0 ;  /* 0x00000000ff00723e */ /* 0x000fc800000010ff */
[----:B------:R-:W-:Y:S01]  /*2860*/  PRMT R26, R0, 0x7610, R26 ;  /* 0x00007610001a7816 */ /* 0x000fe2000000001a */
[----:B------:R-:W-:Y:S06]  /*2870*/  BRA `(.L_x_494) ;  /* 0x0000000c00207947 */ /* 0x000fec0003800000 */
.L_x_499:
        /* <DEDUP_REMOVED lines=13> */
.L_x_489:
        /* <DEDUP_REMOVED lines=14> */
.L_x_503:
        /* <DEDUP_REMOVED lines=13> */
.L_x_502:
        /* <DEDUP_REMOVED lines=27> */
.L_x_505:
[----:B------:R-:W2:Y:S02]  /*2cb0*/  LDG.E.U8 R4, desc[UR36][R4.64] ;  /* 0x0000002404047981 */ /* 0x000ea4000c1e1100 */
[C---:B--2---:R-:W-:Y:S02]  /*2cc0*/  IMAD.SHL.U32 R0, R4.reuse, 0x2000000, RZ ;  /* 0x0200000004007824 */ /* 0x044fe400078e00ff */
[----:B------:R-:W-:-:S03]  /*2cd0*/  IMAD.SHL.U32 R6, R4, 0x100, RZ ;  /* 0x0000010004067824 */ /* 0x000fc600078e00ff */
[----:B------:R-:W-:-:S13]  /*2ce0*/  ISETP.GE.U32.AND P0, PT, R0, 0x8000000, PT ;  /* 0x080000000000780c */ /* 0x000fda0003f06070 */
[----:B------:R-:W-:Y:S02]  /*2cf0*/  @!P0 LOP3.LUT R3, R6, 0x7f00, RZ, 0xc0, !PT ;  /* 0x00007f0006038812 */ /* 0x000fe400078ec0ff */
[----:B------:R-:W-:Y:S02]  /*2d00*/  @P0 LEA.HI R0, R0, 0x70000000, RZ, 0x1c ;  /* 0x7000000000000811 */ /* 0x000fe400078fe0ff */
[----:B------:R-:W-:Y:S02]  /*2d10*/  @!P0 LOP3.LUT R3, R3, 0x3f000000, RZ, 0xfc, !PT ;  /* 0x3f00000003038812 */ /* 0x000fe400078efcff */
[----:B------:R-:W-:Y:S01]  /*2d20*/  PRMT R6, R6, 0x9910, RZ ;  /* 0x0000991006067816 */ /* 0x000fe200000000ff */
[----:B------:R-:W-:Y:S02]  /*2d30*/  @P0 FMUL.FTZ R0, R0, 1.9259299443872358531e-34 ;  /* 0x0780000000000820 */ /* 0x000fe40000410000 */
[----:B------:R-:W-:Y:S02]  /*2d40*/  @!P0 FADD.FTZ R0, R3, -0.5 ;  /* 0xbf00000003008421 */ /* 0x000fe40000010000 */
[----:B------:R-:W-:-:S05]  /*2d50*/  IMAD.MOV.U32 R3, RZ, RZ, R6 ;  /* 0x000000ffff037224 */ /* 0x000fca00078e0006 */
[----:B------:R-:W-:-:S04]  /*2d60*/  LOP3.LUT R0, R0, 0x80000000, R3, 0xf8, !PT ;  /* 0x8000000000007812 */ /* 0x000fc800078ef803 */
[----:B------:R-:W-:-:S04]  /*2d70*/  F2FP.BF16.F32.PACK_AB R0, RZ, R0 ;  /* 0x00000000ff00723e */ /* 0x000fc800000010ff */
[----:B------:R-:W-:Y:S01]  /*2d80*/  PRMT R26, R0, 0x7610, R26 ;  /* 0x00007610001a7816 */ /* 0x000fe2000000001a */
[----:B------:R-:W-:Y:S06]  /*2d90*/  BRA `(.L_x_494) ;  /* 0x0000000400d87947 */ /* 0x000fec0003800000 */
.L_x_504:
[----:B------:R0:W5:Y:S01]  /*2da0*/  LDG.E.U16 R26, desc[UR36][R4.64] ;  /* 0x00000024041a7981 */ /* 0x000162000c1e1500 */
[----:B------:R-:W-:Y:S05]  /*2db0*/  BRA `(.L_x_494) ;  /* 0x0000000400d07947 */ /* 0x000fea0003800000 */
.L_x_501:
        /* <DEDUP_REMOVED lines=13> */
.L_x_508:
        /* <DEDUP_REMOVED lines=21> */
.L_x_512:
[----:B------:R-:W-:Y:S05]  /*2fe0*/  BSYNC.RECONVERGENT B1 ;  /* 0x0000000000017941 */ /* 0x000fea0003800200 */
.L_x_511:
[----:B------:R-:W-:Y:S01]  /*2ff0*/  IMAD.SHL.U32 R0, R0, 0x100000, RZ ;  /* 0x0010000000007824 */ /* 0x000fe200078e00ff */
[----:B------:R-:W-:-:S04]  /*3000*/  LEA R3, R3, 0x3b800000, 0x17 ;  /* 0x3b80000003037811 */ /* 0x000fc800078eb8ff */
[----:B------:R-:W-:-:S07]  /*3010*/  LOP3.LUT R0, R3, R0, R7, 0xfe, !PT ;  /* 0x0000000003007212 */ /* 0x000fce00078efe07 */
.L_x_510:
[----:B------:R-:W-:Y:S05]  /*3020*/  BSYNC.RECONVERGENT B0 ;  /* 0x0000000000007941 */ /* 0x000fea0003800200 */
.L_x_509:
[----:B------:R-:W-:-:S04]  /*3030*/  F2FP.BF16.F32.PACK_AB R0, RZ, R0 ;  /* 0x00000000ff00723e */ /* 0x000fc800000010ff */
[----:B------:R-:W-:Y:S01]  /*3040*/  PRMT R26, R0, 0x7610, R26 ;  /* 0x00007610001a7816 */ /* 0x000fe2000000001a */
[----:B------:R-:W-:Y:S06]  /*3050*/  BRA `(.L_x_494) ;  /* 0x0000000400287947 */ /* 0x000fec0003800000 */
.L_x_507:
        /* <DEDUP_REMOVED lines=21> */
.L_x_516:
[----:B------:R-:W-:Y:S05]  /*31b0*/  BSYNC.RECONVERGENT B1 ;  /* 0x0000000000017941 */ /* 0x000fea0003800200 */
.L_x_515:
[----:B------:R-:W-:Y:S01]  /*31c0*/  IMAD.SHL.U32 R0, R0, 0x200000, RZ ;  /* 0x0020000000007824 */ /* 0x000fe200078e00ff */
[----:B------:R-:W-:-:S04]  /*31d0*/  LEA R3, R3, 0x37800000, 0x17 ;  /* 0x3780000003037811 */ /* 0x000fc800078eb8ff */
[----:B------:R-:W-:-:S07]  /*31e0*/  LOP3.LUT R0, R3, R0, R7, 0xfe, !PT ;  /* 0x0000000003007212 */ /* 0x000fce00078efe07 */
.L_x_514:
[----:B------:R-:W-:Y:S05]  /*31f0*/  BSYNC.RECONVERGENT B0 ;  /* 0x0000000000007941 */ /* 0x000fea0003800200 */
.L_x_513:
[----:B------:R-:W-:-:S04]  /*3200*/  F2FP.BF16.F32.PACK_AB R0, RZ, R0 ;  /* 0x00000000ff00723e */ /* 0x000fc800000010ff */
[----:B------:R-:W-:Y:S01]  /*3210*/  PRMT R26, R0, 0x7610, R26 ;  /* 0x00007610001a7816 */ /* 0x000fe2000000001a */
[----:B------:R-:W-:Y:S06]  /*3220*/  BRA `(.L_x_494) ;  /* 0x0000000000b47947 */ /* 0x000fec0003800000 */
.L_x_506:
        /* <DEDUP_REMOVED lines=14> */
.L_x_520:
[----:B------:R-:W-:Y:S05]  /*3310*/  BSYNC.RECONVERGENT B0 ;  /* 0x0000000000007941 */ /* 0x000fea0003800200 */
.L_x_519:
[----:B------:R-:W-:-:S04]  /*3320*/  F2FP.BF16.F32.PACK_AB R0, RZ, R0 ;  /* 0x00000000ff00723e */ /* 0x000fc800000010ff */
[----:B------:R-:W-:Y:S01]  /*3330*/  PRMT R26, R0, 0x7610, R26 ;  /* 0x00007610001a7816 */ /* 0x000fe2000000001a */
[----:B------:R-:W-:Y:S06]  /*3340*/  BRA `(.L_x_494) ;  /* 0x00000000006c7947 */ /* 0x000fec0003800000 */
.L_x_493:
        /* <DEDUP_REMOVED lines=16> */
.L_x_521:
[----:B------:R-:W-:Y:S01]  /*3450*/  PRMT R26, RZ, 0x7610, R26 ;  /* 0x00007610ff1a7816 */ /* 0x000fe2000000001a */
[----:B------:R-:W-:Y:S06]  /*3460*/  BRA `(.L_x_494) ;  /* 0x0000000000247947 */ /* 0x000fec0003800000 */
.L_x_518:
[----:B------:R-:W2:Y:S02]  /*3470*/  LDG.E.64 R4, desc[UR36][R4.64] ;  /* 0x0000002404047981 */ /* 0x000ea4000c1e1b00 */
[----:B--2---:R-:W0:Y:S02]  /*3480*/  I2F.U64 R0, R4 ;  /* 0x0000000400007312 */ /* 0x004e240000301000 */
[----:B0-----:R-:W-:-:S04]  /*3490*/  F2FP.BF16.F32.PACK_AB R0, RZ, R0 ;  /* 0x00000000ff00723e */ /* 0x001fc800000010ff */
[----:B------:R-:W-:Y:S01]  /*34a0*/  PRMT R26, R0, 0x7610, R26 ;  /* 0x00007610001a7816 */ /* 0x000fe2000000001a */
[----:B------:R-:W-:Y:S06]  /*34b0*/  BRA `(.L_x_494) ;  /* 0x0000000000107947 */ /* 0x000fec0003800000 */
.L_x_517:
[----:B------:R-:W2:Y:S02]  /*34c0*/  LDG.E R4, desc[UR36][R4.64] ;  /* 0x0000002404047981 */ /* 0x000ea4000c1e1900 */
[----:B--2---:R-:W-:-:S04]  /*34d0*/  I2FP.F32.U32 R0, R4 ;  /* 0x0000000400007245 */ /* 0x004fc80000201000 */
[----:B------:R-:W-:-:S04]  /*34e0*/  F2FP.BF16.F32.PACK_AB R0, RZ, R0 ;  /* 0x00000000ff00723e */ /* 0x000fc800000010ff */
[----:B------:R-:W-:-:S07]  /*34f0*/  PRMT R26, R0, 0x7610, R26 ;  /* 0x00007610001a7816 */ /* 0x000fce000000001a */
.L_x_494:
        /* <DEDUP_REMOVED lines=21> */
.L_x_525:
[----:B------:R-:W2:Y:S02]  /*3650*/  LDG.E.U8 R4, desc[UR36][R4.64] ;  /* 0x0000002404047981 */ /* 0x000ea4000c1e1100 */
[----:B--2---:R-:W-:-:S04]  /*3660*/  I2FP.F32.U32 R0, R4 ;  /* 0x0000000400007245 */ /* 0x004fc80000201000 */
[----:B------:R-:W-:-:S04]  /*3670*/  F2FP.BF16.F32.PACK_AB R0, RZ, R0 ;  /* 0x00000000ff00723e */ /* 0x000fc800000010ff */
[----:B------:R-:W-:Y:S01]  /*3680*/  PRMT R27, R0, 0x7610, R27 ;  /* 0x00007610001b7816 */ /* 0x000fe2000000001b */
[----:B------:R-:W-:Y:S06]  /*3690*/  BRA `(.L_x_527) ;  /* 0x0000000c00e47947 */ /* 0x000fec0003800000 */
.L_x_524:
        /* <DEDUP_REMOVED lines=11> */
.L_x_529:
[----:B------:R-:W2:Y:S02]  /*3750*/  LDG.E R4, desc[UR36][R4.64] ;  /* 0x0000002404047981 */ /* 0x000ea4000c1e1900 */
[----:B--2---:R-:W-:-:S04]  /*3760*/  I2FP.F32.S32 R0, R4 ;  /* 0x0000000400007245 */ /* 0x004fc80000201400 */
[----:B------:R-:W-:-:S04]  /*3770*/  F2FP.BF16.F32.PACK_AB R0, RZ, R0 ;  /* 0x00000000ff00723e */ /* 0x000fc800000010ff */
[----:B------:R-:W-:Y:S01]  /*3780*/  PRMT R27, R0, 0x7610, R27 ;  /* 0x00007610001b7816 */ /* 0x000fe2000000001b */
[----:B------:R-:W-:Y:S06]  /*3790*/  BRA `(.L_x_527) ;  /* 0x0000000c00a47947 */ /* 0x000fec0003800000 */
.L_x_528:
[----:B------:R-:W2:Y:S02]  /*37a0*/  LDG.E.U16 R4, desc[UR36][R4.64] ;  /* 0x0000002404047981 */ /* 0x000ea4000c1e1500 */
[----:B--2---:R-:W0:Y:S02]  /*37b0*/  I2F.S16 R0, R4 ;  /* 0x0000000400007306 */ /* 0x004e240000101400 */
[----:B0-----:R-:W-:-:S04]  /*37c0*/  F2FP.BF16.F32.PACK_AB R0, RZ, R0 ;  /* 0x00000000ff00723e */ /* 0x001fc800000010ff */
[----:B------:R-:W-:Y:S01]  /*37d0*/  PRMT R27, R0, 0x7610, R27 ;  /* 0x00007610001b7816 */ /* 0x000fe2000000001b */
[----:B------:R-:W-:Y:S06]  /*37e0*/  BRA `(.L_x_527) ;  /* 0x0000000c00907947 */ /* 0x000fec0003800000 */
.L_x_523:
        /* <DEDUP_REMOVED lines=9> */
.L_x_531:
[----:B------:R-:W2:Y:S02]  /*3880*/  LDG.E.U16 R0, desc[UR36][R4.64] ;  /* 0x0000002404007981 */ /* 0x000ea4000c1e1500 */
[----:B--2---:R-:W-:-:S05]  /*3890*/  HADD2.F32 R0, -RZ, R0.H0_H0 ;  /* 0x20000000ff007230 */ /* 0x004fca0000004100 */
[----:B------:R-:W-:-:S04]  /*38a0*/  F2FP.BF16.F32.PACK_AB R0, RZ, R0 ;  /* 0x00000000ff00723e */ /* 0x000fc800000010ff */
[----:B------:R-:W-:Y:S01]  /*38b0*/  PRMT R27, R0, 0x7610, R27 ;  /* 0x00007610001b7816 */ /* 0x000fe2000000001b */
[----:B------:R-:W-:Y:S06]  /*38c0*/  BRA `(.L_x_527) ;  /* 0x0000000c00587947 */ /* 0x000fec0003800000 */
.L_x_530:
        /* <DEDUP_REMOVED lines=9> */
.L_x_533:
[----:B------:R-:W2:Y:S02]  /*3960*/  LDG.E.U16 R4, desc[UR36][R4.64] ;  /* 0x0000002404047981 */ /* 0x000ea4000c1e1500 */
[----:B--2---:R-:W-:-:S05]  /*3970*/  HADD2.F32 R0, -RZ, R4.H0_H0 ;  /* 0x20000004ff007230 */ /* 0x004fca0000004100 */
[----:B------:R-:W-:-:S04]  /*3980*/  F2FP.BF16.F32.PACK_AB R0, RZ, R0 ;  /* 0x00000000ff00723e */ /* 0x000fc800000010ff */
[----:B------:R-:W-:Y:S01]  /*3990*/  PRMT R27, R0, 0x7610, R27 ;  /* 0x00007610001b7816 */ /* 0x000fe2000000001b */
[----:B------:R-:W-:Y:S06]  /*39a0*/  BRA `(.L_x_527) ;  /* 0x0000000c00207947 */ /* 0x000fec0003800000 */
.L_x_532:
        /* <DEDUP_REMOVED lines=13> */
.L_x_522:
        /* <DEDUP_REMOVED lines=14> */
.L_x_536:
        /* <DEDUP_REMOVED lines=13> */
.L_x_535:
        /* <DEDUP_REMOVED lines=27> */
.L_x_538:
        /* <DEDUP_REMOVED lines=15> */
.L_x_537:
[----:B------:R0:W5:Y:S01]  /*3ed0*/  LDG.E.U16 R27, desc[UR36][R4.64] ;  /* 0x00000024041b7981 */ /* 0x000162000c1e1500 */
[----:B------:R-:W-:Y:S05]  /*3ee0*/  BRA `(.L_x_527) ;  /* 0x0000000400d07947 */ /* 0x000fea0003800000 */
.L_x_534:
        /* <DEDUP_REMOVED lines=13> */
.L_x_541:
        /* <DEDUP_REMOVED lines=21> */
.L_x_545:
[----:B------:R-:W-:Y:S05]  /*4110*/  BSYNC.RECONVERGENT B1 ;  /* 0x0000000000017941 */ /* 0x000fea0003800200 */
.L_x_544:
[----:B------:R-:W-:Y:S01]  /*4120*/  IMAD.SHL.U32 R0, R0, 0x100000, RZ ;  /* 0x0010000000007824 */ /* 0x000fe200078e00ff */
[----:B------:R-:W-:-:S04]  /*4130*/  LEA R3, R3, 0x3b800000, 0x17 ;  /* 0x3b80000003037811 */ /* 0x000fc800078eb8ff */
[----:B------:R-:W-:-:S07]  /*4140*/  LOP3.LUT R0, R3, R0, R7, 0xfe, !PT ;  /* 0x0000000003007212 */ /* 0x000fce00078efe07 */
.L_x_543:
[----:B------:R-:W-:Y:S05]  /*4150*/  BSYNC.RECONVERGENT B0 ;  /* 0x0000000000007941 */ /* 0x000fea0003800200 */
.L_x_542:
[----:B------:R-:W-:-:S04]  /*4160*/  F2FP.BF16.F32.PACK_AB R0, RZ, R0 ;  /* 0x00000000ff00723e */ /* 0x000fc800000010ff */
[----:B------:R-:W-:Y:S01]  /*4170*/  PRMT R27, R0, 0x7610, R27 ;  /* 0x00007610001b7816 */ /* 0x000fe2000000001b */
[----:B------:R-:W-:Y:S06]  /*4180*/  BRA `(.L_x_527) ;  /* 0x0000000400287947 */ /* 0x000fec0003800000 */
.L_x_540:
        /* <DEDUP_REMOVED lines=21> */
.L_x_549:
[----:B------:R-:W-:Y:S05]  /*42e0*/  BSYNC.RECONVERGENT B1 ;  /* 0x0000000000017941 */ /* 0x000fea0003800200 */
.L_x_548:
[----:B------:R-:W-:Y:S01]  /*42f0*/  IMAD.SHL.U32 R0, R0, 0x200000, RZ ;  /* 0x0020000000007824 */ /* 0x000fe200078e00ff */
[----:B------:R-:W-:-:S04]  /*4300*/  LEA R3, R3, 0x37800000, 0x17 ;  /* 0x3780000003037811 */ /* 0x000fc800078eb8ff */
[----:B------:R-:W-:-:S07]  /*4310*/  LOP3.LUT R0, R3, R0, R7, 0xfe, !PT ;  /* 0x0000000003007212 */ /* 0x000fce00078efe07 */
.L_x_547:
[----:B------:R-:W-:Y:S05]  /*4320*/  BSYNC.RECONVERGENT B0 ;  /* 0x0000000000007941 */ /* 0x000fea0003800200 */
.L_x_546:
[----:B------:R-:W-:-:S04]  /*4330*/  F2FP.BF16.F32.PACK_AB R0, RZ, R0 ;  /* 0x00000000ff00723e */ /* 0x000fc800000010ff */
[----:B------:R-:W-:Y:S01]  /*4340*/  PRMT R27, R0, 0x7610, R27 ;  /* 0x00007610001b7816 */ /* 0x000fe2000000001b */
[----:B------:R-:W-:Y:S06]  /*4350*/  BRA `(.L_x_527) ;  /* 0x0000000000b47947 */ /* 0x000fec0003800000 */
.L_x_539:
        /* <DEDUP_REMOVED lines=14> */
.L_x_553:
[----:B------:R-:W-:Y:S05]  /*4440*/  BSYNC.RECONVERGENT B0 ;  /* 0x0000000000007941 */ /* 0x000fea0003800200 */
.L_x_552:
[----:B------:R-:W-:-:S04]  /*4450*/  F2FP.BF16.F32.PACK_AB R0, RZ, R0 ;  /* 0x00000000ff00723e */ /* 0x000fc800000010ff */
[----:B------:R-:W-:Y:S01]  /*4460*/  PRMT R27, R0, 0x7610, R27 ;  /* 0x00007610001b7816 */ /* 0x000fe2000000001b */
[----:B------:R-:W-:Y:S06]  /*4470*/  BRA `(.L_x_527) ;  /* 0x00000000006c7947 */ /* 0x000fec0003800000 */
.L_x_526:
        /* <DEDUP_REMOVED lines=16> */
.L_x_554:
[----:B------:R-:W-:Y:S01]  /*4580*/  PRMT R27, RZ, 0x7610, R27 ;  /* 0x00007610ff1b7816 */ /* 0x000fe2000000001b */
[----:B------:R-:W-:Y:S06]  /*4590*/  BRA `(.L_x_527) ;  /* 0x0000000000247947 */ /* 0x000fec0003800000 */
.L_x_551:
[----:B------:R-:W2:Y:S02]  /*45a0*/  LDG.E.64 R4, desc[UR36][R4.64] ;  /* 0x0000002404047981 */ /* 0x000ea4000c1e1b00 */
[----:B--2---:R-:W0:Y:S02]  /*45b0*/  I2F.U64 R0, R4 ;  /* 0x0000000400007312 */ /* 0x004e240000301000 */
[----:B0-----:R-:W-:-:S04]  /*45c0*/  F2FP.BF16.F32.PACK_AB R0, RZ, R0 ;  /* 0x00000000ff00723e */ /* 0x001fc800000010ff */
[----:B------:R-:W-:Y:S01]  /*45d0*/  PRMT R27, R0, 0x7610, R27 ;  /* 0x00007610001b7816 */ /* 0x000fe2000000001b */
[----:B------:R-:W-:Y:S06]  /*45e0*/  BRA `(.L_x_527) ;  /* 0x0000000000107947 */ /* 0x000fec0003800000 */
.L_x_550:
[----:B------:R-:W2:Y:S02]  /*45f0*/  LDG.E R4, desc[UR36][R4.64] ;  /* 0x0000002404047981 */ /* 0x000ea4000c1e1900 */
[----:B--2---:R-:W-:-:S04]  /*4600*/  I2FP.F32.U32 R0, R4 ;  /* 0x0000000400007245 */ /* 0x004fc80000201000 */
[----:B------:R-:W-:-:S04]  /*4610*/  F2FP.BF16.F32.PACK_AB R0, RZ, R0 ;  /* 0x00000000ff00723e */ /* 0x000fc800000010ff */
[----:B------:R-:W-:-:S07]  /*4620*/  PRMT R27, R0, 0x7610, R27 ;  /* 0x00007610001b7816 */ /* 0x000fce000000001b */
.L_x_527:
[----:B------:R-:W-:-:S07]  /*4630*/  VIADD R17, R17, 0x80 ;  /* 0x0000008011117836 */ /* 0x000fce0000000000 */
.L_x_488:
[----:B------:R-:W-:Y:S05]  /*4640*/  BSYNC.RECONVERGENT B6 ;  /* 0x0000000000067941 */ /* 0x000fea0003800200 */
.L_x_487:
        /* <DEDUP_REMOVED lines=27> */
.L_x_560:
[----:B------:R-:W2:Y:S02]  /*4800*/  LDG.E.U8 R4, desc[UR36][R4.64] ;  /* 0x0000002404047981 */ /* 0x000ea4000c1e1100 */
[----:B--2---:R-:W-:-:S04]  /*4810*/  I2FP.F32.U32 R0, R4 ;  /* 0x0000000400007245 */ /* 0x004fc80000201000 */
[----:B------:R-:W-:-:S04]  /*4820*/  F2FP.BF16.F32.PACK_AB R0, RZ, R0 ;  /* 0x00000000ff00723e */ /* 0x000fc800000010ff */
[----:B------:R-:W-:Y:S01]  /*4830*/  PRMT R18, R0, 0x7610, R18 ;  /* 0x0000761000127816 */ /* 0x000fe20000000012 */
[----:B------:R-:W-:Y:S06]  /*4840*/  BRA `(.L_x_562) ;  /* 0x0000000c00e47947 */ /* 0x000fec0003800000 */
.L_x_559:
        /* <DEDUP_REMOVED lines=11> */
.L_x_564:
[----:B------:R-:W2:Y:S02]  /*4900*/  LDG.E R4, desc[UR36][R4.64] ;  /* 0x0000002404047981 */ /* 0x000ea4000c1e1900 */
[----:B--2---:R-:W-:-:S04]  /*4910*/  I2FP.F32.S32 R0, R4 ;  /* 0x0000000400007245 */ /* 0x004fc80000201400 */
[----:B------:R-:W-:-:S04]  /*4920*/  F2FP.BF16.F32.PACK_AB R0, RZ, R0 ;  /* 0x00000000ff00723e */ /* 0x000fc800000010ff */
[----:B------:R-:W-:Y:S01]  /*4930*/  PRMT R18, R0, 0x7610, R18 ;  /* 0x0000761000127816 */ /* 0x000fe20000000012 */
[----:B------:R-:W-:Y:S06]  /*4940*/  BRA `(.L_x_562) ;  /* 0x0000000c00a47947 */ /* 0x000fec0003800000 */
.L_x_563:
[----:B------:R-:W2:Y:S02]  /*4950*/  LDG.E.U16 R4, desc[UR36][R4.64] ;  /* 0x0000002404047981 */ /* 0x000ea4000c1e1500 */
[----:B--2---:R-:W0:Y:S02]  /*4960*/  I2F.S16 R0, R4 ;  /* 0x0000000400007306 */ /* 0x004e240000101400 */
[----:B0-----:R-:W-:-:S04]  /*4970*/  F2FP.BF16.F32.PACK_AB R0, RZ, R0 ;  /* 0x00000000ff00723e */ /* 0x001fc800000010ff */
[----:B------:R-:W-:Y:S01]  /*4980*/  PRMT R18, R0, 0x7610, R18 ;  /* 0x0000761000127816 */ /* 0x000fe20000000012 */
[----:B------:R-:W-:Y:S06]  /*4990*/  BRA `(.L_x_562) ;  /* 0x0000000c00907947 */ /* 0x000fec0003800000 */
.L_x_558:
        /* <DEDUP_REMOVED lines=9> */
.L_x_566:
[----:B------:R-:W2:Y:S02]  /*4a30*/  LDG.E.U16 R0, desc[UR36][R4.64] ;  /* 0x0000002404007981 */ /* 0x000ea4000c1e1500 */
[----:B--2---:R-:W-:-:S05]  /*4a40*/  HADD2.F32 R0, -RZ, R0.H0_H0 ;  /* 0x20000000ff007230 */ /* 0x004fca0000004100 */
[----:B------:R-:W-:-:S04]  /*4a50*/  F2FP.BF16.F32.PACK_AB R0, RZ, R0 ;  /* 0x00000000ff00723e */ /* 0x000fc800000010ff */
[----:B------:R-:W-:Y:S01]  /*4a60*/  PRMT R18, R0, 0x7610, R18 ;  /* 0x0000761000127816 */ /* 0x000fe20000000012 */
[----:B------:R-:W-:Y:S06]  /*4a70*/  BRA `(.L_x_562) ;  /* 0x0000000c00587947 */ /* 0x000fec0003800000 */
.L_x_565:
        /* <DEDUP_REMOVED lines=9> */
.L_x_568:
[----:B------:R-:W2:Y:S02]  /*4b10*/  LDG.E.U16 R4, desc[UR36][R4.64] ;  /* 0x0000002404047981 */ /* 0x000ea4000c1e1500 */
[----:B--2---:R-:W-:-:S05]  /*4b20*/  HADD2.F32 R0, -RZ, R4.H0_H0 ;  /* 0x20000004ff007230 */ /* 0x004fca0000004100 */
[----:B------:R-:W-:-:S04]  /*4b30*/  F2FP.BF16.F32.PACK_AB R0, RZ, R0 ;  /* 0x00000000ff00723e */ /* 0x000fc800000010ff */
[----:B------:R-:W-:Y:S01]  /*4b40*/  PRMT R18, R0, 0x7610, R18 ;  /* 0x0000761000127816 */ /* 0x000fe20000000012 */
[----:B------:R-:W-:Y:S06]  /*4b50*/  BRA `(.L_x_562) ;  /* 0x0000000c00207947 */ /* 0x000fec0003800000 */
.L_x_567:
        /* <DEDUP_REMOVED lines=13> */
.L_x_557:
        /* <DEDUP_REMOVED lines=14> */
.L_x_571:
        /* <DEDUP_REMOVED lines=13> */
.L_x_570:
        /* <DEDUP_REMOVED lines=27> */
.L_x_573:
        /* <DEDUP_REMOVED lines=15> */
.L_x_572:
[----:B------:R0:W5:Y:S01]  /*5080*/  LDG.E.U16 R18, desc[UR36][R4.64] ;  /* 0x0000002404127981 */ /* 0x000162000c1e1500 */
[----:B------:R-:W-:Y:S05]  /*5090*/  BRA `(.L_x_562) ;  /* 0x0000000400d07947 */ /* 0x000fea0003800000 */
.L_x_569:
        /* <DEDUP_REMOVED lines=13> */
.L_x_576:
        /* <DEDUP_REMOVED lines=21> */
.L_x_580:
[----:B------:R-:W-:Y:S05]  /*52c0*/  BSYNC.RECONVERGENT B1 ;  /* 0x0000000000017941 */ /* 0x000fea0003800200 */
.L_x_579:
[----:B------:R-:W-:Y:S01]  /*52d0*/  IMAD.SHL.U32 R0, R0, 0x100000, RZ ;  /* 0x0010000000007824 */ /* 0x000fe200078e00ff */
[----:B------:R-:W-:-:S04]  /*52e0*/  LEA R3, R3, 0x3b800000, 0x17 ;  /* 0x3b80000003037811 */ /* 0x000fc800078eb8ff */
[----:B------:R-:W-:-:S07]  /*52f0*/  LOP3.LUT R0, R3, R0, R7, 0xfe, !PT ;  /* 0x0000000003007212 */ /* 0x000fce00078efe07 */
.L_x_578:
[----:B------:R-:W-:Y:S05]  /*5300*/  BSYNC.RECONVERGENT B0 ;  /* 0x0000000000007941 */ /* 0x000fea0003800200 */
.L_x_577:
[----:B------:R-:W-:-:S04]  /*5310*/  F2FP.BF16.F32.PACK_AB R0, RZ, R0 ;  /* 0x00000000ff00723e */ /* 0x000fc800000010ff */
[----:B------:R-:W-:Y:S01]  /*5320*/  PRMT R18, R0, 0x7610, R18 ;  /* 0x0000761000127816 */ /* 0x000fe20000000012 */
[----:B------:R-:W-:Y:S06]  /*5330*/  BRA `(.L_x_562) ;  /* 0x0000000400287947 */ /* 0x000fec0003800000 */
.L_x_575:
        /* <DEDUP_REMOVED lines=21> */
.L_x_584:
[----:B------:R-:W-:Y:S05]  /*5490*/  BSYNC.RECONVERGENT B1 ;  /* 0x0000000000017941 */ /* 0x000fea0003800200 */
.L_x_583:
[----:B------:R-:W-:Y:S01]  /*54a0*/  IMAD.SHL.U32 R0, R0, 0x200000, RZ ;  /* 0x0020000000007824 */ /* 0x000fe200078e00ff */
[----:B------:R-:W-:-:S04]  /*54b0*/  LEA R3, R3, 0x37800000, 0x17 ;  /* 0x3780000003037811 */ /* 0x000fc800078eb8ff */
[----:B------:R-:W-:-:S07]  /*54c0*/  LOP3.LUT R0, R3, R0, R7, 0xfe, !PT ;  /* 0x0000000003007212 */ /* 0x000fce00078efe07 */
.L_x_582:
[----:B------:R-:W-:Y:S05]  /*54d0*/  BSYNC.RECONVERGENT B0 ;  /* 0x0000000000007941 */ /* 0x000fea0003800200 */
.L_x_581:
[----:B------:R-:W-:-:S04]  /*54e0*/  F2FP.BF16.F32.PACK_AB R0, RZ, R0 ;  /* 0x00000000ff00723e */ /* 0x000fc800000010ff */
[----:B------:R-:W-:Y:S01]  /*54f0*/  PRMT R18, R0, 0x7610, R18 ;  /* 0x0000761000127816 */ /* 0x000fe20000000012 */
[----:B------:R-:W-:Y:S06]  /*5500*/  BRA `(.L_x_562) ;  /* 0x0000000000b47947 */ /* 0x000fec0003800000 */
.L_x_574:
        /* <DEDUP_REMOVED lines=14> */
.L_x_588:
[----:B------:R-:W-:Y:S05]  /*55f0*/  BSYNC.RECONVERGENT B0 ;  /* 0x0000000000007941 */ /* 0x000fea0003800200 */
.L_x_587:
[----:B------:R-:W-:-:S04]  /*5600*/  F2FP.BF16.F32.PACK_AB R0, RZ, R0 ;  /* 0x00000000ff00723e */ /* 0x000fc800000010ff */
[----:B------:R-:W-:Y:S01]  /*5610*/  PRMT R18, R0, 0x7610, R18 ;  /* 0x0000761000127816 */ /* 0x000fe20000000012 */
[----:B------:R-:W-:Y:S06]  /*5620*/  BRA `(.L_x_562) ;  /* 0x00000000006c7947 */ /* 0x000fec0003800000 */
.L_x_561:
        /* <DEDUP_REMOVED lines=16> */
.L_x_589:
[----:B------:R-:W-:Y:S01]  /*5730*/  PRMT R18, RZ, 0x7610, R18 ;  /* 0x00007610ff127816 */ /* 0x000fe20000000012 */
[----:B------:R-:W-:Y:S06]  /*5740*/  BRA `(.L_x_562) ;  /* 0x0000000000247947 */ /* 0x000fec0003800000 */
.L_x_586:
[----:B------:R-:W2:Y:S02]  /*5750*/  LDG.E.64 R4, desc[UR36][R4.64] ;  /* 0x0000002404047981 */ /* 0x000ea4000c1e1b00 */
[----:B--2---:R-:W0:Y:S02]  /*5760*/  I2F.U64 R0, R4 ;  /* 0x0000000400007312 */ /* 0x004e240000301000 */
[----:B0-----:R-:W-:-:S04]  /*5770*/  F2FP.BF16.F32.PACK_AB R0, RZ, R0 ;  /* 0x00000000ff00723e */ /* 0x001fc800000010ff */
[----:B------:R-:W-:Y:S01]  /*5780*/  PRMT R18, R0, 0x7610, R18 ;  /* 0x0000761000127816 */ /* 0x000fe20000000012 */
[----:B------:R-:W-:Y:S06]  /*5790*/  BRA `(.L_x_562) ;  /* 0x0000000000107947 */ /* 0x000fec0003800000 */
.L_x_585:
[----:B------:R-:W2:Y:S02]  /*57a0*/  LDG.E R4, desc[UR36][R4.64] ;  /* 0x0000002404047981 */ /* 0x000ea4000c1e1900 */
[----:B--2---:R-:W-:-:S04]  /*57b0*/  I2FP.F32.U32 R0, R4 ;  /* 0x0000000400007245 */ /* 0x004fc80000201000 */
[----:B------:R-:W-:-:S04]  /*57c0*/  F2FP.BF16.F32.PACK_AB R0, RZ, R0 ;  /* 0x00000000ff00723e */ /* 0x000fc800000010ff */
[----:B------:R-:W-:-:S07]  /*57d0*/  PRMT R18, R0, 0x7610, R18 ;  /* 0x0000761000127816 */ /* 0x000fce0000000012 */
.L_x_562:
[----:B------:R-:W1:Y:S01]  /*57e0*/  LDCU.U8 UR6, c[0x0][0x3b5] ;  /* 0x000076a0ff0677ac */ /* 0x000e620008000000 */
[----:B0-----:R-:W0:Y:S01]  /*57f0*/  LDC.64 R4, c[0x0][0x3a8] ;  /* 0x0000ea00ff047b82 */ /* 0x001e220000000a00 */
[----:B------:R-:W2:Y:S01]  /*5800*/  LDCU UR5, c[0x0][0x3bc] ;  /* 0x00007780ff0577ac */ /* 0x000ea20008000800 */
[----:B-1----:R-:W-:-:S04]  /*5810*/  UPRMT UR4, UR6, 0x9910, URZ ;  /* 0x0000991006047896 */ /* 0x002fc800080000ff */
[----:B------:R-:W-:Y:S01]  /*5820*/  UISETP.GT.AND UP0, UPT, UR4, 0x9, UPT ;  /* 0x000000090400788c */ /* 0x000fe2000bf04270 */
[----:B--2---:R-:W-:-:S05]  /*5830*/  IMAD R19, R19, UR5, RZ ;  /* 0x0000000513137c24 */ /* 0x004fca000f8e02ff */
        /* <DEDUP_REMOVED lines=16> */
.L_x_593:
[----:B------:R-:W2:Y:S02]  /*5940*/  LDG.E.U8 R4, desc[UR36][R4.64] ;  /* 0x0000002404047981 */ /* 0x000ea4000c1e1100 */
[----:B--2---:R-:W-:-:S04]  /*5950*/  I2FP.F32.U32 R0, R4 ;  /* 0x0000000400007245 */ /* 0x004fc80000201000 */
[----:B------:R-:W-:-:S04]  /*5960*/  F2FP.BF16.F32.PACK_AB R0, RZ, R0 ;  /* 0x00000000ff00723e */ /* 0x000fc800000010ff */
[----:B------:R-:W-:Y:S01]  /*5970*/  PRMT R24, R0, 0x7610, R24 ;  /* 0x0000761000187816 */ /* 0x000fe20000000018 */
[----:B------:R-:W-:Y:S06]  /*5980*/  BRA `(.L_x_595) ;  /* 0x0000000c00e47947 */ /* 0x000fec0003800000 */
.L_x_592:
        /* <DEDUP_REMOVED lines=11> */
.L_x_597:
[----:B------:R-:W2:Y:S02]  /*5a40*/  LDG.E R4, desc[UR36][R4.64] ;  /* 0x0000002404047981 */ /* 0x000ea4000c1e1900 */
[----:B--2---:R-:W-:-:S04]  /*5a50*/  I2FP.F32.S32 R0, R4 ;  /* 0x0000000400007245 */ /* 0x004fc80000201400 */
[----:B------:R-:W-:-:S04]  /*5a60*/  F2FP.BF16.F32.PACK_AB R0, RZ, R0 ;  /* 0x00000000ff00723e */ /* 0x000fc800000010ff */
[----:B------:R-:W-:Y:S01]  /*5a70*/  PRMT R24, R0, 0x7610, R24 ;  /* 0x0000761000187816 */ /* 0x000fe20000000018 */
[----:B------:R-:W-:Y:S06]  /*5a80*/  BRA `(.L_x_595) ;  /* 0x0000000c00a47947 */ /* 0x000fec0003800000 */
.L_x_596:
[----:B------:R-:W2:Y:S02]  /*5a90*/  LDG.E.U16 R4, desc[UR36][R4.64] ;  /* 0x0000002404047981 */ /* 0x000ea4000c1e1500 */
[----:B--2---:R-:W0:Y:S02]  /*5aa0*/  I2F.S16 R0, R4 ;  /* 0x0000000400007306 */ /* 0x004e240000101400 */
[----:B0-----:R-:W-:-:S04]  /*5ab0*/  F2FP.BF16.F32.PACK_AB R0, RZ, R0 ;  /* 0x00000000ff00723e */ /* 0x001fc800000010ff */
[----:B------:R-:W-:Y:S01]  /*5ac0*/  PRMT R24, R0, 0x7610, R24 ;  /* 0x0000761000187816 */ /* 0x000fe20000000018 */
[----:B------:R-:W-:Y:S06]  /*5ad0*/  BRA `(.L_x_595) ;  /* 0x0000000c00907947 */ /* 0x000fec0003800000 */
.L_x_591:
        /* <DEDUP_REMOVED lines=9> */
.L_x_599:
[----:B------:R-:W2:Y:S02]  /*5b70*/  LDG.E.U16 R0, desc[UR36][R4.64] ;  /* 0x0000002404007981 */ /* 0x000ea4000c1e1500 */
[----:B--2---:R-:W-:-:S05]  /*5b80*/  HADD2.F32 R0, -RZ, R0.H0_H0 ;  /* 0x20000000ff007230 */ /* 0x004fca0000004100 */
[----:B------:R-:W-:-:S04]  /*5b90*/  F2FP.BF16.F32.PACK_AB R0, RZ, R0 ;  /* 0x00000000ff00723e */ /* 0x000fc800000010ff */
[----:B------:R-:W-:Y:S01]  /*5ba0*/  PRMT R24, R0, 0x7610, R24 ;  /* 0x0000761000187816 */ /* 0x000fe20000000018 */
[----:B------:R-:W-:Y:S06]  /*5bb0*/  BRA `(.L_x_595) ;  /* 0x0000000c00587947 */ /* 0x000fec0003800000 */
.L_x_598:
        /* <DEDUP_REMOVED lines=9> */
.L_x_601:
[----:B------:R-:W2:Y:S02]  /*5c50*/  LDG.E.U16 R4, desc[UR36][R4.64] ;  /* 0x0000002404047981 */ /* 0x000ea4000c1e1500 */
[----:B--2---:R-:W-:-:S05]  /*5c60*/  HADD2.F32 R0, -RZ, R4.H0_H0 ;  /* 0x20000004ff007230 */ /* 0x004fca0000004100 */
[----:B------:R-:W-:-:S04]  /*5c70*/  F2FP.BF16.F32.PACK_AB R0, RZ, R0 ;  /* 0x00000000ff00723e */ /* 0x000fc800000010ff */
[----:B------:R-:W-:Y:S01]  /*5c80*/  PRMT R24, R0, 0x7610, R24 ;  /* 0x0000761000187816 */ /* 0x000fe20000000018 */
[----:B------:R-:W-:Y:S06]  /*5c90*/  BRA `(.L_x_595) ;  /* 0x0000000c00207947 */ /* 0x000fec0003800000 */
.L_x_600:
        /* <DEDUP_REMOVED lines=13> */
.L_x_590:
        /* <DEDUP_REMOVED lines=14> */
.L_x_604:
        /* <DEDUP_REMOVED lines=13> */
.L_x_603:
        /* <DEDUP_REMOVED lines=27> */
.L_x_606:
        /* <DEDUP_REMOVED lines=15> */
.L_x_605:
[----:B------:R0:W5:Y:S01]  /*61c0*/  LDG.E.U16 R24, desc[UR36][R4.64] ;  /* 0x0000002404187981 */ /* 0x000162000c1e1500 */
[----:B------:R-:W-:Y:S05]  /*61d0*/  BRA `(.L_x_595) ;  /* 0x0000000400d07947 */ /* 0x000fea0003800000 */
.L_x_602:
        /* <DEDUP_REMOVED lines=13> */
.L_x_609:
        /* <DEDUP_REMOVED lines=21> */
.L_x_613:
[----:B------:R-:W-:Y:S05]  /*6400*/  BSYNC.RECONVERGENT B1 ;  /* 0x0000000000017941 */ /* 0x000fea0003800200 */
.L_x_612:
[----:B------:R-:W-:Y:S01]  /*6410*/  IMAD.SHL.U32 R0, R0, 0x100000, RZ ;  /* 0x0010000000007824 */ /* 0x000fe200078e00ff */
[----:B------:R-:W-:-:S04]  /*6420*/  LEA R3, R3, 0x3b800000, 0x17 ;  /* 0x3b80000003037811 */ /* 0x000fc800078eb8ff */
[----:B------:R-:W-:-:S07]  /*6430*/  LOP3.LUT R0, R3, R0, R7, 0xfe, !PT ;  /* 0x0000000003007212 */ /* 0x000fce00078efe07 */
.L_x_611:
[----:B------:R-:W-:Y:S05]  /*6440*/  BSYNC.RECONVERGENT B0 ;  /* 0x0000000000007941 */ /* 0x000fea0003800200 */
.L_x_610:
[----:B------:R-:W-:-:S04]  /*6450*/  F2FP.BF16.F32.PACK_AB R0, RZ, R0 ;  /* 0x00000000ff00723e */ /* 0x000fc800000010ff */
[----:B------:R-:W-:Y:S01]  /*6460*/  PRMT R24, R0, 0x7610, R24 ;  /* 0x0000761000187816 */ /* 0x000fe20000000018 */
[----:B------:R-:W-:Y:S06]  /*6470*/  BRA `(.L_x_595) ;  /* 0x0000000400287947 */ /* 0x000fec0003800000 */
.L_x_608:
        /* <DEDUP_REMOVED lines=21> */
.L_x_617:
[----:B------:R-:W-:Y:S05]  /*65d0*/  BSYNC.RECONVERGENT B1 ;  /* 0x0000000000017941 */ /* 0x000fea0003800200 */
.L_x_616:
[----:B------:R-:W-:Y:S01]  /*65e0*/  IMAD.SHL.U32 R0, R0, 0x200000, RZ ;  /* 0x0020000000007824 */ /* 0x000fe200078e00ff */
[----:B------:R-:W-:-:S04]  /*65f0*/  LEA R3, R3, 0x37800000, 0x17 ;  /* 0x3780000003037811 */ /* 0x000fc800078eb8ff */
[----:B------:R-:W-:-:S07]  /*6600*/  LOP3.LUT R0, R3, R0, R7, 0xfe, !PT ;  /* 0x0000000003007212 */ /* 0x000fce00078efe07 */
.L_x_615:
[----:B------:R-:W-:Y:S05]  /*6610*/  BSYNC.RECONVERGENT B0 ;  /* 0x0000000000007941 */ /* 0x000fea0003800200 */
.L_x_614:
[----:B------:R-:W-:-:S04]  /*6620*/  F2FP.BF16.F32.PACK_AB R0, RZ, R0 ;  /* 0x00000000ff00723e */ /* 0x000fc800000010ff */
[----:B------:R-:W-:Y:S01]  /*6630*/  PRMT R24, R0, 0x7610, R24 ;  /* 0x0000761000187816 */ /* 0x000fe20000000018 */
[----:B------:R-:W-:Y:S06]  /*6640*/  BRA `(.L_x_595) ;  /* 0x0000000000b47947 */ /* 0x000fec0003800000 */
.L_x_607:
        /* <DEDUP_REMOVED lines=14> */
.L_x_621:
[----:B------:R-:W-:Y:S05]  /*6730*/  BSYNC.RECONVERGENT B0 ;  /* 0x0000000000007941 */ /* 0x000fea0003800200 */
.L_x_620:
[----:B------:R-:W-:-:S04]  /*6740*/  F2FP.BF16.F32.PACK_AB R0, RZ, R0 ;  /* 0x00000000ff00723e */ /* 0x000fc800000010ff */
[----:B------:R-:W-:Y:S01]  /*6750*/  PRMT R24, R0, 0x7610, R24 ;  /* 0x0000761000187816 */ /* 0x000fe20000000018 */
[----:B------:R-:W-:Y:S06]  /*6760*/  BRA `(.L_x_595) ;  /* 0x00000000006c7947 */ /* 0x000fec0003800000 */
.L_x_594:
        /* <DEDUP_REMOVED lines=16> */
.L_x_622:
[----:B------:R-:W-:Y:S01]  /*6870*/  PRMT R24, RZ, 0x7610, R24 ;  /* 0x00007610ff187816 */ /* 0x000fe20000000018 */
[----:B------:R-:W-:Y:S06]  /*6880*/  BRA `(.L_x_595) ;  /* 0x0000000000247947 */ /* 0x000fec0003800000 */
.L_x_619:
[----:B------:R-:W2:Y:S02]  /*6890*/  LDG.E.64 R4, desc[UR36][R4.64] ;  /* 0x0000002404047981 */ /* 0x000ea4000c1e1b00 */
[----:B--2---:R-:W0:Y:S02]  /*68a0*/  I2F.U64 R0, R4 ;  /* 0x0000000400007312 */ /* 0x004e240000301000 */
[----:B0-----:R-:W-:-:S04]  /*68b0*/  F2FP.BF16.F32.PACK_AB R0, RZ, R0 ;  /* 0x00000000ff00723e */ /* 0x001fc800000010ff */
[----:B------:R-:W-:Y:S01]  /*68c0*/  PRMT R24, R0, 0x7610, R24 ;  /* 0x0000761000187816 */ /* 0x000fe20000000018 */
[----:B------:R-:W-:Y:S06]  /*68d0*/  BRA `(.L_x_595) ;  /* 0x0000000000107947 */ /* 0x000fec0003800000 */
.L_x_618:
[----:B------:R-:W2:Y:S02]  /*68e0*/  LDG.E R4, desc[UR36][R4.64] ;  /* 0x0000002404047981 */ /* 0x000ea4000c1e1900 */
[----:B--2---:R-:W-:-:S04]  /*68f0*/  I2FP.F32.U32 R0, R4 ;  /* 0x0000000400007245 */ /* 0x004fc80000201000 */
[----:B------:R-:W-:-:S04]  /*6900*/  F2FP.BF16.F32.PACK_AB R0, RZ, R0 ;  /* 0x00000000ff00723e */ /* 0x000fc800000010ff */
[----:B------:R-:W-:-:S07]  /*6910*/  PRMT R24, R0, 0x7610, R24 ;  /* 0x0000761000187816 */ /* 0x000fce0000000018 */
.L_x_595:
[----:B------:R-:W-:-:S07]  /*6920*/  VIADD R17, R17, 0x80 ;  /* 0x0000008011117836 */ /* 0x000fce0000000000 */
.L_x_556:
[----:B------:R-:W-:Y:S05]  /*6930*/  BSYNC.RECONVERGENT B6 ;  /* 0x0000000000067941 */ /* 0x000fea0003800200 */
.L_x_555:
        /* <DEDUP_REMOVED lines=27> */
.L_x_628:
[----:B------:R-:W2:Y:S02]  /*6af0*/  LDG.E.U8 R4, desc[UR36][R4.64] ;  /* 0x0000002404047981 */ /* 0x000ea4000c1e1100 */
[----:B--2---:R-:W-:-:S04]  /*6b00*/  I2FP.F32.U32 R0, R4 ;  /* 0x0000000400007245 */ /* 0x004fc80000201000 */
[----:B------:R-:W-:-:S04]  /*6b10*/  F2FP.BF16.F32.PACK_AB R0, RZ, R0 ;  /* 0x00000000ff00723e */ /* 0x000fc800000010ff */
[----:B------:R-:W-:Y:S01]  /*6b20*/  PRMT R19, R0, 0x7610, R19 ;  /* 0x0000761000137816 */ /* 0x000fe20000000013 */
[----:B------:R-:W-:Y:S06]  /*6b30*/  BRA `(.L_x_630) ;  /* 0x0000000c00e47947 */ /* 0x000fec0003800000 */
.L_x_627:
        /* <DEDUP_REMOVED lines=11> */
.L_x_632:
[----:B------:R-:W2:Y:S02]  /*6bf0*/  LDG.E R4, desc[UR36][R4.64] ;  /* 0x0000002404047981 */ /* 0x000ea4000c1e1900 */
[----:B--2---:R-:W-:-:S04]  /*6c00*/  I2FP.F32.S32 R0, R4 ;  /* 0x0000000400007245 */ /* 0x004fc80000201400 */
[----:B------:R-:W-:-:S04]  /*6c10*/  F2FP.BF16.F32.PACK_AB R0, RZ, R0 ;  /* 0x00000000ff00723e */ /* 0x000fc800000010ff */
[----:B------:R-:W-:Y:S01]  /*6c20*/  PRMT R19, R0, 0x7610, R19 ;  /* 0x0000761000137816 */ /* 0x000fe20000000013 */
[----:B------:R-:W-:Y:S06]  /*6c30*/  BRA `(.L_x_630) ;  /* 0x0000000c00a47947 */ /* 0x000fec0003800000 */
.L_x_631:
[----:B------:R-:W2:Y:S02]  /*6c40*/  LDG.E.U16 R4, desc[UR36][R4.64] ;  /* 0x0000002404047981 */ /* 0x000ea4000c1e1500 */
[----:B--2---:R-:W0:Y:S02]  /*6c50*/  I2F.S16 R0, R4 ;  /* 0x0000000400007306 */ /* 0x004e240000101400 */
[----:B0-----:R-:W-:-:S04]  /*6c60*/  F2FP.BF16.F32.PACK_AB R0, RZ, R0 ;  /* 0x00000000ff00723e */ /* 0x001fc800000010ff */
[----:B------:R-:W-:Y:S01]  /*6c70*/  PRMT R19, R0, 0x7610, R19 ;  /* 0x0000761000137816 */ /* 0x000fe20000000013 */
[----:B------:R-:W-:Y:S06]  /*6c80*/  BRA `(.L_x_630) ;  /* 0x0000000c00907947 */ /* 0x000fec0003800000 */
.L_x_626:
        /* <DEDUP_REMOVED lines=9> */
.L_x_634:
[----:B------:R-:W2:Y:S02]  /*6d20*/  LDG.E.U16 R0, desc[UR36][R4.64] ;  /* 0x0000002404007981 */ /* 0x000ea4000c1e1500 */
[----:B--2---:R-:W-:-:S05]  /*6d30*/  HADD2.F32 R0, -RZ, R0.H0_H0 ;  /* 0x20000000ff007230 */ /* 0x004fca0000004100 */
[----:B------:R-:W-:-:S04]  /*6d40*/  F2FP.BF16.F32.PACK_AB R0, RZ, R0 ;  /* 0x00000000ff00723e */ /* 0x000fc800000010ff */
[----:B------:R-:W-:Y:S01]  /*6d50*/  PRMT R19, R0, 0x7610, R19 ;  /* 0x0000761000137816 */ /* 0x000fe20000000013 */
[----:B------:R-:W-:Y:S06]  /*6d60*/  BRA `(.L_x_630) ;  /* 0x0000000c00587947 */ /* 0x000fec0003800000 */
.L_x_633:
        /* <DEDUP_REMOVED lines=9> */
.L_x_636:
[----:B------:R-:W2:Y:S02]  /*6e00*/  LDG.E.U16 R4, desc[UR36][R4.64] ;  /* 0x0000002404047981 */ /* 0x000ea4000c1e1500 */
[----:B--2---:R-:W-:-:S05]  /*6e10*/  HADD2.F32 R0, -RZ, R4.H0_H0 ;  /* 0x20000004ff007230 */ /* 0x004fca0000004100 */
[----:B------:R-:W-:-:S04]  /*6e20*/  F2FP.BF16.F32.PACK_AB R0, RZ, R0 ;  /* 0x00000000ff00723e */ /* 0x000fc800000010ff */
[----:B------:R-:W-:Y:S01]  /*6e30*/  PRMT R19, R0, 0x7610, R19 ;  /* 0x0000761000137816 */ /* 0x000fe20000000013 */
[----:B------:R-:W-:Y:S06]  /*6e40*/  BRA `(.L_x_630) ;  /* 0x0000000c00207947 */ /* 0x000fec0003800000 */
.L_x_635:
        /* <DEDUP_REMOVED lines=13> */
.L_x_625:
        /* <DEDUP_REMOVED lines=14> */
.L_x_639:
        /* <DEDUP_REMOVED lines=13> */
.L_x_638:
        /* <DEDUP_REMOVED lines=27> */
.L_x_641:
        /* <DEDUP_REMOVED lines=15> */
.L_x_640:
[----:B------:R0:W5:Y:S01]  /*7370*/  LDG.E.U16 R19, desc[UR36][R4.64] ;  /* 0x0000002404137981 */ /* 0x000162000c1e1500 */
[----:B------:R-:W-:Y:S05]  /*7380*/  BRA `(.L_x_630) ;  /* 0x0000000400d07947 */ /* 0x000fea0003800000 */
.L_x_637:
        /* <DEDUP_REMOVED lines=13> */
.L_x_644:
        /* <DEDUP_REMOVED lines=21> */
.L_x_648:
[----:B------:R-:W-:Y:S05]  /*75b0*/  BSYNC.RECONVERGENT B1 ;  /* 0x0000000000017941 */ /* 0x000fea0003800200 */
.L_x_647:
[----:B------:R-:W-:Y:S01]  /*75c0*/  IMAD.SHL.U32 R0, R0, 0x100000, RZ ;  /* 0x0010000000007824 */ /* 0x000fe200078e00ff */
[----:B------:R-:W-:-:S04]  /*75d0*/  LEA R3, R3, 0x3b800000, 0x17 ;  /* 0x3b80000003037811 */ /* 0x000fc800078eb8ff */
[----:B------:R-:W-:-:S07]  /*75e0*/  LOP3.LUT R0, R3, R0, R7, 0xfe, !PT ;  /* 0x0000000003007212 */ /* 0x000fce00078efe07 */
.L_x_646:
[----:B------:R-:W-:Y:S05]  /*75f0*/  BSYNC.RECONVERGENT B0 ;  /* 0x0000000000007941 */ /* 0x000fea0003800200 */
.L_x_645:
[----:B------:R-:W-:-:S04]  /*7600*/  F2FP.BF16.F32.PACK_AB R0, RZ, R0 ;  /* 0x00000000ff00723e */ /* 0x000fc800000010ff */
[----:B------:R-:W-:Y:S01]  /*7610*/  PRMT R19, R0, 0x7610, R19 ;  /* 0x0000761000137816 */ /* 0x000fe20000000013 */
[----:B------:R-:W-:Y:S06]  /*7620*/  BRA `(.L_x_630) ;  /* 0x0000000400287947 */ /* 0x000fec0003800000 */
.L_x_643:
        /* <DEDUP_REMOVED lines=21> */
.L_x_652:
[----:B------:R-:W-:Y:S05]  /*7780*/  BSYNC.RECONVERGENT B1 ;  /* 0x0000000000017941 */ /* 0x000fea0003800200 */
.L_x_651:
[----:B------:R-:W-:Y:S01]  /*7790*/  IMAD.SHL.U32 R0, R0, 0x200000, RZ ;  /* 0x0020000000007824 */ /* 0x000fe200078e00ff */
[----:B------:R-:W-:-:S04]  /*77a0*/  LEA R3, R3, 0x37800000, 0x17 ;  /* 0x3780000003037811 */ /* 0x000fc800078eb8ff */
[----:B------:R-:W-:-:S07]  /*77b0*/  LOP3.LUT R0, R3, R0, R7, 0xfe, !PT ;  /* 0x0000000003007212 */ /* 0x000fce00078efe07 */
.L_x_650:
[----:B------:R-:W-:Y:S05]  /*77c0*/  BSYNC.RECONVERGENT B0 ;  /* 0x0000000000007941 */ /* 0x000fea0003800200 */
.L_x_649:
[----:B------:R-:W-:-:S04]  /*77d0*/  F2FP.BF16.F32.PACK_AB R0, RZ, R0 ;  /* 0x00000000ff00723e */ /* 0x000fc800000010ff */
[----:B------:R-:W-:Y:S01]  /*77e0*/  PRMT R19, R0, 0x7610, R19 ;  /* 0x0000761000137816 */ /* 0x000fe20000000013 */
[----:B------:R-:W-:Y:S06]  /*77f0*/  BRA `(.L_x_630) ;  /* 0x0000000000b47947 */ /* 0x000fec0003800000 */
.L_x_642:
        /* <DEDUP_REMOVED lines=14> */
.L_x_656:
[----:B------:R-:W-:Y:S05]  /*78e0*/  BSYNC.RECONVERGENT B0 ;  /* 0x0000000000007941 */ /* 0x000fea0003800200 */
.L_x_655:
[----:B------:R-:W-:-:S04]  /*78f0*/  F2FP.BF16.F32.PACK_AB R0, RZ, R0 ;  /* 0x00000000ff00723e */ /* 0x000fc800000010ff */
[----:B------:R-:W-:Y:S01]  /*7900*/  PRMT R19, R0, 0x7610, R19 ;  /* 0x0000761000137816 */ /* 0x000fe20000000013 */
[----:B------:R-:W-:Y:S06]  /*7910*/  BRA `(.L_x_630) ;  /* 0x00000000006c7947 */ /* 0x000fec0003800000 */
.L_x_629:
        /* <DEDUP_REMOVED lines=16> */
.L_x_657:
[----:B------:R-:W-:Y:S01]  /*7a20*/  PRMT R19, RZ, 0x7610, R19 ;  /* 0x00007610ff137816 */ /* 0x000fe20000000013 */
[----:B------:R-:W-:Y:S06]  /*7a30*/  BRA `(.L_x_630) ;  /* 0x0000000000247947 */ /* 0x000fec0003800000 */
.L_x_654:
[----:B------:R-:W2:Y:S02]  /*7a40*/  LDG.E.64 R4, desc[UR36][R4.64] ;  /* 0x0000002404047981 */ /* 0x000ea4000c1e1b00 */
[----:B--2---:R-:W0:Y:S02]  /*7a50*/  I2F.U64 R0, R4 ;  /* 0x0000000400007312 */ /* 0x004e240000301000 */
[----:B0-----:R-:W-:-:S04]  /*7a60*/  F2FP.BF16.F32.PACK_AB R0, RZ, R0 ;  /* 0x00000000ff00723e */ /* 0x001fc800000010ff */
[----:B------:R-:W-:Y:S01]  /*7a70*/  PRMT R19, R0, 0x7610, R19 ;  /* 0x0000761000137816 */ /* 0x000fe20000000013 */
[----:B------:R-:W-:Y:S06]  /*7a80*/  BRA `(.L_x_630) ;  /* 0x0000000000107947 */ /* 0x000fec0003800000 */
.L_x_653:
[----:B------:R-:W2:Y:S02]  /*7a90*/  LDG.E R4, desc[UR36][R4.64] ;  /* 0x0000002404047981 */ /* 0x000ea4000c1e1900 */
[----:B--2---:R-:W-:-:S04]  /*7aa0*/  I2FP.F32.U32 R0, R4 ;  /* 0x0000000400007245 */ /* 0x004fc80000201000 */
[----:B------:R-:W-:-:S04]  /*7ab0*/  F2FP.BF16.F32.PACK_AB R0, RZ, R0 ;  /* 0x00000000ff00723e */ /* 0x000fc800000010ff */
[----:B------:R-:W-:-:S07]  /*7ac0*/  PRMT R19, R0, 0x7610, R19 ;  /* 0x0000761000137816 */ /* 0x000fce0000000013 */
.L_x_630:
        /* <DEDUP_REMOVED lines=21> */
.L_x_661:
[----:B------:R-:W2:Y:S02]  /*7c20*/  LDG.E.U8 R4, desc[UR36][R4.64] ;  /* 0x0000002404047981 */ /* 0x000ea4000c1e1100 */
[----:B--2---:R-:W-:-:S04]  /*7c30*/  I2FP.F32.U32 R0, R4 ;  /* 0x0000000400007245 */ /* 0x004fc80000201000 */
[----:B------:R-:W-:Y:S01]  /*7c40*/  F2FP.BF16.F32.PACK_AB R0, RZ, R0 ;  /* 0x00000000ff00723e */ /* 0x000fe200000010ff */
[----:B------:R-:W-:Y:S06]  /*7c50*/  BRA `(.L_x_624) ;  /* 0x0000000c00a87947 */ /* 0x000fec0003800000 */
.L_x_660:
        /* <DEDUP_REMOVED lines=10> */
.L_x_664:
[----:B------:R-:W2:Y:S02]  /*7d00*/  LDG.E R4, desc[UR36][R4.64] ;  /* 0x0000002404047981 */ /* 0x000ea4000c1e1900 */
[----:B--2---:R-:W-:-:S04]  /*7d10*/  I2FP.F32.S32 R0, R4 ;  /* 0x0000000400007245 */ /* 0x004fc80000201400 */
[----:B------:R-:W-:Y:S01]  /*7d20*/  F2FP.BF16.F32.PACK_AB R0, RZ, R0 ;  /* 0x00000000ff00723e */ /* 0x000fe200000010ff */
[----:B------:R-:W-:Y:S06]  /*7d30*/  BRA `(.L_x_624) ;  /* 0x0000000c00707947 */ /* 0x000fec0003800000 */
.L_x_663:
[----:B------:R-:W2:Y:S02]  /*7d40*/  LDG.E.U16 R4, desc[UR36][R4.64] ;  /* 0x0000002404047981 */ /* 0x000ea4000c1e1500 */
[----:B--2---:R-:W0:Y:S02]  /*7d50*/  I2F.S16 R0, R4 ;  /* 0x0000000400007306 */ /* 0x004e240000101400 */
[----:B0-----:R-:W-:Y:S01]  /*7d60*/  F2FP.BF16.F32.PACK_AB R0, RZ, R0 ;  /* 0x00000000ff00723e */ /* 0x001fe200000010ff */
[----:B------:R-:W-:Y:S06]  /*7d70*/  BRA `(.L_x_624) ;  /* 0x0000000c00607947 */ /* 0x000fec0003800000 */
.L_x_659:
        /* <DEDUP_REMOVED lines=9> */
.L_x_666:
[----:B------:R-:W2:Y:S02]  /*7e10*/  LDG.E.U16 R0, desc[UR36][R4.64] ;  /* 0x0000002404007981 */ /* 0x000ea4000c1e1500 */
[----:B--2---:R-:W-:-:S05]  /*7e20*/  HADD2.F32 R0, -RZ, R0.H0_H0 ;  /* 0x20000000ff007230 */ /* 0x004fca0000004100 */
[----:B------:R-:W-:Y:S01]  /*7e30*/  F2FP.BF16.F32.PACK_AB R0, RZ, R0 ;  /* 0x00000000ff00723e */ /* 0x000fe200000010ff */
[----:B------:R-:W-:Y:S06]  /*7e40*/  BRA `(.L_x_624) ;  /* 0x0000000c002c7947 */ /* 0x000fec0003800000 */
.L_x_665:
        /* <DEDUP_REMOVED lines=9> */
.L_x_668:
[----:B------:R-:W2:Y:S02]  /*7ee0*/  LDG.E.U16 R4, desc[UR36][R4.64] ;  /* 0x0000002404047981 */ /* 0x000ea4000c1e1500 */
[----:B--2---:R-:W-:-:S05]  /*7ef0*/  HADD2.F32 R0, -RZ, R4.H0_H0 ;  /* 0x20000004ff007230 */ /* 0x004fca0000004100 */
[----:B------:R-:W-:Y:S01]  /*7f00*/  F2FP.BF16.F32.PACK_AB R0, RZ, R0 ;  /* 0x00000000ff00723e */ /* 0x000fe200000010ff */
[----:B------:R-:W-:Y:S06]  /*7f10*/  BRA `(.L_x_624) ;  /* 0x0000000800f87947 */ /* 0x000fec0003800000 */
.L_x_667:
        /* <DEDUP_REMOVED lines=12> */
.L_x_658:
        /* <DEDUP_REMOVED lines=13> */
.L_x_671:
        /* <DEDUP_REMOVED lines=12> */
.L_x_670:
        /* <DEDUP_REMOVED lines=27> */
.L_x_673:
        /* <DEDUP_REMOVED lines=12> */
[----:B------:R-:W-:Y:S01]  /*83e0*/  F2FP.BF16.F32.PACK_AB R0, RZ, R0 ;  /* 0x00000000ff00723e */ /* 0x000fe200000010ff */
[----:B------:R-:W-:Y:S06]  /*83f0*/  BRA `(.L_x_624) ;  /* 0x0000000400c07947 */ /* 0x000fec0003800000 */
.L_x_672:
[----:B------:R1:W5:Y:S01]  /*8400*/  LDG.E.U16 R0, desc[UR36][R4.64] ;  /* 0x0000002404007981 */ /* 0x000362000c1e1500 */
[----:B------:R-:W-:Y:S05]  /*8410*/  BRA `(.L_x_624) ;  /* 0x0000000400b87947 */ /* 0x000fea0003800000 */
.L_x_669:
        /* <DEDUP_REMOVED lines=12> */
.L_x_676:
        /* <DEDUP_REMOVED lines=21> */
.L_x_680:
[----:B------:R-:W-:Y:S05]  /*8630*/  BSYNC.RECONVERGENT B1 ;  /* 0x0000000000017941 */ /* 0x000fea0003800200 */
.L_x_679:
[----:B------:R-:W-:Y:S01]  /*8640*/  IMAD.SHL.U32 R0, R0, 0x100000, RZ ;  /* 0x0010000000007824 */ /* 0x000fe200078e00ff */
[----:B------:R-:W-:-:S04]  /*8650*/  LEA R3, R3, 0x3b800000, 0x17 ;  /* 0x3b80000003037811 */ /* 0x000fc800078eb8ff */
[----:B------:R-:W-:-:S07]  /*8660*/  LOP3.LUT R0, R3, R0, R7, 0xfe, !PT ;  /* 0x0000000003007212 */ /* 0x000fce00078efe07 */
.L_x_678:
[----:B------:R-:W-:Y:S05]  /*8670*/  BSYNC.RECONVERGENT B0 ;  /* 0x0000000000007941 */ /* 0x000fea0003800200 */
.L_x_677:
[----:B------:R-:W-:Y:S01]  /*8680*/  F2FP.BF16.F32.PACK_AB R0, RZ, R0 ;  /* 0x00000000ff00723e */ /* 0x000fe200000010ff */
[----:B------:R-:W-:Y:S06]  /*8690*/  BRA `(.L_x_624) ;  /* 0x0000000400187947 */ /* 0x000fec0003800000 */
.L_x_675:
        /* <DEDUP_REMOVED lines=21> */
.L_x_684:
[----:B------:R-:W-:Y:S05]  /*87f0*/  BSYNC.RECONVERGENT B1 ;  /* 0x0000000000017941 */ /* 0x000fea0003800200 */
.L_x_683:
[----:B------:R-:W-:Y:S01]  /*8800*/  IMAD.SHL.U32 R0, R0, 0x200000, RZ ;  /* 0x0020000000007824 */ /* 0x000fe200078e00ff */
[----:B------:R-:W-:-:S04]  /*8810*/  LEA R3, R3, 0x37800000, 0x17 ;  /* 0x3780000003037811 */ /* 0x000fc800078eb8ff */
[----:B------:R-:W-:-:S07]  /*8820*/  LOP3.LUT R0, R3, R0, R7, 0xfe, !PT ;  /* 0x0000000003007212 */ /* 0x000fce00078efe07 */
.L_x_682:
[----:B------:R-:W-:Y:S05]  /*8830*/  BSYNC.RECONVERGENT B0 ;  /* 0x0000000000007941 */ /* 0x000fea0003800200 */
.L_x_681:
[----:B------:R-:W-:Y:S01]  /*8840*/  F2FP.BF16.F32.PACK_AB R0, RZ, R0 ;  /* 0x00000000ff00723e */ /* 0x000fe200000010ff */
[----:B------:R-:W-:Y:S06]  /*8850*/  BRA `(.L_x_624) ;  /* 0x0000000000a87947 */ /* 0x000fec0003800000 */
.L_x_674:
        /* <DEDUP_REMOVED lines=14> */
.L_x_688:
[----:B------:R-:W-:Y:S05]  /*8940*/  BSYNC.RECONVERGENT B0 ;  /* 0x0000000000007941 */ /* 0x000fea0003800200 */
.L_x_687:
[----:B------:R-:W-:Y:S01]  /*8950*/  F2FP.BF16.F32.PACK_AB R0, RZ, R0 ;  /* 0x00000000ff00723e */ /* 0x000fe200000010ff */
[----:B------:R-:W-:Y:S06]  /*8960*/  BRA `(.L_x_624) ;  /* 0x0000000000647947 */ /* 0x000fec0003800000 */
.L_x_662:
        /* <DEDUP_REMOVED lines=16> */
.L_x_689:
[----:B------:R-:W-:Y:S01]  /*8a70*/  PRMT R0, RZ, 0x7610, R0 ;  /* 0x00007610ff007816 */ /* 0x000fe20000000000 */
[----:B------:R-:W-:Y:S06]  /*8a80*/  BRA `(.L_x_624) ;  /* 0x00000000001c7947 */ /* 0x000fec0003800000 */
.L_x_686:
[----:B------:R-:W2:Y:S02]  /*8a90*/  LDG.E.64 R4, desc[UR36][R4.64] ;  /* 0x0000002404047981 */ /* 0x000ea4000c1e1b00 */
[----:B--2---:R-:W0:Y:S02]  /*8aa0*/  I2F.U64 R0, R4 ;  /* 0x0000000400007312 */ /* 0x004e240000301000 */
[----:B0-----:R-:W-:Y:S01]  /*8ab0*/  F2FP.BF16.F32.PACK_AB R0, RZ, R0 ;  /* 0x00000000ff00723e */ /* 0x001fe200000010ff */
[----:B------:R-:W-:Y:S06]  /*8ac0*/  BRA `(.L_x_624) ;  /* 0x00000000000c7947 */ /* 0x000fec0003800000 */
.L_x_685:
[----:B------:R-:W2:Y:S02]  /*8ad0*/  LDG.E R4, desc[UR36][R4.64] ;  /* 0x0000002404047981 */ /* 0x000ea4000c1e1900 */
[----:B--2---:R-:W-:-:S04]  /*8ae0*/  I2FP.F32.U32 R0, R4 ;  /* 0x0000000400007245 */ /* 0x004fc80000201000 */
[----:B------:R-:W-:-:S07]  /*8af0*/  F2FP.BF16.F32.PACK_AB R0, RZ, R0 ;  /* 0x00000000ff00723e */ /* 0x000fce00000010ff */
.L_x_624:
[----:B------:R-:W-:Y:S05]  /*8b00*/  BSYNC.RECONVERGENT B6 ;  /* 0x0000000000067941 */ /* 0x000fea0003800200 */
.L_x_623:
[----:B------:R-:W2:Y:S01]  /*8b10*/  LDC.U8 R17, c[0x0][0x3c0] ;  /* 0x0000f000ff117b82 */ /* 0x000ea20000000000 */
[CC--:B------:R-:W-:Y:S01]  /*8b20*/  ISETP.GE.AND P1, PT, R25.reuse, R16.reuse, PT ;  /* 0x000000101900720c */ /* 0x0c0fe20003f26270 */
[C---:B------:R-:W-:Y:S01]  /*8b30*/  VIADD R3, R25.reuse, 0x100 ;  /* 0x0000010019037836 */ /* 0x040fe20000000000 */
[----:B------:R-:W-:Y:S01]  /*8b40*/  BSSY.RECONVERGENT B0, `(.L_x_690) ;  /* 0x0000013000007945 */ /* 0x000fe20003800200 */
[C---:B01----:R-:W-:Y:S02]  /*8b50*/  VIADD R5, R25.reuse, 0x180 ;  /* 0x0000018019057836 */ /* 0x043fe40000000000 */
[----:B------:R-:W-:Y:S01]  /*8b60*/  VIADD R23, R25, 0x80 ;  /* 0x0000008019177836 */ /* 0x000fe20000000000 */
[-C--:B------:R-:W-:Y:S02]  /*8b70*/  ISETP.GE.AND P2, PT, R3, R16.reuse, PT ;  /* 0x000000100300720c */ /* 0x080fe40003f46270 */
[-C--:B------:R-:W-:Y:S02]  /*8b80*/  ISETP.GE.AND P0, PT, R5, R16.reuse, PT ;  /* 0x000000100500720c */ /* 0x080fe40003f06270 */
[----:B------:R-:W-:-:S03]  /*8b90*/  ISETP.GE.AND P4, PT, R23, R16, PT ;  /* 0x000000101700720c */ /* 0x000fc60003f86270 */
[----:B------:R-:W-:Y:S10]  /*8ba0*/  @P1 BRA `(.L_x_691) ;  /* 0x0000000000301947 */ /* 0x000ff40003800000 */
[----:B------:R-:W0:Y:S01]  /*8bb0*/  LDCU.64 UR4, c[0x0][0x388] ;  /* 0x00007100ff0477ac */ /* 0x000e220008000a00 */
[----:B-----5:R-:W-:Y:S02]  /*8bc0*/  IMAD.U32 R22, R22, 0x10000, RZ ;  /* 0x0001000016167824 */ /* 0x020fe400078e00ff */
[----:B------:R-:W-:Y:S02]  /*8bd0*/  IMAD.U32 R3, R28, 0x10000, RZ ;  /* 0x000100001c037824 */ /* 0x000fe400078e00ff */
[----:B0-----:R-:W-:-:S05]  /*8be0*/  FMUL.FTZ R22, R22, UR4 ;  /* 0x0000000416167c20 */ /* 0x001fca0008410000 */
[----:B------:R-:W-:-:S13]  /*8bf0*/  FSETP.GT.FTZ.AND P3, PT, R22, UR5, PT ;  /* 0x0000000516007c0b */ /* 0x000fda000bf74000 */
[----:B------:R-:W-:-:S06]  /*8c00*/  @!P3 FMUL.FTZ R4, R22, 1.4426950216293334961 ;  /* 0x3fb8aa3b1604b820 */ /* 0x000fcc0000410000 */
[----:B------:R-:W0:Y:S02]  /*8c10*/  @!P3 MUFU.EX2 R4, R4 ;  /* 0x000000040004b308 */ /* 0x000e240000000800 */
[----:B0-----:R-:W-:Y:S01]  /*8c20*/  @!P3 FADD.FTZ R6, R4, 1 ;  /* 0x3f8000000406b421 */ /* 0x001fe20000010000 */
[----:B------:R-:W-:-:S05]  /*8c30*/  @!P3 FMUL.FTZ R5, R3, R4 ;  /* 0x000000040305b220 */ /* 0x000fca0000410000 */
[----:B------:R-:W0:Y:S02]  /*8c40*/  @!P3 MUFU.RCP R6, R6 ;  /* 0x000000060006b308 */ /* 0x000e240000001000 */
[----:B0-----:R-:W-:-:S06]  /*8c50*/  @!P3 FMUL.FTZ R3, R5, R6 ;  /* 0x000000060503b220 */ /* 0x001fcc0000410000 */
[----:B------:R-:W0:Y:S02]  /*8c60*/  F2F.BF16.F32 R3, R3 ;  /* 0x0000000300037304 */ /* 0x000e240000202000 */
.L_x_691:
[----:B------:R-:W-:Y:S05]  /*8c70*/  BSYNC.RECONVERGENT B0 ;  /* 0x0000000000007941 */ /* 0x000fea0003800200 */
.L_x_690:
[----:B------:R-:W-:Y:S04]  /*8c80*/  BSSY.RECONVERGENT B0, `(.L_x_692) ;  /* 0x000000e000007945 */ /* 0x000fe80003800200 */
[----:B------:R-:W-:Y:S05]  /*8c90*/  @P4 BRA `(.L_x_693) ;  /* 0x0000000000304947 */ /* 0x000fea0003800000 */
[----:B------:R-:W1:Y:S01]  /*8ca0*/  LDCU.64 UR4, c[0x0][0x388] ;  /* 0x00007100ff0477ac */ /* 0x000e620008000a00 */
[----:B-----5:R-:W-:Y:S02]  /*8cb0*/  IMAD.U32 R27, R27, 0x10000, RZ ;  /* 0x000100001b1b7824 */ /* 0x020fe400078e00ff */
[----:B------:R-:W-:Y:S02]  /*8cc0*/  IMAD.U32 R22, R26, 0x10000, RZ ;  /* 0x000100001a167824 */ /* 0x000fe400078e00ff */
[----:B-1----:R-:W-:-:S05]  /*8cd0*/  FMUL.FTZ R27, R27, UR4 ;  /* 0x000000041b1b7c20 */ /* 0x002fca0008410000 */
[----:B------:R-:W-:-:S13]  /*8ce0*/  FSETP.GT.FTZ.AND P3, PT, R27, UR5, PT ;  /* 0x000000051b007c0b */ /* 0x000fda000bf74000 */
[----:B------:R-:W-:-:S04]  /*8cf0*/  @!P3 FMUL.FTZ R4, R27, 1.4426950216293334961 ;  /* 0x3fb8aa3b1b04b820 */ /* 0x000fc80000410000 */
[----:B------:R-:W1:Y:S02]  /*8d00*/  @!P3 MUFU.EX2 R5, R4 ;  /* 0x000000040005b308 */ /* 0x000e640000000800 */
[----:B-1----:R-:W-:Y:S01]  /*8d10*/  @!P3 FADD.FTZ R6, R5, 1 ;  /* 0x3f8000000506b421 */ /* 0x002fe20000010000 */
[----:B------:R-:W-:-:S05]  /*8d20*/  @!P3 FMUL.FTZ R5, R22, R5 ;  /* 0x000000051605b220 */ /* 0x000fca0000410000 */
[----:B------:R-:W1:Y:S02]  /*8d30*/  @!P3 MUFU.RCP R6, R6 ;  /* 0x000000060006b308 */ /* 0x000e640000001000 */
[----:B-1----:R-:W-:-:S06]  /*8d40*/  @!P3 FMUL.FTZ R22, R5, R6 ;  /* 0x000000060516b220 */ /* 0x002fcc0000410000 */
[----:B------:R-:W1:Y:S02]  /*8d50*/  F2F.BF16.F32 R22, R22 ;  /* 0x0000001600167304 */ /* 0x000e640000202000 */
.L_x_693:
[----:B------:R-:W-:Y:S05]  /*8d60*/  BSYNC.RECONVERGENT B0 ;  /* 0x0000000000007941 */ /* 0x000fea0003800200 */
.L_x_692:
[----:B------:R-:W-:Y:S04]  /*8d70*/  BSSY.RECONVERGENT B0, `(.L_x_694) ;  /* 0x000000e000007945 */ /* 0x000fe80003800200 */
[----:B------:R-:W-:Y:S05]  /*8d80*/  @P2 BRA `(.L_x_695) ;  /* 0x0000000000302947 */ /* 0x000fea0003800000 */
[----:B------:R-:W3:Y:S01]  /*8d90*/  LDCU.64 UR4, c[0x0][0x388] ;  /* 0x00007100ff0477ac */ /* 0x000ee20008000a00 */
[----:B-----5:R-:W-:Y:S02]  /*8da0*/  IMAD.U32 R24, R24, 0x10000, RZ ;  /* 0x0001000018187824 */ /* 0x020fe400078e00ff */
[----:B------:R-:W-:Y:S02]  /*8db0*/  IMAD.U32 R18, R18, 0x10000, RZ ;  /* 0x0001000012127824 */ /* 0x000fe400078e00ff */
[----:B---3--:R-:W-:-:S05]  /*8dc0*/  FMUL.FTZ R24, R24, UR4 ;  /* 0x0000000418187c20 */ /* 0x008fca0008410000 */
[----:B------:R-:W-:-:S13]  /*8dd0*/  FSETP.GT.FTZ.AND P2, PT, R24, UR5, PT ;  /* 0x0000000518007c0b */ /* 0x000fda000bf54000 */
[----:B------:R-:W-:-:S04]  /*8de0*/  @!P2 FMUL.FTZ R4, R24, 1.4426950216293334961 ;  /* 0x3fb8aa3b1804a820 */ /* 0x000fc80000410000 */
[----:B------:R-:W3:Y:S02]  /*8df0*/  @!P2 MUFU.EX2 R5, R4 ;  /* 0x000000040005a308 */ /* 0x000ee40000000800 */
[----:B---3--:R-:W-:Y:S01]  /*8e00*/  @!P2 FADD.FTZ R6, R5, 1 ;  /* 0x3f8000000506a421 */ /* 0x008fe20000010000 */
[----:B------:R-:W-:-:S05]  /*8e10*/  @!P2 FMUL.FTZ R5, R18, R5 ;  /* 0x000000051205a220 */ /* 0x000fca0000410000 */
[----:B------:R-:W3:Y:S02]  /*8e20*/  @!P2 MUFU.RCP R6, R6 ;  /* 0x000000060006a308 */ /* 0x000ee40000001000 */
[----:B---3--:R-:W-:-:S06]  /*8e30*/  @!P2 FMUL.FTZ R18, R5, R6 ;  /* 0x000000060512a220 */ /* 0x008fcc0000410000 */
[----:B------:R-:W3:Y:S02]  /*8e40*/  F2F.BF16.F32 R18, R18 ;  /* 0x0000001200127304 */ /* 0x000ee40000202000 */
.L_x_695:
[----:B------:R-:W-:Y:S05]  /*8e50*/  BSYNC.RECONVERGENT B0 ;  /* 0x0000000000007941 */ /* 0x000fea0003800200 */
.L_x_694:
[----:B------:R-:W-:Y:S04]  /*8e60*/  BSSY.RECONVERGENT B0, `(.L_x_696) ;  /* 0x000000e000007945 */ /* 0x000fe80003800200 */
[----:B------:R-:W-:Y:S05]  /*8e70*/  @P0 BRA `(.L_x_697) ;  /* 0x0000000000300947 */ /* 0x000fea0003800000 */
[----:B------:R-:W4:Y:S01]  /*8e80*/  LDCU.64 UR4, c[0x0][0x388] ;  /* 0x00007100ff0477ac */ /* 0x000f220008000a00 */
[----:B-----5:R-:W-:Y:S02]  /*8e90*/  IMAD.U32 R0, R0, 0x10000, RZ ;  /* 0x0001000000007824 */ /* 0x020fe400078e00ff */
[----:B------:R-:W-:Y:S02]  /*8ea0*/  IMAD.U32 R19, R19, 0x10000, RZ ;  /* 0x0001000013137824 */ /* 0x000fe400078e00ff */
[----:B----4-:R-:W-:-:S05]  /*8eb0*/  FMUL.FTZ R0, R0, UR4 ;  /* 0x0000000400007c20 */ /* 0x010fca0008410000 */
[----:B------:R-:W-:-:S13]  /*8ec0*/  FSETP.GT.FTZ.AND P0, PT, R0, UR5, PT ;  /* 0x0000000500007c0b */ /* 0x000fda000bf14000 */
[----:B------:R-:W-:-:S06]  /*8ed0*/  @!P0 FMUL.FTZ R0, R0, 1.4426950216293334961 ;  /* 0x3fb8aa3b00008820 */ /* 0x000fcc0000410000 */
[----:B------:R-:W4:Y:S02]  /*8ee0*/  @!P0 MUFU.EX2 R0, R0 ;  /* 0x0000000000008308 */ /* 0x000f240000000800 */
[----:B----4-:R-:W-:Y:S01]  /*8ef0*/  @!P0 FADD.FTZ R5, R0, 1 ;  /* 0x3f80000000058421 */ /* 0x010fe20000010000 */
[----:B------:R-:W-:-:S05]  /*8f00*/  @!P0 FMUL.FTZ R4, R19, R0 ;  /* 0x0000000013048220 */ /* 0x000fca0000410000 */
[----:B------:R-:W4:Y:S02]  /*8f10*/  @!P0 MUFU.RCP R5, R5 ;  /* 0x0000000500058308 */ /* 0x000f240000001000 */
[----:B----4-:R-:W-:-:S06]  /*8f20*/  @!P0 FMUL.FTZ R19, R4, R5 ;  /* 0x0000000504138220 */ /* 0x010fcc0000410000 */
[----:B------:R-:W4:Y:S02]  /*8f30*/  F2F.BF16.F32 R19, R19 ;  /* 0x0000001300137304 */ /* 0x000f240000202000 */
.L_x_697:
[----:B------:R-:W-:Y:S05]  /*8f40*/  BSYNC.RECONVERGENT B0 ;  /* 0x0000000000007941 */ /* 0x000fea0003800200 */
.L_x_696:
[----:B------:R-:W-:Y:S04]  /*8f50*/  BSSY.RECONVERGENT B6, `(.L_x_698) ;  /* 0x000010e000067945 */ /* 0x000fe80003800200 */
[----:B------:R-:W-:Y:S05]  /*8f60*/  @P1 BRA `(.L_x_699) ;  /* 0x0000001000301947 */ /* 0x000fea0003800000 */
[----:B------:R-:W0:Y:S01]  /*8f70*/  LDCU UR4, c[0x0][0x3c4] ;  /* 0x00007880ff0477ac */ /* 0x000e220008000800 */
[----:B------:R-:W1:Y:S01]  /*8f80*/  LDC.64 R8, c[0x0][0x398] ;  /* 0x0000e600ff087b82 */ /* 0x000e620000000a00 */
[----:B-----5:R-:W-:Y:S01]  /*8f90*/  IMAD R0, R2, 0x200, R25 ;  /* 0x0000020002007824 */ /* 0x020fe200078e0219 */
[----:B--2---:R-:W-:-:S03]  /*8fa0*/  PRMT R4, R17, 0x9910, RZ ;  /* 0x0000991011047816 */ /* 0x004fc600000000ff */
[----:B0-----:R-:W-:Y:S02]  /*8fb0*/  IMAD R5, R0, UR4, RZ ;  /* 0x0000000400057c24 */ /* 0x001fe4000f8e02ff */
[----:B------:R-:W-:-:S05]  /*8fc0*/  IMAD.MOV.U32 R0, RZ, RZ, R4 ;  /* 0x000000ffff007224 */ /* 0x000fca00078e0004 */
[----:B------:R-:W-:Y:S02]  /*8fd0*/  ISETP.GT.AND P0, PT, R0, 0x9, PT ;  /* 0x000000090000780c */ /* 0x000fe40003f04270 */
[----:B-1----:R-:W-:-:S05]  /*8fe0*/  IADD3 R8, P1, PT, R5, R8, RZ ;  /* 0x0000000805087210 */ /* 0x002fca0007f3e0ff */
[----:B------:R-:W-:-:S06]  /*8ff0*/  IMAD.X R9, RZ, RZ, R9, P1 ;  /* 0x000000ffff097224 */ /* 0x000fcc00008e0609 */
[----:B------:R-:W-:Y:S05]  /*9000*/  @P0 BRA `(.L_x_700) ;  /* 0x0000000400340947 */ /* 0x000fea0003800000 */
[----:B------:R-:W-:-:S13]  /*9010*/  ISETP.GT.AND P0, PT, R0, 0x4, PT ;  /* 0x000000040000780c */ /* 0x000fda0003f04270 */
[----:B------:R-:W-:Y:S05]  /*9020*/  @P0 BRA `(.L_x_701) ;  /* 0x0000000000940947 */ /* 0x000fea0003800000 */
[----:B------:R-:W-:-:S13]  /*9030*/  ISETP.GT.AND P0, PT, R0, 0x1, PT ;  /* 0x000000010000780c */ /* 0x000fda0003f04270 */
[----:B------:R-:W-:Y:S05]  /*9040*/  @P0 BRA `(.L_x_702) ;  /* 0x0000000000380947 */ /* 0x000fea0003800000 */
[----:B------:R-:W-:-:S13]  /*9050*/  ISETP.NE.AND P0, PT, R17, RZ, PT ;  /* 0x000000ff1100720c */ /* 0x000fda0003f05270 */
[----:B------:R-:W-:Y:S05]  /*9060*/  @!P0 BRA `(.L_x_703) ;  /* 0x00000000001c8947 */ /* 0x000fea0003800000 */
[----:B------:R-:W-:-:S13]  /*9070*/  ISETP.NE.AND P0, PT, R0, 0x1, PT ;  /* 0x000000010000780c */ /* 0x000fda0003f05270 */
[----:B------:R-:W-:Y:S05]  /*9080*/  @P0 BRA `(.L_x_704) ;  /* 0x0000000c00380947 */ /* 0x000fea0003800000 */
[----:B------:R-:W-:Y:S02]  /*9090*/  IMAD.U32 R3, R3, 0x10000, RZ ;  /* 0x0001000003037824 */ /* 0x000fe400078e00ff */
[----:B------:R-:W-:-:S04]  /*90a0*/  IMAD.MOV.U32 R25, RZ, RZ, R23 ;  /* 0x000000ffff197224 */ /* 0x000fc800078e0017 */
[----:B------:R-:W0:Y:S02]  /*90b0*/  F2I.FTZ.TRUNC.NTZ R3, R3 ;  /* 0x0000000300037305 */ /* 0x000e24000021f100 */
[----:B0-----:R0:W-:Y:S01]  /*90c0*/  STG.E.U8 desc[UR36][R8.64], R3 ;  /* 0x0000000308007986 */ /* 0x0011e2000c101124 */
[----:B------:R-:W-:Y:S05]  /*90d0*/  BRA `(.L_x_699) ;  /* 0x0000000c00d47947 */ /* 0x000fea0003800000 */
.L_x_703:
[----:B------:R-:W-:Y:S02]  /*90e0*/  IMAD.U32 R5, R3, 0x10000, RZ ;  /* 0x0001000003057824 */ /* 0x000fe400078e00ff */
[----:B------:R-:W-:-:S04]  /*90f0*/  IMAD.MOV.U32 R25, RZ, RZ, R23 ;  /* 0x000000ffff197224 */ /* 0x000fc800078e0017 */
[----:B------:R-:W0:Y:S02]  /*9100*/  F2I.S64.TRUNC R4, R5 ;  /* 0x0000000500047311 */ /* 0x000e24000020d900 */
[----:B0-----:R0:W-:Y:S01]  /*9110*/  STG.E.U8 desc[UR36][R8.64], R4 ;  /* 0x0000000408007986 */ /* 0x0011e2000c101124 */
[----:B------:R-:W-:Y:S05]  /*9120*/  BRA `(.L_x_699) ;  /* 0x0000000c00c07947 */ /* 0x000fea0003800000 */
.L_x_702:
[----:B------:R-:W-:-:S13]  /*9130*/  ISETP.NE.AND P0, PT, R0, 0x2, PT ;  /* 0x000000020000780c */ /* 0x000fda0003f05270 */
[----:B------:R-:W-:Y:S05]  /*9140*/  @!P0 BRA `(.L_x_705) ;  /* 0x0000000000388947 */ /* 0x000fea0003800000 */
[----:B------:R-:W-:-:S13]  /*9150*/  ISETP.NE.AND P0, PT, R0, 0x3, PT ;  /* 0x000000030000780c */ /* 0x000fda0003f05270 */
[----:B------:R-:W-:Y:S05]  /*9160*/  @!P0 BRA `(.L_x_706) ;  /* 0x00000000001c8947 */ /* 0x000fea0003800000 */
[----:B------:R-:W-:-:S13]  /*9170*/  ISETP.NE.AND P0, PT, R0, 0x4, PT ;  /* 0x000000040000780c */ /* 0x000fda0003f05270 */
[----:B------:R-:W-:Y:S05]  /*9180*/  @P0 BRA `(.L_x_704) ;  /* 0x0000000800f80947 */ /* 0x000fea0003800000 */
[----:B------:R-:W-:Y:S02]  /*9190*/  IMAD.U32 R4, R3, 0x10000, RZ ;  /* 0x0001000003047824 */ /* 0x000fe400078e00ff */
[----:B------:R-:W-:-:S04]  /*91a0*/  IMAD.MOV.U32 R25, RZ, RZ, R23 ;  /* 0x000000ffff197224 */ /* 0x000fc800078e0017 */
[----:B------:R-:W0:Y:S02]  /*91b0*/  F2I.S64.TRUNC R4, R4 ;  /* 0x0000000400047311 */ /* 0x000e24000020d900 */
[----:B0-----:R0:W-:Y:S01]  /*91c0*/  STG.E.64 desc[UR36][R8.64], R4 ;  /* 0x0000000408007986 */ /* 0x0011e2000c101b24 */
[----:B------:R-:W-:Y:S05]  /*91d0*/  BRA `(.L_x_699) ;  /* 0x0000000c00947947 */ /* 0x000fea0003800000 */
.L_x_706:
[----:B------:R-:W-:Y:S02]  /*91e0*/  IMAD.U32 R3, R3, 0x10000, RZ ;  /* 0x0001000003037824 */ /* 0x000fe400078e00ff */
[----:B------:R-:W-:-:S04]  /*91f0*/  IMAD.MOV.U32 R25, RZ, RZ, R23 ;  /* 0x000000ffff197224 */ /* 0x000fc800078e0017 */
[----:B------:R-:W0:Y:S02]  /*9200*/  F2I.FTZ.TRUNC.NTZ R3, R3 ;  /* 0x0000000300037305 */ /* 0x000e24000021f100 */
[----:B0-----:R0:W-:Y:S01]  /*9210*/  STG.E desc[UR36][R8.64], R3 ;  /* 0x0000000308007986 */ /* 0x0011e2000c101924 */
[----:B------:R-:W-:Y:S05]  /*9220*/  BRA `(.L_x_699) ;  /* 0x0000000c00807947 */ /* 0x000fea0003800000 */
.L_x_705:
[----:B------:R-:W-:Y:S02]  /*9230*/  IMAD.U32 R3, R3, 0x10000, RZ ;  /* 0x0001000003037824 */ /* 0x000fe400078e00ff */
[----:B------:R-:W-:-:S04]  /*9240*/  IMAD.MOV.U32 R25, RZ, RZ, R23 ;  /* 0x000000ffff197224 */ /* 0x000fc800078e0017 */
[----:B------:R-:W0:Y:S02]  /*9250*/  F2I.FTZ.TRUNC.NTZ R3, R3 ;  /* 0x0000000300037305 */ /* 0x000e24000021f100 */
[----:B0-----:R0:W-:Y:S01]  /*9260*/  STG.E.U16 desc[UR36][R8.64], R3 ;  /* 0x0000000308007986 */ /* 0x0011e2000c101524 */
[----:B------:R-:W-:Y:S05]  /*9270*/  BRA `(.L_x_699) ;  /* 0x0000000c006c7947 */ /* 0x000fea0003800000 */
.L_x_701:
[----:B------:R-:W-:-:S13]  /*9280*/  ISETP.GT.AND P0, PT, R0, 0x6, PT ;  /* 0x000000060000780c */ /* 0x000fda0003f04270 */
[----:B------:R-:W-:Y:S05]  /*9290*/  @P0 BRA `(.L_x_707) ;  /* 0x0000000000340947 */ /* 0x000fea0003800000 */
[----:B------:R-:W-:-:S13]  /*92a0*/  ISETP.NE.AND P0, PT, R0, 0x5, PT ;  /* 0x000000050000780c */ /* 0x000fda0003f05270 */
[----:B------:R-:W-:Y:S05]  /*92b0*/  @!P0 BRA `(.L_x_708) ;  /* 0x0000000000188947 */ /* 0x000fea0003800000 */
[----:B------:R-:W-:-:S13]  /*92c0*/  ISETP.NE.AND P0, PT, R0, 0x6, PT ;  /* 0x000000060000780c */ /* 0x000fda0003f05270 */
[----:B------:R-:W-:Y:S05]  /*92d0*/  @P0 BRA `(.L_x_704) ;  /* 0x0000000800a40947 */ /* 0x000fea0003800000 */
[----:B------:R-:W-:Y:S02]  /*92e0*/  IMAD.U32 R3, R3, 0x10000, RZ ;  /* 0x0001000003037824 */ /* 0x000fe400078e00ff */
[----:B------:R-:W-:-:S03]  /*92f0*/  IMAD.MOV.U32 R25, RZ, RZ, R23 ;  /* 0x000000ffff197224 */ /* 0x000fc600078e0017 */
[----:B------:R0:W-:Y:S01]  /*9300*/  STG.E desc[UR36][R8.64], R3 ;  /* 0x0000000308007986 */ /* 0x0001e2000c101924 */
[----:B------:R-:W-:Y:S05]  /*9310*/  BRA `(.L_x_699) ;  /* 0x0000000c00447947 */ /* 0x000fea0003800000 */
.L_x_708:
[----:B------:R-:W-:Y:S02]  /*9320*/  IMAD.U32 R0, R3, 0x10000, RZ ;  /* 0x0001000003007824 */ /* 0x000fe400078e00ff */
[----:B------:R-:W-:-:S03]  /*9330*/  IMAD.MOV.U32 R25, RZ, RZ, R23 ;  /* 0x000000ffff197224 */ /* 0x000fc600078e0017 */
[----:B------:R-:W-:-:S05]  /*9340*/  F2FP.F16.F32.PACK_AB R0, RZ, R0 ;  /* 0x00000000ff00723e */ /* 0x000fca00000000ff */
[----:B------:R0:W-:Y:S01]  /*9350*/  STG.E.U16 desc[UR36][R8.64], R0 ;  /* 0x0000000008007986 */ /* 0x0001e2000c101524 */
[----:B------:R-:W-:Y:S05]  /*9360*/  BRA `(.L_x_699) ;  /* 0x0000000c00307947 */ /* 0x000fea0003800000 */
.L_x_707:
[----:B------:R-:W-:-:S13]  /*9370*/  ISETP.NE.AND P0, PT, R0, 0x7, PT ;  /* 0x000000070000780c */ /* 0x000fda0003f05270 */
[----:B------:R-:W-:Y:S05]  /*9380*/  @!P0 BRA `(.L_x_709) ;  /* 0x00000000003c8947 */ /* 0x000fea0003800000 */
[----:B------:R-:W-:-:S13]  /*9390*/  ISETP.NE.AND P0, PT, R0, 0x8, PT ;  /* 0x000000080000780c */ /* 0x000fda0003f05270 */
[----:B------:R-:W-:Y:S05]  /*93a0*/  @!P0 BRA `(.L_x_710) ;  /* 0x00000000001c8947 */ /* 0x000fea0003800000 */
[----:B------:R-:W-:-:S13]  /*93b0*/  ISETP.NE.AND P0, PT, R0, 0x9, PT ;  /* 0x000000090000780c */ /* 0x000fda0003f05270 */
[----:B------:R-:W-:Y:S05]  /*93c0*/  @P0 BRA `(.L_x_704) ;  /* 0x0000000800680947 */ /* 0x000fea0003800000 */
[----:B------:R-:W-:Y:S02]  /*93d0*/  IMAD.U32 R4, R3, 0x10000, RZ ;  /* 0x0001000003047824 */ /* 0x000fe400078e00ff */
[----:B------:R-:W-:Y:S02]  /*93e0*/  IMAD.MOV.U32 R5, RZ, RZ, RZ ;  /* 0x000000ffff057224 */ /* 0x000fe400078e00ff */
[----:B------:R-:W-:-:S03]  /*93f0*/  IMAD.MOV.U32 R25, RZ, RZ, R23 ;  /* 0x000000ffff197224 */ /* 0x000fc600078e0017 */
[----:B------:R0:W-:Y:S01]  /*9400*/  STG.E.64 desc[UR36][R8.64], R4 ;  /* 0x0000000408007986 */ /* 0x0001e2000c101b24 */
[----:B------:R-:W-:Y:S05]  /*9410*/  BRA `(.L_x_699) ;  /* 0x0000000c00047947 */ /* 0x000fea0003800000 */
.L_x_710:
[----:B------:R-:W-:Y:S02]  /*9420*/  IMAD.U32 R3, R3, 0x10000, RZ ;  /* 0x0001000003037824 */ /* 0x000fe400078e00ff */
[----:B------:R-:W-:-:S03]  /*9430*/  IMAD.MOV.U32 R25, RZ, RZ, R23 ;  /* 0x000000ffff197224 */ /* 0x000fc600078e0017 */
[----:B------:R-:W-:-:S04]  /*9440*/  F2FP.F16.F32.PACK_AB R3, RZ, R3 ;  /* 0x00000003ff03723e */ /* 0x000fc800000000ff */
[----:B------:R-:W-:-:S05]  /*9450*/  PRMT R3, R3, 0x5410, RZ ;  /* 0x0000541003037816 */ /* 0x000fca00000000ff */
[----:B------:R0:W-:Y:S01]  /*9460*/  STG.E desc[UR36][R8.64], R3 ;  /* 0x0000000308007986 */ /* 0x0001e2000c101924 */
[----:B------:R-:W-:Y:S05]  /*9470*/  BRA `(.L_x_699) ;  /* 0x0000000800ec7947 */ /* 0x000fea0003800000 */
.L_x_709:
[----:B------:R-:W-:Y:S02]  /*9480*/  IMAD.U32 R4, R3, 0x10000, RZ ;  /* 0x0001000003047824 */ /* 0x000fe400078e00ff */
[----:B------:R-:W-:Y:S02]  /*9490*/  IMAD.MOV.U32 R25, RZ, RZ, R23 ;  /* 0x000000ffff197224 */ /* 0x000fe400078e0017 */
[----:B------:R-:W-:-:S06]  /*94a0*/  FMUL.FTZ R4, R4, 1 ;  /* 0x3f80000004047820 */ /* 0x000fcc0000410000 */
[----:B------:R-:W0:Y:S02]  /*94b0*/  F2F.F64.F32 R4, R4 ;  /* 0x0000000400047310 */ /* 0x000e240000201800 */
[----:B0-----:R0:W-:Y:S01]  /*94c0*/  STG.E.64 desc[UR36][R8.64], R4 ;  /* 0x0000000408007986 */ /* 0x0011e2000c101b24 */
[----:B------:R-:W-:Y:S05]  /*94d0*/  BRA `(.L_x_699) ;  /* 0x0000000800d47947 */ /* 0x000fea0003800000 */
.L_x_700:
[----:B------:R-:W-:-:S13]  /*94e0*/  ISETP.GT.AND P0, PT, R0, 0x18, PT ;  /* 0x000000180000780c */ /* 0x000fda0003f04270 */
[----:B------:R-:W-:Y:S05]  /*94f0*/  @P0 BRA `(.L_x_711) ;  /* 0x0000000400080947 */ /* 0x000fea0003800000 */
        /* <DEDUP_REMOVED lines=8> */
[----:B------:R-:W-:-:S04]  /*9580*/  FSETP.NEU.FTZ.AND P0, PT, R3, RZ, PT ;  /* 0x000000ff0300720b */ /* 0x000fc80003f1d000 */
[----:B------:R-:W-:-:S05]  /*9590*/  SEL R3, RZ, 0x1, !P0 ;  /* 0x00000001ff037807 */ /* 0x000fca0004000000 */
[----:B------:R0:W-:Y:S01]  /*95a0*/  STG.E.U8 desc[UR36][R8.64], R3 ;  /* 0x0000000308007986 */ /* 0x0001e2000c101124 */
[----:B------:R-:W-:Y:S05]  /*95b0*/  BRA `(.L_x_699) ;  /* 0x00000008009c7947 */ /* 0x000fea0003800000 */
.L_x_713:
[----:B------:R-:W-:Y:S01]  /*95c0*/  IMAD.U32 R3, R3, 0x10000, RZ ;  /* 0x0001000003037824 */ /* 0x000fe200078e00ff */
[----:B------:R-:W-:Y:S01]  /*95d0*/  CS2R R6, SRZ ;  /* 0x0000000000067805 */ /* 0x000fe2000001ff00 */
[----:B------:R-:W-:Y:S02]  /*95e0*/  IMAD.MOV.U32 R25, RZ, RZ, R23 ;  /* 0x000000ffff197224 */ /* 0x000fe400078e0017 */
[----:B------:R-:W-:-:S04]  /*95f0*/  FMUL.FTZ R3, R3, 1 ;  /* 0x3f80000003037820 */ /* 0x000fc80000410000 */
[----:B------:R-:W0:Y:S02]  /*9600*/  F2F.F64.F32 R4, R3 ;  /* 0x0000000300047310 */ /* 0x000e240000201800 */
[----:B0-----:R0:W-:Y:S01]  /*9610*/  STG.E.128 desc[UR36][R8.64], R4 ;  /* 0x0000000408007986 */ /* 0x0011e2000c101d24 */
[----:B------:R-:W-:Y:S05]  /*9620*/  BRA `(.L_x_699) ;  /* 0x0000000800807947 */ /* 0x000fea0003800000 */
.L_x_712:
[----:B------:R-:W-:-:S13]  /*9630*/  ISETP.NE.AND P0, PT, R0, 0xf, PT ;  /* 0x0000000f0000780c */ /* 0x000fda0003f05270 */
[----:B------:R-:W-:Y:S05]  /*9640*/  @!P0 BRA `(.L_x_714) ;  /* 0x0000000000a88947 */ /* 0x000fea0003800000 */
[----:B------:R-:W-:-:S13]  /*9650*/  ISETP.NE.AND P0, PT, R0, 0x17, PT ;  /* 0x000000170000780c */ /* 0x000fda0003f05270 */
[----:B------:R-:W-:Y:S05]  /*9660*/  @!P0 BRA `(.L_x_715) ;  /* 0x0000000000508947 */ /* 0x000fea0003800000 */
[----:B------:R-:W-:-:S13]  /*9670*/  ISETP.NE.AND P0, PT, R0, 0x18, PT ;  /* 0x000000180000780c */ /* 0x000fda0003f05270 */
[----:B------:R-:W-:Y:S05]  /*9680*/  @P0 BRA `(.L_x_704) ;  /* 0x0000000400b80947 */ /* 0x000fea0003800000 */
[----:B------:R-:W-:Y:S01]  /*9690*/  IMAD.U32 R6, R3, 0x10000, RZ ;  /* 0x0001000003067824 */ /* 0x000fe200078e00ff */
        /* <DEDUP_REMOVED lines=12> */
.L_x_717:
[----:B------:R-:W-:Y:S05]  /*9760*/  BSYNC.RECONVERGENT B0 ;  /* 0x0000000000007941 */ /* 0x000fea0003800200 */
.L_x_716:
[----:B------:R-:W-:Y:S01]  /*9770*/  LOP3.LUT R5, R0, 0x80, R5, 0xf8, !PT ;  /* 0x0000008000057812 */ /* 0x000fe200078ef805 */
[----:B------:R-:W-:-:S04]  /*9780*/  IMAD.MOV.U32 R25, RZ, RZ, R23 ;  /* 0x000000ffff197224 */ /* 0x000fc800078e0017 */
[----:B------:R0:W-:Y:S01]  /*9790*/  STG.E.U8 desc[UR36][R8.64], R5 ;  /* 0x0000000508007986 */ /* 0x0001e2000c101124 */
[----:B------:R-:W-:Y:S05]  /*97a0*/  BRA `(.L_x_699) ;  /* 0x0000000800207947 */ /* 0x000fea0003800000 */
.L_x_715:
[----:B------:R-:W-:Y:S01]  /*97b0*/  IMAD.U32 R6, R3, 0x10000, RZ ;  /* 0x0001000003067824 */ /* 0x000fe200078e00ff */
        /* <DEDUP_REMOVED lines=14> */
.L_x_719:
[----:B------:R-:W-:Y:S05]  /*98a0*/  BSYNC.RECONVERGENT B0 ;  /* 0x0000000000007941 */ /* 0x000fea0003800200 */
.L_x_718:
[----:B------:R-:W-:Y:S01]  /*98b0*/  LOP3.LUT R5, R0, 0x80, R5, 0xf8, !PT ;  /* 0x0000008000057812 */ /* 0x000fe200078ef805 */
[----:B------:R-:W-:-:S04]  /*98c0*/  IMAD.MOV.U32 R25, RZ, RZ, R23 ;  /* 0x000000ffff197224 */ /* 0x000fc800078e0017 */
[----:B------:R0:W-:Y:S01]  /*98d0*/  STG.E.U8 desc[UR36][R8.64], R5 ;  /* 0x0000000508007986 */ /* 0x0001e2000c101124 */
[----:B------:R-:W-:Y:S05]  /*98e0*/  BRA `(.L_x_699) ;  /* 0x0000000400d07947 */ /* 0x000fea0003800000 */
.L_x_714:
[----:B------:R0:W-:Y:S01]  /*98f0*/  STG.E.U16 desc[UR36][R8.64], R3 ;  /* 0x0000000308007986 */ /* 0x0001e2000c101524 */
[----:B------:R-:W-:Y:S01]  /*9900*/  IMAD.MOV.U32 R25, RZ, RZ, R23 ;  /* 0x000000ffff197224 */ /* 0x000fe200078e0017 */
[----:B------:R-:W-:Y:S06]  /*9910*/  BRA `(.L_x_699) ;  /* 0x0000000400c47947 */ /* 0x000fec0003800000 */
.L_x_711:
[----:B------:R-:W-:-:S13]  /*9920*/  ISETP.GT.AND P0, PT, R0, 0x1b, PT ;  /* 0x0000001b0000780c */ /* 0x000fda0003f04270 */
[----:B------:R-:W-:Y:S05]  /*9930*/  @P0 BRA `(.L_x_720) ;  /* 0x0000000000f40947 */ /* 0x000fea0003800000 */
        /* <DEDUP_REMOVED lines=8> */
[----:B------:R-:W0:Y:S02]  /*99c0*/  F2I.FTZ.U32.TRUNC.NTZ R3, R3 ;  /* 0x0000000300037305 */ /* 0x000e24000021f000 */
[----:B0-----:R0:W-:Y:S01]  /*99d0*/  STG.E.U16 desc[UR36][R8.64], R3 ;  /* 0x0000000308007986 */ /* 0x0011e2000c101524 */
[----:B------:R-:W-:Y:S05]  /*99e0*/  BRA `(.L_x_699) ;  /* 0x0000000400907947 */ /* 0x000fea0003800000 */
.L_x_722:
[----:B------:R-:W-:Y:S01]  /*99f0*/  IMAD.U32 R3, R3, 0x10000, RZ ;  /* 0x0001000003037824 */ /* 0x000fe200078e00ff */
[----:B------:R-:W-:Y:S01]  /*9a00*/  BSSY.RECONVERGENT B0, `(.L_x_723) ;  /* 0x0000014000007945 */ /* 0x000fe20003800200 */
[----:B------:R-:W-:-:S03]  /*9a10*/  IMAD.MOV.U32 R4, RZ, RZ, 0x80 ;  /* 0x00000080ff047424 */ /* 0x000fc600078e00ff */
[----:B------:R-:W-:-:S04]  /*9a20*/  LOP3.LUT R0, R3, 0x7fffffff, RZ, 0xc0, !PT ;  /* 0x7fffffff03007812 */ /* 0x000fc800078ec0ff */
[----:B------:R-:W-:-:S13]  /*9a30*/  ISETP.GT.U32.AND P0, PT, R0, 0x437fffff, PT ;  /* 0x437fffff0000780c */ /* 0x000fda0003f04070 */
[----:B------:R-:W-:Y:S05]  /*9a40*/  @P0 BRA `(.L_x_724) ;  /* 0x00000000003c0947 */ /* 0x000fea0003800000 */
[----:B------:R-:W-:-:S13]  /*9a50*/  ISETP.GT.U32.AND P0, PT, R0, 0x3bffffff, PT ;  /* 0x3bffffff0000780c */ /* 0x000fda0003f04070 */
[----:B------:R-:W-:Y:S05]  /*9a60*/  @P0 BRA `(.L_x_725) ;  /* 0x0000000000140947 */ /* 0x000fea0003800000 */
[----:B------:R-:W-:Y:S01]  /*9a70*/  FADD.FTZ R0, R0, 8192 ;  /* 0x4600000000007421 */ /* 0x000fe20000010000 */
[----:B------:R-:W-:-:S04]  /*9a80*/  PRMT R4, RZ, 0x7610, R4 ;  /* 0x00007610ff047816 */ /* 0x000fc80000000004 */
[----:B------:R-:W-:-:S13]  /*9a90*/  LOP3.LUT P0, R0, R0, 0xff, RZ, 0xc0, !PT ;  /* 0x000000ff00007812 */ /* 0x000fda000780c0ff */
[----:B------:R-:W-:Y:S05]  /*9aa0*/  @!P0 BRA `(.L_x_724) ;  /* 0x0000000000248947 */ /* 0x000fea0003800000 */
[----:B------:R-:W-:Y:S05]  /*9ab0*/  BRA `(.L_x_726) ;  /* 0x0000000000147947 */ /* 0x000fea0003800000 */
.L_x_725:
[----:B------:R-:W-:-:S04]  /*9ac0*/  SHF.R.U32.HI R0, RZ, 0x14, R3 ;  /* 0x00000014ff007819 */ /* 0x000fc80000011603 */
[----:B------:R-:W-:-:S04]  /*9ad0*/  LOP3.LUT R0, R0, 0x1, RZ, 0xc0, !PT ;  /* 0x0000000100007812 */ /* 0x000fc800078ec0ff */
[----:B------:R-:W-:-:S04]  /*9ae0*/  IADD3 R0, PT, PT, R3, 0x487ffff, R0 ;  /* 0x0487ffff03007810 */ /* 0x000fc80007ffe000 */
[----:B------:R-:W-:-:S04]  /*9af0*/  SHF.R.U32.HI R0, RZ, 0x14, R0 ;  /* 0x00000014ff007819 */ /* 0x000fc80000011600 */
[----:B------:R-:W-:-:S07]  /*9b00*/  LOP3.LUT R0, R0, 0xff, RZ, 0xc0, !PT ;  /* 0x000000ff00007812 */ /* 0x000fce00078ec0ff */
.L_x_726:
[----:B------:R-:W-:-:S04]  /*9b10*/  SHF.R.U32.HI R3, RZ, 0x18, R3 ;  /* 0x00000018ff037819 */ /* 0x000fc80000011603 */
[----:B------:R-:W-:-:S04]  /*9b20*/  LOP3.LUT R0, R0, 0x80, R3, 0xf8, !PT ;  /* 0x0000008000007812 */ /* 0x000fc800078ef803 */
[----:B------:R-:W-:-:S07]  /*9b30*/  PRMT R4, R0, 0x7610, R4 ;  /* 0x0000761000047816 */ /* 0x000fce0000000004 */
.L_x_724:
[----:B------:R-:W-:Y:S05]  /*9b40*/  BSYNC.RECONVERGENT B0 ;  /* 0x0000000000007941 */ /* 0x000fea0003800200 */
.L_x_723:
[----:B------:R0:W-:Y:S01]  /*9b50*/  STG.E.U8 desc[UR36][R8.64], R4 ;  /* 0x0000000408007986 */ /* 0x0001e2000c101124 */
[----:B------:R-:W-:Y:S01]  /*9b60*/  IMAD.MOV.U32 R25, RZ, RZ, R23 ;  /* 0x000000ffff197224 */ /* 0x000fe200078e0017 */
[----:B------:R-:W-:Y:S06]  /*9b70*/  BRA `(.L_x_699) ;  /* 0x00000004002c7947 */ /* 0x000fec0003800000 */
.L_x_721:
        /* <DEDUP_REMOVED lines=13> */
.L_x_729:
[----:B------:R-:W-:-:S04]  /*9c50*/  SHF.R.U32.HI R0, RZ, 0x15, R3 ;  /* 0x00000015ff007819 */ /* 0x000fc80000011603 */
[----:B------:R-:W-:-:S04]  /*9c60*/  LOP3.LUT R0, R0, 0x1, RZ, 0xc0, !PT ;  /* 0x0000000100007812 */ /* 0x000fc800078ec0ff */
[----:B------:R-:W-:-:S04]  /*9c70*/  IADD3 R0, PT, PT, R3, 0x88fffff, R0 ;  /* 0x088fffff03007810 */ /* 0x000fc80007ffe000 */
[----:B------:R-:W-:-:S04]  /*9c80*/  SHF.R.U32.HI R0, RZ, 0x15, R0 ;  /* 0x00000015ff007819 */ /* 0x000fc80000011600 */
[----:B------:R-:W-:-:S07]  /*9c90*/  LOP3.LUT R0, R0, 0xff, RZ, 0xc0, !PT ;  /* 0x000000ff00007812 */ /* 0x000fce00078ec0ff */
.L_x_730:
[----:B------:R-:W-:-:S04]  /*9ca0*/  SHF.R.U32.HI R3, RZ, 0x18, R3 ;  /* 0x00000018ff037819 */ /* 0x000fc80000011603 */
[----:B------:R-:W-:-:S04]  /*9cb0*/  LOP3.LUT R0, R0, 0x80, R3, 0xf8, !PT ;  /* 0x0000008000007812 */ /* 0x000fc800078ef803 */
[----:B------:R-:W-:-:S07]  /*9cc0*/  PRMT R4, R0, 0x7610, R4 ;  /* 0x0000761000047816 */ /* 0x000fce0000000004 */
.L_x_728:
[----:B------:R-:W-:Y:S05]  /*9cd0*/  BSYNC.RECONVERGENT B0 ;  /* 0x0000000000007941 */ /* 0x000fea0003800200 */
.L_x_727:
[----:B------:R0:W-:Y:S01]  /*9ce0*/  STG.E.U8 desc[UR36][R8.64], R4 ;  /* 0x0000000408007986 */ /* 0x0001e2000c101124 */
[----:B------:R-:W-:Y:S01]  /*9cf0*/  IMAD.MOV.U32 R25, RZ, RZ, R23 ;  /* 0x000000ffff197224 */ /* 0x000fe200078e0017 */
[----:B------:R-:W-:Y:S06]  /*9d00*/  BRA `(.L_x_699) ;  /* 0x0000000000c87947 */ /* 0x000fec0003800000 */
.L_x_720:
[----:B------:R-:W-:-:S13]  /*9d10*/  ISETP.NE.AND P0, PT, R0, 0x1c, PT ;  /* 0x0000001c0000780c */ /* 0x000fda0003f05270 */
[----:B------:R-:W-:Y:S05]  /*9d20*/  @!P0 BRA `(.L_x_731) ;  /* 0x0000000000b08947 */ /* 0x000fea0003800000 */
[----:B------:R-:W-:-:S13]  /*9d30*/  ISETP.NE.AND P0, PT, R0, 0x1d, PT ;  /* 0x0000001d0000780c */ /* 0x000fda0003f05270 */
[----:B------:R-:W-:Y:S05]  /*9d40*/  @!P0 BRA `(.L_x_732) ;  /* 0x0000000000948947 */ /* 0x000fea0003800000 */
[----:B------:R-:W-:-:S13]  /*9d50*/  ISETP.NE.AND P0, PT, R0, 0x2c, PT ;  /* 0x0000002c0000780c */ /* 0x000fda0003f05270 */
[----:B------:R-:W-:Y:S05]  /*9d60*/  @!P0 BRA `(.L_x_733) ;  /* 0x0000000000488947 */ /* 0x000fea0003800000 */
.L_x_704:
[----:B------:R-:W-:Y:S01]  /*9d70*/  MOV R14, 0x0 ;  /* 0x00000000000e7802 */ /* 0x000fe20000000f00 */
[----:B------:R-:W0:Y:S01]  /*9d80*/  LDCU.64 UR6, c[0x4][0x128] ;  /* 0x01002500ff0677ac */ /* 0x000e220008000a00 */
[----:B------:R-:W-:Y:S02]  /*9d90*/  IMAD.MOV.U32 R8, RZ, RZ, 0x65 ;  /* 0x00000065ff087424 */ /* 0x000fe400078e00ff */
[----:B------:R-:W-:Y:S01]  /*9da0*/  IMAD.MOV.U32 R12, RZ, RZ, 0x1 ;  /* 0x00000001ff0c7424 */ /* 0x000fe200078e00ff */
[----:B------:R-:W1:Y:S01]  /*9db0*/  LDCU.64 UR8, c[0x4][0x130] ;  /* 0x01002600ff0877ac */ /* 0x000e620008000a00 */
[----:B------:R-:W2:Y:S01]  /*9dc0*/  LDC.64 R14, c[0x4][R14] ;  /* 0x010000000e0e7b82 */ /* 0x000ea20000000a00 */
[----:B------:R-:W-:Y:S01]  /*9dd0*/  IMAD.MOV.U32 R13, RZ, RZ, RZ ;  /* 0x000000ffff0d7224 */ /* 0x000fe200078e00ff */
[----:B------:R-:W5:Y:S01]  /*9de0*/  LDCU.64 UR4, c[0x4][0x40] ;  /* 0x01000800ff0477ac */ /* 0x000f620008000a00 */
[----:B0-----:R-:W-:Y:S02]  /*9df0*/  IMAD.U32 R4, RZ, RZ, UR6 ;  /* 0x00000006ff047e24 */ /* 0x001fe4000f8e00ff */
[----:B------:R-:W-:-:S02]  /*9e00*/  IMAD.U32 R5, RZ, RZ, UR7 ;  /* 0x00000007ff057e24 */ /* 0x000fc4000f8e00ff */
[----:B-1----:R-:W-:Y:S02]  /*9e10*/  IMAD.U32 R6, RZ, RZ, UR8 ;  /* 0x00000008ff067e24 */ /* 0x002fe4000f8e00ff */
[----:B------:R-:W-:Y:S02]  /*9e20*/  IMAD.U32 R7, RZ, RZ, UR9 ;  /* 0x00000009ff077e24 */ /* 0x000fe4000f8e00ff */
[----:B-----5:R-:W-:Y:S02]  /*9e30*/  IMAD.U32 R10, RZ, RZ, UR4 ;  /* 0x00000004ff0a7e24 */ /* 0x020fe4000f8e00ff */
[----:B------:R-:W-:-:S07]  /*9e40*/  IMAD.U32 R11, RZ, RZ, UR5 ;  /* 0x00000005ff0b7e24 */ /* 0x000fce000f8e00ff */
[----:B------:R-:W-:-:S07]  /*9e50*/  LEPC R20, `(.L_x_734) ;  /* 0x000000001014794e */ /* 0x000fce0000000000 */
[----:B--234-:R-:W-:Y:S05]  /*9e60*/  CALL.ABS.NOINC R14 ;  /* 0x000000000e007343 */ /* 0x01cfea0003c00000 */
.L_x_734:
[----:B------:R-:W-:Y:S01]  /*9e70*/  IMAD.MOV.U32 R25, RZ, RZ, R23 ;  /* 0x000000ffff197224 */ /* 0x000fe200078e0017 */
[----:B------:R-:W-:Y:S06]  /*9e80*/  BRA `(.L_x_699) ;  /* 0x0000000000687947 */ /* 0x000fec0003800000 */
.L_x_733:
[----:B------:R-:W-:Y:S02]  /*9e90*/  IMAD.U32 R4, R3, 0x10000, RZ ;  /* 0x0001000003047824 */ /* 0x000fe400078e00ff */
[----:B------:R-:W-:-:S03]  /*9ea0*/  IMAD.MOV.U32 R25, RZ, RZ, R23 ;  /* 0x000000ffff197224 */ /* 0x000fc600078e0017 */
[----:B------:R-:W-:-:S04]  /*9eb0*/  SHF.R.U32.HI R5, RZ, 0x17, R4 ;  /* 0x00000017ff057819 */ /* 0x000fc80000011604 */
[----:B------:R-:W-:-:S04]  /*9ec0*/  LOP3.LUT R3, R5, 0xff, RZ, 0xc0, !PT ;  /* 0x000000ff05037812 */ /* 0x000fc800078ec0ff */
[----:B------:R-:W-:-:S13]  /*9ed0*/  ISETP.NE.AND P2, PT, R3, 0xff, PT ;  /* 0x000000ff0300780c */ /* 0x000fda0003f45270 */
[--C-:B------:R-:W-:Y:S02]  /*9ee0*/  @P2 SHF.R.U32.HI R0, RZ, 0x16, R4.reuse ;  /* 0x00000016ff002819 */ /* 0x100fe40000011604 */
[----:B------:R-:W-:Y:S01]  /*9ef0*/  @P2 LOP3.LUT P0, RZ, R3, 0x3fffff, R4, 0xf8, !PT ;  /* 0x003fffff03ff2812 */ /* 0x000fe2000780f804 */
[----:B------:R-:W-:Y:S01]  /*9f00*/  IMAD.MOV.U32 R3, RZ, RZ, 0xff ;  /* 0x000000ffff037424 */ /* 0x000fe200078e00ff */
[----:B------:R-:W-:-:S04]  /*9f10*/  @P2 LOP3.LUT R0, R0, 0x1, RZ, 0xc0, !PT ;  /* 0x0000000100002812 */ /* 0x000fc800078ec0ff */
[----:B------:R-:W-:Y:S01]  /*9f20*/  @P2 ISETP.EQ.U32.AND P1, PT, R0, 0x1, P0 ;  /* 0x000000010000280c */ /* 0x000fe20000722070 */
[----:B------:R-:W-:Y:S01]  /*9f30*/  @P2 VIADD R0, R5, 0x1 ;  /* 0x0000000105002836 */ /* 0x000fe20000000000 */
[----:B------:R-:W-:Y:S02]  /*9f40*/  PLOP3.LUT P0, PT, PT, PT, PT, 0x80, 0x8 ;  /* 0x000000000008781c */ /* 0x000fe40003f0f070 */
[----:B------:R-:W-:-:S13]  /*9f50*/  @P2 PLOP3.LUT P0, PT, P1, PT, PT, 0x80, 0x8 ;  /* 0x000000000008281c */ /* 0x000fda0000f0f070 */
[----:B------:R-:W-:-:S04]  /*9f60*/  @!P0 IMAD.MOV R0, RZ, RZ, R5 ;  /* 0x000000ffff008224 */ /* 0x000fc800078e0205 */
[----:B------:R-:W-:-:S05]  /*9f70*/  @P2 IMAD.MOV.U32 R3, RZ, RZ, R0 ;  /* 0x000000ffff032224 */ /* 0x000fca00078e0000 */
[----:B------:R0:W-:Y:S01]  /*9f80*/  STG.E.U8 desc[UR36][R8.64], R3 ;  /* 0x0000000308007986 */ /* 0x0001e2000c101124 */
[----:B------:R-:W-:Y:S05]  /*9f90*/  BRA `(.L_x_699) ;  /* 0x0000000000247947 */ /* 0x000fea0003800000 */
.L_x_732:
[----:B------:R-:W-:Y:S02]  /*9fa0*/  IMAD.U32 R4, R3, 0x10000, RZ ;  /* 0x0001000003047824 */ /* 0x000fe400078e00ff */
[----:B------:R-:W-:-:S04]  /*9fb0*/  IMAD.MOV.U32 R25, RZ, RZ, R23 ;  /* 0x000000ffff197224 */ /* 0x000fc800078e0017 */
[----:B------:R-:W0:Y:S02]  /*9fc0*/  F2I.U64.TRUNC R4, R4 ;  /* 0x0000000400047311 */ /* 0x000e24000020d800 */
[----:B0-----:R0:W-:Y:S01]  /*9fd0*/  STG.E.64 desc[UR36][R8.64], R4 ;  /* 0x0000000408007986 */ /* 0x0011e2000c101b24 */
[----:B------:R-:W-:Y:S05]  /*9fe0*/  BRA `(.L_x_699) ;  /* 0x0000000000107947 */ /* 0x000fea0003800000 */
.L_x_731:
[----:B------:R-:W-:Y:S02]  /*9ff0*/  IMAD.U32 R3, R3, 0x10000, RZ ;  /* 0x0001000003037824 */ /* 0x000fe400078e00ff */
[----:B------:R-:W-:-:S04]  /*a000*/  IMAD.MOV.U32 R25, RZ, RZ, R23 ;  /* 0x000000ffff197224 */ /* 0x000fc800078e0017 */
[----:B------:R-:W0:Y:S02]  /*a010*/  F2I.FTZ.U32.TRUNC.NTZ R3, R3 ;  /* 0x0000000300037305 */ /* 0x000e24000021f000 */
[----:B0-----:R0:W-:Y:S02]  /*a020*/  STG.E desc[UR36][R8.64], R3 ;  /* 0x0000000308007986 */ /* 0x0011e4000c101924 */
.L_x_699:
[----:B------:R-:W-:Y:S05]  /*a030*/  BSYNC.RECONVERGENT B6 ;  /* 0x0000000000067941 */ /* 0x000fea0003800200 */
.L_x_698:
[----:B------:R-:W-:Y:S01]  /*a040*/  ISETP.GE.AND P0, PT, R25, R16, PT ;  /* 0x000000101900720c */ /* 0x000fe20003f06270 */
[----:B------:R-:W-:-:S12]  /*a050*/  BSSY.RECONVERGENT B6, `(.L_x_735) ;  /* 0x00001f0000067945 */ /* 0x000fd80003800200 */
[----:B------:R-:W-:Y:S05]  /*a060*/  @P0 BRA `(.L_x_736) ;  /* 0x0000001c00b80947 */ /* 0x000fea0003800000 */
[----:B------:R-:W1:Y:S01]  /*a070*/  LDCU UR4, c[0x0][0x3c4] ;  /* 0x00007880ff0477ac */ /* 0x000e620008000800 */
[----:B0-----:R-:W0:Y:S01]  /*a080*/  LDC.64 R8, c[0x0][0x398] ;  /* 0x0000e600ff087b82 */ /* 0x001e220000000a00 */
[----:B-----5:R-:W-:Y:S01]  /*a090*/  IMAD R0, R2, 0x200, R25 ;  /* 0x0000020002007824 */ /* 0x020fe200078e0219 */
[----:B--2---:R-:W-:-:S03]  /*a0a0*/  PRMT R4, R17, 0x9910, RZ ;  /* 0x0000991011047816 */ /* 0x004fc600000000ff */
[----:B-1----:R-:W-:Y:S02]  /*a0b0*/  IMAD R3, R0, UR4, RZ ;  /* 0x0000000400037c24 */ /* 0x002fe4000f8e02ff */
[----:B------:R-:W-:-:S05]  /*a0c0*/  IMAD.MOV.U32 R0, RZ, RZ, R4 ;  /* 0x000000ffff007224 */ /* 0x000fca00078e0004 */
[----:B------:R-:W-:Y:S02]  /*a0d0*/  ISETP.GT.AND P1, PT, R0, 0x9, PT ;  /* 0x000000090000780c */ /* 0x000fe40003f24270 */
[----:B0-----:R-:W-:-:S05]  /*a0e0*/  IADD3 R8, P0, PT, R3, R8, RZ ;  /* 0x0000000803087210 */ /* 0x001fca0007f1e0ff */
        /* <DEDUP_REMOVED lines=10> */
[----:B------:R-:W-:-:S04]  /*a190*/  IMAD.U32 R22, R22, 0x10000, RZ ;  /* 0x0001000016167824 */ /* 0x000fc800078e00ff */
[----:B------:R-:W0:Y:S02]  /*a1a0*/  F2I.FTZ.TRUNC.NTZ R3, R22 ;  /* 0x0000001600037305 */ /* 0x000e24000021f100 */
[----:B0-----:R0:W-:Y:S01]  /*a1b0*/  STG.E.U8 desc[UR36][R8.64], R3 ;  /* 0x0000000308007986 */ /* 0x0011e2000c101124 */
[----:B------:R-:W-:Y:S05]  /*a1c0*/  BRA `(.L_x_742) ;  /* 0x0000000c007c7947 */ /* 0x000fea0003800000 */
.L_x_740:
[----:B------:R-:W-:-:S06]  /*a1d0*/  IMAD.U32 R5, R22, 0x10000, RZ ;  /* 0x0001000016057824 */ /* 0x000fcc00078e00ff */
[----:B------:R-:W0:Y:S02]  /*a1e0*/  F2I.S64.TRUNC R4, R5 ;  /* 0x0000000500047311 */ /* 0x000e24000020d900 */
[----:B0-----:R0:W-:Y:S01]  /*a1f0*/  STG.E.U8 desc[UR36][R8.64], R4 ;  /* 0x0000000408007986 */ /* 0x0011e2000c101124 */
[----:B------:R-:W-:Y:S05]  /*a200*/  BRA `(.L_x_742) ;  /* 0x0000000c006c7947 */ /* 0x000fea0003800000 */
.L_x_739:
[----:B------:R-:W-:-:S13]  /*a210*/  ISETP.NE.AND P0, PT, R0, 0x2, PT ;  /* 0x000000020000780c */ /* 0x000fda0003f05270 */
[----:B------:R-:W-:Y:S05]  /*a220*/  @!P0 BRA `(.L_x_743) ;  /* 0x0000000000308947 */ /* 0x000fea0003800000 */
[----:B------:R-:W-:-:S13]  /*a230*/  ISETP.NE.AND P0, PT, R0, 0x3, PT ;  /* 0x000000030000780c */ /* 0x000fda0003f05270 */
[----:B------:R-:W-:Y:S05]  /*a240*/  @!P0 BRA `(.L_x_744) ;  /* 0x0000000000188947 */ /* 0x000fea0003800000 */
[----:B------:R-:W-:-:S13]  /*a250*/  ISETP.NE.AND P0, PT, R0, 0x4, PT ;  /* 0x000000040000780c */ /* 0x000fda0003f05270 */
[----:B------:R-:W-:Y:S05]  /*a260*/  @P0 BRA `(.L_x_741) ;  /* 0x0000000800780947 */ /* 0x000fea0003800000 */
[----:B------:R-:W-:-:S06]  /*a270*/  IMAD.U32 R4, R22, 0x10000, RZ ;  /* 0x0001000016047824 */ /* 0x000fcc00078e00ff */
[----:B------:R-:W0:Y:S02]  /*a280*/  F2I.S64.TRUNC R4, R4 ;  /* 0x0000000400047311 */ /* 0x000e24000020d900 */
[----:B0-----:R0:W-:Y:S01]  /*a290*/  STG.E.64 desc[UR36][R8.64], R4 ;  /* 0x0000000408007986 */ /* 0x0011e2000c101b24 */
[----:B------:R-:W-:Y:S05]  /*a2a0*/  BRA `(.L_x_742) ;  /* 0x0000000c00447947 */ /* 0x000fea0003800000 */
.L_x_744:
[----:B------:R-:W-:-:S04]  /*a2b0*/  IMAD.U32 R22, R22, 0x10000, RZ ;  /* 0x0001000016167824 */ /* 0x000fc800078e00ff */
[----:B------:R-:W0:Y:S02]  /*a2c0*/  F2I.FTZ.TRUNC.NTZ R3, R22 ;  /* 0x0000001600037305 */ /* 0x000e24000021f100 */
[----:B0-----:R0:W-:Y:S01]  /*a2d0*/  STG.E desc[UR36][R8.64], R3 ;  /* 0x0000000308007986 */ /* 0x0011e2000c101924 */
[----:B------:R-:W-:Y:S05]  /*a2e0*/  BRA `(.L_x_742) ;  /* 0x0000000c00347947 */ /* 0x000fea0003800000 */
.L_x_743:
[----:B------:R-:W-:-:S04]  /*a2f0*/  IMAD.U32 R22, R22, 0x10000, RZ ;  /* 0x0001000016167824 */ /* 0x000fc800078e00ff */
[----:B------:R-:W0:Y:S02]  /*a300*/  F2I.FTZ.TRUNC.NTZ R3, R22 ;  /* 0x0000001600037305 */ /* 0x000e24000021f100 */
[----:B0-----:R0:W-:Y:S01]  /*a310*/  STG.E.U16 desc[UR36][R8.64], R3 ;  /* 0x0000000308007986 */ /* 0x0011e2000c101524 */
[----:B------:R-:W-:Y:S05]  /*a320*/  BRA `(.L_x_742) ;  /* 0x0000000c00247947 */ /* 0x000fea0003800000 */
.L_x_738:
[----:B------:R-:W-:-:S13]  /*a330*/  ISETP.GT.AND P0, PT, R0, 0x6, PT ;  /* 0x000000060000780c */ /* 0x000fda0003f04270 */
[----:B------:R-:W-:Y:S05]  /*a340*/  @P0 BRA `(.L_x_745) ;  /* 0x00000000002c0947 */ /* 0x000fea0003800000 */
[----:B------:R-:W-:-:S13]  /*a350*/  ISETP.NE.AND P0, PT, R0, 0x5, PT ;  /* 0x000000050000780c */ /* 0x000fda0003f05270 */
[----:B------:R-:W-:Y:S05]  /*a360*/  @!P0 BRA `(.L_x_746) ;  /* 0x0000000000148947 */ /* 0x000fea0003800000 */
[----:B------:R-:W-:-:S13]  /*a370*/  ISETP.NE.AND P0, PT, R0, 0x6, PT ;  /* 0x000000060000780c */ /* 0x000fda0003f05270 */
[----:B------:R-:W-:Y:S05]  /*a380*/  @P0 BRA `(.L_x_741) ;  /* 0x0000000800300947 */ /* 0x000fea0003800000 */
[----:B------:R-:W-:-:S05]  /*a390*/  IMAD.U32 R3, R22, 0x10000, RZ ;  /* 0x0001000016037824 */ /* 0x000fca00078e00ff */
[----:B------:R0:W-:Y:S01]  /*a3a0*/  STG.E desc[UR36][R8.64], R3 ;  /* 0x0000000308007986 */ /* 0x0001e2000c101924 */
[----:B------:R-:W-:Y:S05]  /*a3b0*/  BRA `(.L_x_742) ;  /* 0x0000000c00007947 */ /* 0x000fea0003800000 */
.L_x_746:
[----:B------:R-:W-:-:S05]  /*a3c0*/  IMAD.U32 R0, R22, 0x10000, RZ ;  /* 0x0001000016007824 */ /* 0x000fca00078e00ff */
[----:B------:R-:W-:-:S05]  /*a3d0*/  F2FP.F16.F32.PACK_AB R0, RZ, R0 ;  /* 0x00000000ff00723e */ /* 0x000fca00000000ff */
[----:B------:R0:W-:Y:S01]  /*a3e0*/  STG.E.U16 desc[UR36][R8.64], R0 ;  /* 0x0000000008007986 */ /* 0x0001e2000c101524 */
[----:B------:R-:W-:Y:S05]  /*a3f0*/  BRA `(.L_x_742) ;  /* 0x0000000800f07947 */ /* 0x000fea0003800000 */
.L_x_745:
[----:B------:R-:W-:-:S13]  /*a400*/  ISETP.NE.AND P0, PT, R0, 0x7, PT ;  /* 0x000000070000780c */ /* 0x000fda0003f05270 */
[----:B------:R-:W-:Y:S05]  /*a410*/  @!P0 BRA `(.L_x_747) ;  /* 0x0000000000348947 */ /* 0x000fea0003800000 */
[----:B------:R-:W-:-:S13]  /*a420*/  ISETP.NE.AND P0, PT, R0, 0x8, PT ;  /* 0x000000080000780c */ /* 0x000fda0003f05270 */
[----:B------:R-:W-:Y:S05]  /*a430*/  @!P0 BRA `(.L_x_748) ;  /* 0x0000000000188947 */ /* 0x000fea0003800000 */
[----:B------:R-:W-:-:S13]  /*a440*/  ISETP.NE.AND P0, PT, R0, 0x9, PT ;  /* 0x000000090000780c */ /* 0x000fda0003f05270 */
[----:B------:R-:W-:Y:S05]  /*a450*/  @P0 BRA `(.L_x_741) ;  /* 0x0000000400fc0947 */ /* 0x000fea0003800000 */
[----:B------:R-:W-:Y:S02]  /*a460*/  IMAD.U32 R22, R22, 0x10000, RZ ;  /* 0x0001000016167824 */ /* 0x000fe400078e00ff */
[----:B------:R-:W-:-:S05]  /*a470*/  IMAD.MOV.U32 R23, RZ, RZ, RZ ;  /* 0x000000ffff177224 */ /* 0x000fca00078e00ff */
[----:B------:R1:W-:Y:S01]  /*a480*/  STG.E.64 desc[UR36][R8.64], R22 ;  /* 0x0000001608007986 */ /* 0x0003e2000c101b24 */
[----:B------:R-:W-:Y:S05]  /*a490*/  BRA `(.L_x_742) ;  /* 0x0000000800c87947 */ /* 0x000fea0003800000 */
.L_x_748:
[----:B------:R-:W-:-:S05]  /*a4a0*/  IMAD.U32 R22, R22, 0x10000, RZ ;  /* 0x0001000016167824 */ /* 0x000fca00078e00ff */
[----:B------:R-:W-:-:S04]  /*a4b0*/  F2FP.F16.F32.PACK_AB R3, RZ, R22 ;  /* 0x00000016ff03723e */ /* 0x000fc800000000ff */
[----:B------:R-:W-:-:S05]  /*a4c0*/  PRMT R3, R3, 0x5410, RZ ;  /* 0x0000541003037816 */ /* 0x000fca00000000ff */
[----:B------:R2:W-:Y:S01]  /*a4d0*/  STG.E desc[UR36][R8.64], R3 ;  /* 0x0000000308007986 */ /* 0x0005e2000c101924 */
[----:B------:R-:W-:Y:S05]  /*a4e0*/  BRA `(.L_x_742) ;  /* 0x0000000800b47947 */ /* 0x000fea0003800000 */
.L_x_747:
[----:B------:R-:W-:-:S04]  /*a4f0*/  IMAD.U32 R4, R22, 0x10000, RZ ;  /* 0x0001000016047824 */ /* 0x000fc800078e00ff */
[----:B------:R-:W-:-:S06]  /*a500*/  FMUL.FTZ R4, R4, 1 ;  /* 0x3f80000004047820 */ /* 0x000fcc0000410000 */
[----:B------:R-:W0:Y:S02]  /*a510*/  F2F.F64.F32 R4, R4 ;  /* 0x0000000400047310 */ /* 0x000e240000201800 */
[----:B0-----:R0:W-:Y:S01]  /*a520*/  STG.E.64 desc[UR36][R8.64], R4 ;  /* 0x0000000408007986 */ /* 0x0011e2000c101b24 */
[----:B------:R-:W-:Y:S05]  /*a530*/  BRA `(.L_x_742) ;  /* 0x0000000800a07947 */ /* 0x000fea0003800000 */
.L_x_737:
[----:B------:R-:W-:-:S13]  /*a540*/  ISETP.GT.AND P0, PT, R0, 0x18, PT ;  /* 0x000000180000780c */ /* 0x000fda0003f04270 */
[----:B------:R-:W-:Y:S05]  /*a550*/  @!P0 BRA `(.L_x_749) ;  /* 0x0000000400608947 */ /* 0x000fea0003800000 */
        /* <DEDUP_REMOVED lines=8> */
[----:B------:R-:W-:-:S06]  /*a5e0*/  IMAD.U32 R3, R22, 0x10000, RZ ;  /* 0x0001000016037824 */ /* 0x000fcc00078e00ff */
[----:B------:R-:W0:Y:S02]  /*a5f0*/  F2I.FTZ.U32.TRUNC.NTZ R3, R3 ;  /* 0x0000000300037305 */ /* 0x000e24000021f000 */
[----:B0-----:R0:W-:Y:S01]  /*a600*/  STG.E.U16 desc[UR36][R8.64], R3 ;  /* 0x0000000308007986 */ /* 0x0011e2000c101524 */
[----:B------:R-:W-:Y:S05]  /*a610*/  BRA `(.L_x_742) ;  /* 0x0000000800687947 */ /* 0x000fea0003800000 */
.L_x_752:
[----:B------:R-:W-:Y:S01]  /*a620*/  IMAD.U32 R5, R22, 0x10000, RZ ;  /* 0x0001000016057824 */ /* 0x000fe200078e00ff */
        /* <DEDUP_REMOVED lines=16> */
.L_x_755:
[----:B------:R-:W-:-:S04]  /*a730*/  SHF.R.U32.HI R3, RZ, 0x18, R5 ;  /* 0x00000018ff037819 */ /* 0x000fc80000011605 */
[----:B------:R-:W-:-:S04]  /*a740*/  LOP3.LUT R0, R0, 0x80, R3, 0xf8, !PT ;  /* 0x0000008000007812 */ /* 0x000fc800078ef803 */
[----:B------:R-:W-:-:S07]  /*a750*/  PRMT R4, R0, 0x7610, R4 ;  /* 0x0000761000047816 */ /* 0x000fce0000000004 */
.L_x_754:
[----:B------:R-:W-:Y:S05]  /*a760*/  BSYNC.RECONVERGENT B0 ;  /* 0x0000000000007941 */ /* 0x000fea0003800200 */
.L_x_753:
[----:B------:R0:W-:Y:S01]  /*a770*/  STG.E.U8 desc[UR36][R8.64], R4 ;  /* 0x0000000408007986 */ /* 0x0001e2000c101124 */
[----:B------:R-:W-:Y:S05]  /*a780*/  BRA `(.L_x_742) ;  /* 0x00000008000c7947 */ /* 0x000fea0003800000 */
.L_x_751:
        /* <DEDUP_REMOVED lines=17> */
.L_x_758:
[----:B------:R-:W-:-:S04]  /*a8a0*/  SHF.R.U32.HI R3, RZ, 0x18, R5 ;  /* 0x00000018ff037819 */ /* 0x000fc80000011605 */
[----:B------:R-:W-:-:S04]  /*a8b0*/  LOP3.LUT R0, R0, 0x80, R3, 0xf8, !PT ;  /* 0x0000008000007812 */ /* 0x000fc800078ef803 */
[----:B------:R-:W-:-:S07]  /*a8c0*/  PRMT R4, R0, 0x7610, R4 ;  /* 0x0000761000047816 */ /* 0x000fce0000000004 */
.L_x_757:
[----:B------:R-:W-:Y:S05]  /*a8d0*/  BSYNC.RECONVERGENT B0 ;  /* 0x0000000000007941 */ /* 0x000fea0003800200 */
.L_x_756:
[----:B------:R0:W-:Y:S01]  /*a8e0*/  STG.E.U8 desc[UR36][R8.64], R4 ;  /* 0x0000000408007986 */ /* 0x0001e2000c101124 */
[----:B------:R-:W-:Y:S05]  /*a8f0*/  BRA `(.L_x_742) ;  /* 0x0000000400b07947 */ /* 0x000fea0003800000 */
.L_x_750:
[----:B------:R-:W-:-:S13]  /*a900*/  ISETP.NE.AND P0, PT, R0, 0x1c, PT ;  /* 0x0000001c0000780c */ /* 0x000fda0003f05270 */
[----:B------:R-:W-:Y:S05]  /*a910*/  @!P0 BRA `(.L_x_759) ;  /* 0x0000000000608947 */ /* 0x000fea0003800000 */
[----:B------:R-:W-:-:S13]  /*a920*/  ISETP.NE.AND P0, PT, R0, 0x1d, PT ;  /* 0x0000001d0000780c */ /* 0x000fda0003f05270 */
[----:B------:R-:W-:Y:S05]  /*a930*/  @!P0 BRA `(.L_x_760) ;  /* 0x0000000000488947 */ /* 0x000fea0003800000 */
[----:B------:R-:W-:-:S13]  /*a940*/  ISETP.NE.AND P0, PT, R0, 0x2c, PT ;  /* 0x0000002c0000780c */ /* 0x000fda0003f05270 */
[----:B------:R-:W-:Y:S05]  /*a950*/  @P0 BRA `(.L_x_741) ;  /* 0x0000000000bc0947 */ /* 0x000fea0003800000 */
[----:B------:R-:W-:-:S05]  /*a960*/  IMAD.U32 R22, R22, 0x10000, RZ ;  /* 0x0001000016167824 */ /* 0x000fca00078e00ff */
        /* <DEDUP_REMOVED lines=15> */
.L_x_760:
[----:B------:R-:W-:-:S06]  /*aa60*/  IMAD.U32 R4, R22, 0x10000, RZ ;  /* 0x0001000016047824 */ /* 0x000fcc00078e00ff */
[----:B------:R-:W0:Y:S02]  /*aa70*/  F2I.U64.TRUNC R4, R4 ;  /* 0x0000000400047311 */ /* 0x000e24000020d800 */
[----:B0-----:R0:W-:Y:S01]  /*aa80*/  STG.E.64 desc[UR36][R8.64], R4 ;  /* 0x0000000408007986 */ /* 0x0011e2000c101b24 */
[----:B------:R-:W-:Y:S05]  /*aa90*/  BRA `(.L_x_742) ;  /* 0x0000000400487947 */ /* 0x000fea0003800000 */
.L_x_759:
[----:B------:R-:W-:-:S04]  /*aaa0*/  IMAD.U32 R22, R22, 0x10000, RZ ;  /* 0x0001000016167824 */ /* 0x000fc800078e00ff */
[----:B------:R-:W0:Y:S02]  /*aab0*/  F2I.FTZ.U32.TRUNC.NTZ R3, R22 ;  /* 0x0000001600037305 */ /* 0x000e24000021f000 */
[----:B0-----:R0:W-:Y:S01]  /*aac0*/  STG.E desc[UR36][R8.64], R3 ;  /* 0x0000000308007986 */ /* 0x0011e2000c101924 */
[----:B------:R-:W-:Y:S05]  /*aad0*/  BRA `(.L_x_742) ;  /* 0x0000000400387947 */ /* 0x000fea0003800000 */
.L_x_749:
[----:B------:R-:W-:-:S13]  /*aae0*/  ISETP.GT.AND P0, PT, R0, 0xe, PT ;  /* 0x0000000e0000780c */ /* 0x000fda0003f04270 */
[----:B------:R-:W-:Y:S05]  /*aaf0*/  @P0 BRA `(.L_x_761) ;  /* 0x00000000003c0947 */ /* 0x000fea0003800000 */
[----:B------:R-:W-:-:S13]  /*ab00*/  ISETP.NE.AND P0, PT, R0, 0xa, PT ;  /* 0x0000000a0000780c */ /* 0x000fda0003f05270 */
[----:B------:R-:W-:Y:S05]  /*ab10*/  @!P0 BRA `(.L_x_762) ;  /* 0x00000000001c8947 */ /* 0x000fea0003800000 */
[----:B------:R-:W-:-:S13]  /*ab20*/  ISETP.NE.AND P0, PT, R0, 0xb, PT ;  /* 0x0000000b0000780c */ /* 0x000fda0003f05270 */
[----:B------:R-:W-:Y:S05]  /*ab30*/  @P0 BRA `(.L_x_741) ;  /* 0x0000000000440947 */ /* 0x000fea0003800000 */
[----:B------:R-:W-:-:S05]  /*ab40*/  IMAD.U32 R22, R22, 0x10000, RZ ;  /* 0x0001000016167824 */ /* 0x000fca00078e00ff */
[----:B------:R-:W-:-:S04]  /*ab50*/  FSETP.NEU.FTZ.AND P0, PT, R22, RZ, PT ;  /* 0x000000ff1600720b */ /* 0x000fc80003f1d000 */
[----:B------:R-:W-:-:S05]  /*ab60*/  SEL R3, RZ, 0x1, !P0 ;  /* 0x00000001ff037807 */ /* 0x000fca0004000000 */
[----:B------:R0:W-:Y:S01]  /*ab70*/  STG.E.U8 desc[UR36][R8.64], R3 ;  /* 0x0000000308007986 */ /* 0x0001e2000c101124 */
[----:B------:R-:W-:Y:S05]  /*ab80*/  BRA `(.L_x_742) ;  /* 0x00000004000c7947 */ /* 0x000fea0003800000 */
.L_x_762:
[----:B------:R-:W-:Y:S01]  /*ab90*/  IMAD.U32 R22, R22, 0x10000, RZ ;  /* 0x0001000016167824 */ /* 0x000fe200078e00ff */
[----:B------:R-:W-:-:S03]  /*aba0*/  CS2R R6, SRZ ;  /* 0x0000000000067805 */ /* 0x000fc6000001ff00 */
[----:B------:R-:W-:-:S06]  /*abb0*/  FMUL.FTZ R4, R22, 1 ;  /* 0x3f80000016047820 */ /* 0x000fcc0000410000 */
[----:B------:R-:W0:Y:S02]  /*abc0*/  F2F.F64.F32 R4, R4 ;  /* 0x0000000400047310 */ /* 0x000e240000201800 */
[----:B0-----:R0:W-:Y:S01]  /*abd0*/  STG.E.128 desc[UR36][R8.64], R4 ;  /* 0x0000000408007986 */ /* 0x0011e2000c101d24 */
[----:B------:R-:W-:Y:S05]  /*abe0*/  BRA `(.L_x_742) ;  /* 0x0000000000f47947 */ /* 0x000fea0003800000 */
.L_x_761:
[----:B------:R-:W-:-:S13]  /*abf0*/  ISETP.NE.AND P0, PT, R0, 0xf, PT ;  /* 0x0000000f0000780c */ /* 0x000fda0003f05270 */
[----:B------:R-:W-:Y:S05]  /*ac00*/  @!P0 BRA `(.L_x_763) ;  /* 0x0000000000e88947 */ /* 0x000fea0003800000 */
[----:B------:R-:W-:-:S13]  /*ac10*/  ISETP.NE.AND P0, PT, R0, 0x17, PT ;  /* 0x000000170000780c */ /* 0x000fda0003f05270 */
[----:B------:R-:W-:Y:S05]  /*ac20*/  @!P0 BRA `(.L_x_764) ;  /* 0x0000000000908947 */ /* 0x000fea0003800000 */
[----:B------:R-:W-:-:S13]  /*ac30*/  ISETP.NE.AND P0, PT, R0, 0x18, PT ;  /* 0x000000180000780c */ /* 0x000fda0003f05270 */
[----:B------:R-:W-:Y:S05]  /*ac40*/  @!P0 BRA `(.L_x_765) ;  /* 0x0000000000448947 */ /* 0x000fea0003800000 */
.L_x_741:
        /* <DEDUP_REMOVED lines=16> */
.L_x_766:
[----:B------:R-:W-:Y:S05]  /*ad50*/  BRA `(.L_x_742) ;  /* 0x0000000000987947 */ /* 0x000fea0003800000 */
.L_x_765:
[----:B------:R-:W-:Y:S01]  /*ad60*/  IMAD.U32 R5, R22, 0x10000, RZ ;  /* 0x0001000016057824 */ /* 0x000fe200078e00ff */
        /* <DEDUP_REMOVED lines=12> */
.L_x_768:
[----:B------:R-:W-:Y:S05]  /*ae30*/  BSYNC.RECONVERGENT B0 ;  /* 0x0000000000007941 */ /* 0x000fea0003800200 */
.L_x_767:
[----:B------:R-:W-:-:S05]  /*ae40*/  LOP3.LUT R3, R0, 0x80, R3, 0xf8, !PT ;  /* 0x0000008000037812 */ /* 0x000fca00078ef803 */
[----:B------:R0:W-:Y:S01]  /*ae50*/  STG.E.U8 desc[UR36][R8.64], R3 ;  /* 0x0000000308007986 */ /* 0x0001e2000c101124 */
[----:B------:R-:W-:Y:S05]  /*ae60*/  BRA `(.L_x_742) ;  /* 0x0000000000547947 */ /* 0x000fea0003800000 */
.L_x_764:
[----:B------:R-:W-:Y:S01]  /*ae70*/  IMAD.U32 R3, R22, 0x10000, RZ ;  /* 0x0001000016037824 */ /* 0x000fe200078e00ff */
        /* <DEDUP_REMOVED lines=11> */
.L_x_770:
[----:B------:R-:W-:Y:S01]  /*af30*/  IMAD.MOV.U32 R0, RZ, RZ, 0x7f ;  /* 0x0000007fff007424 */ /* 0x000fe200078e00ff */
[----:B------:R-:W-:-:S04]  /*af40*/  ISETP.GT.U32.AND P0, PT, R4, 0x7f800000, PT ;  /* 0x7f8000000400780c */ /* 0x000fc80003f04070 */
[----:B------:R-:W-:-:S09]  /*af50*/  SEL R0, R0, 0x7c, P0 ;  /* 0x0000007c00007807 */ /* 0x000fd20000000000 */
.L_x_771:
[----:B------:R-:W-:Y:S05]  /*af60*/  BSYNC.RECONVERGENT B0 ;  /* 0x0000000000007941 */ /* 0x000fea0003800200 */
.L_x_769:
[----:B------:R-:W-:-:S04]  /*af70*/  SHF.R.U32.HI R3, RZ, 0x18, R3 ;  /* 0x00000018ff037819 */ /* 0x000fc80000011603 */
[----:B------:R-:W-:-:S05]  /*af80*/  LOP3.LUT R3, R0, 0x80, R3, 0xf8, !PT ;  /* 0x0000008000037812 */ /* 0x000fca00078ef803 */
[----:B------:R0:W-:Y:S01]  /*af90*/  STG.E.U8 desc[UR36][R8.64], R3 ;  /* 0x0000000308007986 */ /* 0x0001e2000c101124 */
[----:B------:R-:W-:Y:S05]  /*afa0*/  BRA `(.L_x_742) ;  /* 0x0000000000047947 */ /* 0x000fea0003800000 */
.L_x_763:
[----:B------:R0:W-:Y:S02]  /*afb0*/  STG.E.U16 desc[UR36][R8.64], R22 ;  /* 0x0000001608007986 */ /* 0x0001e4000c101524 */
.L_x_742:
[----:B------:R-:W-:-:S05]  /*afc0*/  VIADD R25, R25, 0x80 ;  /* 0x0000008019197836 */ /* 0x000fca0000000000 */
[----:B------:R-:W-:-:S13]  /*afd0*/  ISETP.GE.AND P0, PT, R25, R16, PT ;  /* 0x000000101900720c */ /* 0x000fda0003f06270 */
[----:B------:R-:W-:Y:S05]  /*afe0*/  @P0 BRA `(.L_x_736) ;  /* 0x0000000c00d80947 */ /* 0x000fea0003800000 */
[----:B------:R-:W5:Y:S01]  /*aff0*/  LDCU UR4, c[0x0][0x3c4] ;  /* 0x00007880ff0477ac */ /* 0x000f620008000800 */
[----:B012---:R-:W0:Y:S01]  /*b000*/  LDC.64 R8, c[0x0][0x398] ;  /* 0x0000e600ff087b82 */ /* 0x007e220000000a00 */
[----:B------:R-:W-:Y:S01]  /*b010*/  IMAD R0, R2, 0x200, R25 ;  /* 0x0000020002007824 */ /* 0x000fe200078e0219 */
[----:B------:R-:W-:-:S03]  /*b020*/  PRMT R4, R17, 0x9910, RZ ;  /* 0x0000991011047816 */ /* 0x000fc600000000ff */
[----:B-----5:R-:W-:Y:S02]  /*b030*/  IMAD R3, R0, UR4, RZ ;  /* 0x0000000400037c24 */ /* 0x020fe4000f8e02ff */
        /* <DEDUP_REMOVED lines=13> */
[----:B---3--:R-:W-:-:S04]  /*b110*/  IMAD.U32 R18, R18, 0x10000, RZ ;  /* 0x0001000012127824 */ /* 0x008fc800078e00ff */
[----:B------:R-:W0:Y:S02]  /*b120*/  F2I.FTZ.TRUNC.NTZ R3, R18 ;  /* 0x0000001200037305 */ /* 0x000e24000021f100 */
[----:B0-----:R0:W-:Y:S01]  /*b130*/  STG.E.U8 desc[UR36][R8.64], R3 ;  /* 0x0000000308007986 */ /* 0x0011e2000c101124 */
[----:B------:R-:W-:Y:S05]  /*b140*/  BRA `(.L_x_777) ;  /* 0x0000000c007c7947 */ /* 0x000fea0003800000 */
.L_x_775:
[----:B---3--:R-:W-:-:S06]  /*b150*/  IMAD.U32 R5, R18, 0x10000, RZ ;  /* 0x0001000012057824 */ /* 0x008fcc00078e00ff */
[----:B------:R-:W0:Y:S02]  /*b160*/  F2I.S64.TRUNC R4, R5 ;  /* 0x0000000500047311 */ /* 0x000e24000020d900 */
[----:B0-----:R0:W-:Y:S01]  /*b170*/  STG.E.U8 desc[UR36][R8.64], R4 ;  /* 0x0000000408007986 */ /* 0x0011e2000c101124 */
[----:B------:R-:W-:Y:S05]  /*b180*/  BRA `(.L_x_777) ;  /* 0x0000000c006c7947 */ /* 0x000fea0003800000 */
.L_x_774:
[----:B------:R-:W-:-:S13]  /*b190*/  ISETP.NE.AND P0, PT, R0, 0x2, PT ;  /* 0x000000020000780c */ /* 0x000fda0003f05270 */
[----:B------:R-:W-:Y:S05]  /*b1a0*/  @!P0 BRA `(.L_x_778) ;  /* 0x0000000000308947 */ /* 0x000fea0003800000 */
[----:B------:R-:W-:-:S13]  /*b1b0*/  ISETP.NE.AND P0, PT, R0, 0x3, PT ;  /* 0x000000030000780c */ /* 0x000fda0003f05270 */
[----:B------:R-:W-:Y:S05]  /*b1c0*/  @!P0 BRA `(.L_x_779) ;  /* 0x0000000000188947 */ /* 0x000fea0003800000 */
[----:B------:R-:W-:-:S13]  /*b1d0*/  ISETP.NE.AND P0, PT, R0, 0x4, PT ;  /* 0x000000040000780c */ /* 0x000fda0003f05270 */
[----:B------:R-:W-:Y:S05]  /*b1e0*/  @P0 BRA `(.L_x_776) ;  /* 0x0000000800780947 */ /* 0x000fea0003800000 */
[----:B---3--:R-:W-:-:S06]  /*b1f0*/  IMAD.U32 R4, R18, 0x10000, RZ ;  /* 0x0001000012047824 */ /* 0x008fcc00078e00ff */
[----:B------:R-:W0:Y:S02]  /*b200*/  F2I.S64.TRUNC R4, R4 ;  /* 0x0000000400047311 */ /* 0x000e24000020d900 */
[----:B0-----:R0:W-:Y:S01]  /*b210*/  STG.E.64 desc[UR36][R8.64], R4 ;  /* 0x0000000408007986 */ /* 0x0011e2000c101b24 */
[----:B------:R-:W-:Y:S05]  /*b220*/  BRA `(.L_x_777) ;  /* 0x0000000c00447947 */ /* 0x000fea0003800000 */
.L_x_779:
[----:B---3--:R-:W-:-:S04]  /*b230*/  IMAD.U32 R18, R18, 0x10000, RZ ;  /* 0x0001000012127824 */ /* 0x008fc800078e00ff */
[----:B------:R-:W0:Y:S02]  /*b240*/  F2I.FTZ.TRUNC.NTZ R3, R18 ;  /* 0x0000001200037305 */ /* 0x000e24000021f100 */
[----:B0-----:R0:W-:Y:S01]  /*b250*/  STG.E desc[UR36][R8.64], R3 ;  /* 0x0000000308007986 */ /* 0x0011e2000c101924 */
[----:B------:R-:W-:Y:S05]  /*b260*/  BRA `(.L_x_777) ;  /* 0x0000000c00347947 */ /* 0x000fea0003800000 */
.L_x_778:
[----:B---3--:R-:W-:-:S04]  /*b270*/  IMAD.U32 R18, R18, 0x10000, RZ ;  /* 0x0001000012127824 */ /* 0x008fc800078e00ff */
[----:B------:R-:W0:Y:S02]  /*b280*/  F2I.FTZ.TRUNC.NTZ R3, R18 ;  /* 0x0000001200037305 */ /* 0x000e24000021f100 */
[----:B0-----:R0:W-:Y:S01]  /*b290*/  STG.E.U16 desc[UR36][R8.64], R3 ;  /* 0x0000000308007986 */ /* 0x0011e2000c101524 */
[----:B------:R-:W-:Y:S05]  /*b2a0*/  BRA `(.L_x_777) ;  /* 0x0000000c00247947 */ /* 0x000fea0003800000 */
.L_x_773:
[----:B------:R-:W-:-:S13]  /*b2b0*/  ISETP.GT.AND P0, PT, R0, 0x6, PT ;  /* 0x000000060000780c */ /* 0x000fda0003f04270 */
[----:B------:R-:W-:Y:S05]  /*b2c0*/  @P0 BRA `(.L_x_780) ;  /* 0x00000000002c0947 */ /* 0x000fea0003800000 */
[----:B------:R-:W-:-:S13]  /*b2d0*/  ISETP.NE.AND P0, PT, R0, 0x5, PT ;  /* 0x000000050000780c */ /* 0x000fda0003f05270 */
[----:B------:R-:W-:Y:S05]  /*b2e0*/  @!P0 BRA `(.L_x_781) ;  /* 0x0000000000148947 */ /* 0x000fea0003800000 */
[----:B------:R-:W-:-:S13]  /*b2f0*/  ISETP.NE.AND P0, PT, R0, 0x6, PT ;  /* 0x000000060000780c */ /* 0x000fda0003f05270 */
[----:B------:R-:W-:Y:S05]  /*b300*/  @P0 BRA `(.L_x_776) ;  /* 0x0000000800300947 */ /* 0x000fea0003800000 */
[----:B---3--:R-:W-:-:S05]  /*b310*/  IMAD.U32 R3, R18, 0x10000, RZ ;  /* 0x0001000012037824 */ /* 0x008fca00078e00ff */
[----:B------:R0:W-:Y:S01]  /*b320*/  STG.E desc[UR36][R8.64], R3 ;  /* 0x0000000308007986 */ /* 0x0001e2000c101924 */
[----:B------:R-:W-:Y:S05]  /*b330*/  BRA `(.L_x_777) ;  /* 0x0000000c00007947 */ /* 0x000fea0003800000 */
.L_x_781:
[----:B---3--:R-:W-:-:S05]  /*b340*/  IMAD.U32 R0, R18, 0x10000, RZ ;  /* 0x0001000012007824 */ /* 0x008fca00078e00ff */
[----:B------:R-:W-:-:S05]  /*b350*/  F2FP.F16.F32.PACK_AB R0, RZ, R0 ;  /* 0x00000000ff00723e */ /* 0x000fca00000000ff */
[----:B------:R0:W-:Y:S01]  /*b360*/  STG.E.U16 desc[UR36][R8.64], R0 ;  /* 0x0000000008007986 */ /* 0x0001e2000c101524 */
[----:B------:R-:W-:Y:S05]  /*b370*/  BRA `(.L_x_777) ;  /* 0x0000000800f07947 */ /* 0x000fea0003800000 */
.L_x_780:
[----:B------:R-:W-:-:S13]  /*b380*/  ISETP.NE.AND P0, PT, R0, 0x7, PT ;  /* 0x000000070000780c */ /* 0x000fda0003f05270 */
[----:B------:R-:W-:Y:S05]  /*b390*/  @!P0 BRA `(.L_x_782) ;  /* 0x0000000000348947 */ /* 0x000fea0003800000 */
[----:B------:R-:W-:-:S13]  /*b3a0*/  ISETP.NE.AND P0, PT, R0, 0x8, PT ;  /* 0x000000080000780c */ /* 0x000fda0003f05270 */
[----:B------:R-:W-:Y:S05]  /*b3b0*/  @!P0 BRA `(.L_x_783) ;  /* 0x0000000000188947 */ /* 0x000fea0003800000 */
[----:B------:R-:W-:-:S13]  /*b3c0*/  ISETP.NE.AND P0, PT, R0, 0x9, PT ;  /* 0x000000090000780c */ /* 0x000fda0003f05270 */
[----:B------:R-:W-:Y:S05]  /*b3d0*/  @P0 BRA `(.L_x_776) ;  /* 0x0000000400fc0947 */ /* 0x000fea0003800000 */
[----:B---3--:R-:W-:Y:S02]  /*b3e0*/  IMAD.U32 R4, R18, 0x10000, RZ ;  /* 0x0001000012047824 */ /* 0x008fe400078e00ff */
[----:B------:R-:W-:-:S05]  /*b3f0*/  IMAD.MOV.U32 R5, RZ, RZ, RZ ;  /* 0x000000ffff057224 */ /* 0x000fca00078e00ff */
[----:B------:R0:W-:Y:S01]  /*b400*/  STG.E.64 desc[UR36][R8.64], R4 ;  /* 0x0000000408007986 */ /* 0x0001e2000c101b24 */
[----:B------:R-:W-:Y:S05]  /*b410*/  BRA `(.L_x_777) ;  /* 0x0000000800c87947 */ /* 0x000fea0003800000 */
.L_x_783:
[----:B---3--:R-:W-:-:S05]  /*b420*/  IMAD.U32 R18, R18, 0x10000, RZ ;  /* 0x0001000012127824 */ /* 0x008fca00078e00ff */
[----:B------:R-:W-:-:S04]  /*b430*/  F2FP.F16.F32.PACK_AB R3, RZ, R18 ;  /* 0x00000012ff03723e */ /* 0x000fc800000000ff */
[----:B------:R-:W-:-:S05]  /*b440*/  PRMT R3, R3, 0x5410, RZ ;  /* 0x0000541003037816 */ /* 0x000fca00000000ff */
[----:B------:R0:W-:Y:S01]  /*b450*/  STG.E desc[UR36][R8.64], R3 ;  /* 0x0000000308007986 */ /* 0x0001e2000c101924 */
[----:B------:R-:W-:Y:S05]  /*b460*/  BRA `(.L_x_777) ;  /* 0x0000000800b47947 */ /* 0x000fea0003800000 */
.L_x_782:
[----:B---3--:R-:W-:-:S04]  /*b470*/  IMAD.U32 R4, R18, 0x10000, RZ ;  /* 0x0001000012047824 */ /* 0x008fc800078e00ff */
[----:B------:R-:W-:-:S06]  /*b480*/  FMUL.FTZ R4, R4, 1 ;  /* 0x3f80000004047820 */ /* 0x000fcc0000410000 */
[----:B------:R-:W0:Y:S02]  /*b490*/  F2F.F64.F32 R4, R4 ;  /* 0x0000000400047310 */ /* 0x000e240000201800 */
[----:B0-----:R0:W-:Y:S01]  /*b4a0*/  STG.E.64 desc[UR36][R8.64], R4 ;  /* 0x0000000408007986 */ /* 0x0011e2000c101b24 */
[----:B------:R-:W-:Y:S05]  /*b4b0*/  BRA `(.L_x_777) ;  /* 0x0000000800a07947 */ /* 0x000fea0003800000 */
.L_x_772:
        /* <DEDUP_REMOVED lines=10> */
[----:B---3--:R-:W-:-:S06]  /*b560*/  IMAD.U32 R3, R18, 0x10000, RZ ;  /* 0x0001000012037824 */ /* 0x008fcc00078e00ff */
[----:B------:R-:W0:Y:S02]  /*b570*/  F2I.FTZ.U32.TRUNC.NTZ R3, R3 ;  /* 0x0000000300037305 */ /* 0x000e24000021f000 */
[----:B0-----:R0:W-:Y:S01]  /*b580*/  STG.E.U16 desc[UR36][R8.64], R3 ;  /* 0x0000000308007986 */ /* 0x0011e2000c101524 */
[----:B------:R-:W-:Y:S05]  /*b590*/  BRA `(.L_x_777) ;  /* 0x0000000800687947 */ /* 0x000fea0003800000 */
.L_x_787:
[----:B---3--:R-:W-:Y:S01]  /*b5a0*/  IMAD.U32 R5, R18, 0x10000, RZ ;  /* 0x0001000012057824 */ /* 0x008fe200078e00ff */
        /* <DEDUP_REMOVED lines=16> */
.L_x_790:
[----:B------:R-:W-:-:S04]  /*b6b0*/  SHF.R.U32.HI R3, RZ, 0x18, R5 ;  /* 0x00000018ff037819 */ /* 0x000fc80000011605 */
[----:B------:R-:W-:-:S04]  /*b6c0*/  LOP3.LUT R0, R0, 0x80, R3, 0xf8, !PT ;  /* 0x0000008000007812 */ /* 0x000fc800078ef803 */
[----:B------:R-:W-:-:S07]  /*b6d0*/  PRMT R4, R0, 0x7610, R4 ;  /* 0x0000761000047816 */ /* 0x000fce0000000004 */
.L_x_789:
[----:B------:R-:W-:Y:S05]  /*b6e0*/  BSYNC.RECONVERGENT B0 ;  /* 0x0000000000007941 */ /* 0x000fea0003800200 */
.L_x_788:
[----:B------:R0:W-:Y:S01]  /*b6f0*/  STG.E.U8 desc[UR36][R8.64], R4 ;  /* 0x0000000408007986 */ /* 0x0001e2000c101124 */
[----:B------:R-:W-:Y:S05]  /*b700*/  BRA `(.L_x_777) ;  /* 0x00000008000c7947 */ /* 0x000fea0003800000 */
.L_x_786:
        /* <DEDUP_REMOVED lines=17> */
.L_x_793:
[----:B------:R-:W-:-:S04]  /*b820*/  SHF.R.U32.HI R3, RZ, 0x18, R5 ;  /* 0x00000018ff037819 */ /* 0x000fc80000011605 */
[----:B------:R-:W-:-:S04]  /*b830*/  LOP3.LUT R0, R0, 0x80, R3, 0xf8, !PT ;  /* 0x0000008000007812 */ /* 0x000fc800078ef803 */
[----:B------:R-:W-:-:S07]  /*b840*/  PRMT R4, R0, 0x7610, R4 ;  /* 0x0000761000047816 */ /* 0x000fce0000000004 */
.L_x_792:
[----:B------:R-:W-:Y:S05]  /*b850*/  BSYNC.RECONVERGENT B0 ;  /* 0x0000000000007941 */ /* 0x000fea0003800200 */
.L_x_791:
[----:B------:R0:W-:Y:S01]  /*b860*/  STG.E.U8 desc[UR36][R8.64], R4 ;  /* 0x0000000408007986 */ /* 0x0001e2000c101124 */
[----:B------:R-:W-:Y:S05]  /*b870*/  BRA `(.L_x_777) ;  /* 0x0000000400b07947 */ /* 0x000fea0003800000 */
.L_x_785:
[----:B------:R-:W-:-:S13]  /*b880*/  ISETP.NE.AND P0, PT, R0, 0x1c, PT ;  /* 0x0000001c0000780c */ /* 0x000fda0003f05270 */
[----:B------:R-:W-:Y:S05]  /*b890*/  @!P0 BRA `(.L_x_794) ;  /* 0x0000000000608947 */ /* 0x000fea0003800000 */
[----:B------:R-:W-:-:S13]  /*b8a0*/  ISETP.NE.AND P0, PT, R0, 0x1d, PT ;  /* 0x0000001d0000780c */ /* 0x000fda0003f05270 */
[----:B------:R-:W-:Y:S05]  /*b8b0*/  @!P0 BRA `(.L_x_795) ;  /* 0x0000000000488947 */ /* 0x000fea0003800000 */
[----:B------:R-:W-:-:S13]  /*b8c0*/  ISETP.NE.AND P0, PT, R0, 0x2c, PT ;  /* 0x0000002c0000780c */ /* 0x000fda0003f05270 */
[----:B------:R-:W-:Y:S05]  /*b8d0*/  @P0 BRA `(.L_x_776) ;  /* 0x0000000000bc0947 */ /* 0x000fea0003800000 */
[----:B---3--:R-:W-:-:S05]  /*b8e0*/  IMAD.U32 R18, R18, 0x10000, RZ ;  /* 0x0001000012127824 */ /* 0x008fca00078e00ff */
        /* <DEDUP_REMOVED lines=15> */
.L_x_795:
[----:B---3--:R-:W-:-:S06]  /*b9e0*/  IMAD.U32 R4, R18, 0x10000, RZ ;  /* 0x0001000012047824 */ /* 0x008fcc00078e00ff */
[----:B------:R-:W0:Y:S02]  /*b9f0*/  F2I.U64.TRUNC R4, R4 ;  /* 0x0000000400047311 */ /* 0x000e24000020d800 */
[----:B0-----:R0:W-:Y:S01]  /*ba00*/  STG.E.64 desc[UR36][R8.64], R4 ;  /* 0x0000000408007986 */ /* 0x0011e2000c101b24 */
[----:B------:R-:W-:Y:S05]  /*ba10*/  BRA `(.L_x_777) ;  /* 0x0000000400487947 */ /* 0x000fea0003800000 */
.L_x_794:
[----:B---3--:R-:W-:-:S04]  /*ba20*/  IMAD.U32 R18, R18, 0x10000, RZ ;  /* 0x0001000012127824 */ /* 0x008fc800078e00ff */
[----:B------:R-:W0:Y:S02]  /*ba30*/  F2I.FTZ.U32.TRUNC.NTZ R3, R18 ;  /* 0x0000001200037305 */ /* 0x000e24000021f000 */
[----:B0-----:R0:W-:Y:S01]  /*ba40*/  STG.E desc[UR36][R8.64], R3 ;  /* 0x0000000308007986 */ /* 0x0011e2000c101924 */
[----:B------:R-:W-:Y:S05]  /*ba50*/  BRA `(.L_x_777) ;  /* 0x0000000400387947 */ /* 0x000fea0003800000 */
.L_x_784:
[----:B------:R-:W-:-:S13]  /*ba60*/  ISETP.GT.AND P0, PT, R0, 0xe, PT ;  /* 0x0000000e0000780c */ /* 0x000fda0003f04270 */
[----:B------:R-:W-:Y:S05]  /*ba70*/  @P0 BRA `(.L_x_796) ;  /* 0x00000000003c0947 */ /* 0x000fea0003800000 */
[----:B------:R-:W-:-:S13]  /*ba80*/  ISETP.NE.AND P0, PT, R0, 0xa, PT ;  /* 0x0000000a0000780c */ /* 0x000fda0003f05270 */
[----:B------:R-:W-:Y:S05]  /*ba90*/  @!P0 BRA `(.L_x_797) ;  /* 0x00000000001c8947 */ /* 0x000fea0003800000 */
[----:B------:R-:W-:-:S13]  /*baa0*/  ISETP.NE.AND P0, PT, R0, 0xb, PT ;  /* 0x0000000b0000780c */ /* 0x000fda0003f05270 */
[----:B------:R-:W-:Y:S05]  /*bab0*/  @P0 BRA `(.L_x_776) ;  /* 0x0000000000440947 */ /* 0x000fea0003800000 */
[----:B---3--:R-:W-:-:S05]  /*bac0*/  IMAD.U32 R18, R18, 0x10000, RZ ;  /* 0x0001000012127824 */ /* 0x008fca00078e00ff */
[----:B------:R-:W-:-:S04]  /*bad0*/  FSETP.NEU.FTZ.AND P0, PT, R18, RZ, PT ;  /* 0x000000ff1200720b */ /* 0x000fc80003f1d000 */
[----:B------:R-:W-:-:S05]  /*bae0*/  SEL R3, RZ, 0x1, !P0 ;  /* 0x00000001ff037807 */ /* 0x000fca0004000000 */
[----:B------:R0:W-:Y:S01]  /*baf0*/  STG.E.U8 desc[UR36][R8.64], R3 ;  /* 0x0000000308007986 */ /* 0x0001e2000c101124 */
[----:B------:R-:W-:Y:S05]  /*bb00*/  BRA `(.L_x_777) ;  /* 0x00000004000c7947 */ /* 0x000fea0003800000 */
.L_x_797:
[----:B---3--:R-:W-:Y:S01]  /*bb10*/  IMAD.U32 R18, R18, 0x10000, RZ ;  /* 0x0001000012127824 */ /* 0x008fe200078e00ff */
[----:B------:R-:W-:-:S03]  /*bb20*/  CS2R R6, SRZ ;  /* 0x0000000000067805 */ /* 0x000fc6000001ff00 */
[----:B------:R-:W-:-:S06]  /*bb30*/  FMUL.FTZ R4, R18, 1 ;  /* 0x3f80000012047820 */ /* 0x000fcc0000410000 */
[----:B------:R-:W0:Y:S02]  /*bb40*/  F2F.F64.F32 R4, R4 ;  /* 0x0000000400047310 */ /* 0x000e240000201800 */
[----:B0-----:R3:W-:Y:S01]  /*bb50*/  STG.E.128 desc[UR36][R8.64], R4 ;  /* 0x0000000408007986 */ /* 0x0017e2000c101d24 */
[----:B------:R-:W-:Y:S05]  /*bb60*/  BRA `(.L_x_777) ;  /* 0x0000000000f47947 */ /* 0x000fea0003800000 */
.L_x_796:
[----:B------:R-:W-:-:S13]  /*bb70*/  ISETP.NE.AND P0, PT, R0, 0xf, PT ;  /* 0x0000000f0000780c */ /* 0x000fda0003f05270 */
[----:B------:R-:W-:Y:S05]  /*bb80*/  @!P0 BRA `(.L_x_798) ;  /* 0x0000000000e88947 */ /* 0x000fea0003800000 */
[----:B------:R-:W-:-:S13]  /*bb90*/  ISETP.NE.AND P0, PT, R0, 0x17, PT ;  /* 0x000000170000780c */ /* 0x000fda0003f05270 */
[----:B------:R-:W-:Y:S05]  /*bba0*/  @!P0 BRA `(.L_x_799) ;  /* 0x0000000000908947 */ /* 0x000fea0003800000 */
[----:B------:R-:W-:-:S13]  /*bbb0*/  ISETP.NE.AND P0, PT, R0, 0x18, PT ;  /* 0x000000180000780c */ /* 0x000fda0003f05270 */
[----:B------:R-:W-:Y:S05]  /*bbc0*/  @!P0 BRA `(.L_x_800) ;  /* 0x0000000000448947 */ /* 0x000fea0003800000 */
.L_x_776:
        /* <DEDUP_REMOVED lines=16> */
.L_x_801:
[----:B------:R-:W-:Y:S05]  /*bcd0*/  BRA `(.L_x_777) ;  /* 0x0000000000987947 */ /* 0x000fea0003800000 */
.L_x_800:
[----:B---3--:R-:W-:Y:S01]  /*bce0*/  IMAD.U32 R5, R18, 0x10000, RZ ;  /* 0x0001000012057824 */ /* 0x008fe200078e00ff */
        /* <DEDUP_REMOVED lines=12> */
.L_x_803:
[----:B------:R-:W-:Y:S05]  /*bdb0*/  BSYNC.RECONVERGENT B0 ;  /* 0x0000000000007941 */ /* 0x000fea0003800200 */
.L_x_802:
[----:B------:R-:W-:-:S05]  /*bdc0*/  LOP3.LUT R3, R0, 0x80, R3, 0xf8, !PT ;  /* 0x0000008000037812 */ /* 0x000fca00078ef803 */
[----:B------:R1:W-:Y:S01]  /*bdd0*/  STG.E.U8 desc[UR36][R8.64], R3 ;  /* 0x0000000308007986 */ /* 0x0003e2000c101124 */
[----:B------:R-:W-:Y:S05]  /*bde0*/  BRA `(.L_x_777) ;  /* 0x0000000000547947 */ /* 0x000fea0003800000 */
.L_x_799:
[----:B---3--:R-:W-:Y:S01]  /*bdf0*/  IMAD.U32 R3, R18, 0x10000, RZ ;  /* 0x0001000012037824 */ /* 0x008fe200078e00ff */
        /* <DEDUP_REMOVED lines=11> */
.L_x_805:
[----:B------:R-:W-:Y:S01]  /*beb0*/  IMAD.MOV.U32 R0, RZ, RZ, 0x7f ;  /* 0x0000007fff007424 */ /* 0x000fe200078e00ff */
[----:B------:R-:W-:-:S04]  /*bec0*/  ISETP.GT.U32.AND P0, PT, R4, 0x7f800000, PT ;  /* 0x7f8000000400780c */ /* 0x000fc80003f04070 */
[----:B------:R-:W-:-:S09]  /*bed0*/  SEL R0, R0, 0x7c, P0 ;  /* 0x0000007c00007807 */ /* 0x000fd20000000000 */
.L_x_806:
[----:B------:R-:W-:Y:S05]  /*bee0*/  BSYNC.RECONVERGENT B0 ;  /* 0x0000000000007941 */ /* 0x000fea0003800200 */
.L_x_804:
[----:B------:R-:W-:-:S04]  /*bef0*/  SHF.R.U32.HI R3, RZ, 0x18, R3 ;  /* 0x00000018ff037819 */ /* 0x000fc80000011603 */
[----:B------:R-:W-:-:S05]  /*bf00*/  LOP3.LUT R3, R0, 0x80, R3, 0xf8, !PT ;  /* 0x0000008000037812 */ /* 0x000fca00078ef803 */
[----:B------:R2:W-:Y:S01]  /*bf10*/  STG.E.U8 desc[UR36][R8.64], R3 ;  /* 0x0000000308007986 */ /* 0x0005e2000c101124 */
[----:B------:R-:W-:Y:S05]  /*bf20*/  BRA `(.L_x_777) ;  /* 0x0000000000047947 */ /* 0x000fea0003800000 */
.L_x_798:
[----:B---3--:R0:W-:Y:S02]  /*bf30*/  STG.E.U16 desc[UR36][R8.64], R18 ;  /* 0x0000001208007986 */ /* 0x0081e4000c101524 */
.L_x_777:
[----:B------:R-:W-:-:S07]  /*bf40*/  VIADD R25, R25, 0x80 ;  /* 0x0000008019197836 */ /* 0x000fce0000000000 */
.L_x_736:
[----:B------:R-:W-:Y:S05]  /*bf50*/  BSYNC.RECONVERGENT B6 ;  /* 0x0000000000067941 */ /* 0x000fea0003800200 */
.L_x_735:
[----:B------:R-:W-:-:S13]  /*bf60*/  ISETP.GE.AND P0, PT, R25, R16, PT ;  /* 0x000000101900720c */ /* 0x000fda0003f06270 */
[----:B------:R-:W-:Y:S05]  /*bf70*/  @P0 EXIT ;  /* 0x000000000000094d */ /* 0x000fea0003800000 */
[----:B0--3--:R-:W0:Y:S01]  /*bf80*/  LDC.64 R4, c[0x0][0x398] ;  /* 0x0000e600ff047b82 */ /* 0x009e220000000a00 */
[----:B------:R-:W1:Y:S01]  /*bf90*/  LDCU UR4, c[0x0][0x3c4] ;  /* 0x00007880ff0477ac */ /* 0x000e620008000800 */
[----:B--2--5:R-:W-:Y:S01]  /*bfa0*/  PRMT R0, R17, 0x9910, RZ ;  /* 0x0000991011007816 */ /* 0x024fe200000000ff */
[----:B------:R-:W-:-:S03]  /*bfb0*/  IMAD R2, R2, 0x200, R25 ;  /* 0x0000020002027824 */ /* 0x000fc600078e0219 */
[----:B------:R-:W-:Y:S01]  /*bfc0*/  ISETP.GT.AND P1, PT, R0, 0x9, PT ;  /* 0x000000090000780c */ /* 0x000fe20003f24270 */
[----:B-1----:R-:W-:-:S05]  /*bfd0*/  IMAD R3, R2, UR4, RZ ;  /* 0x0000000402037c24 */ /* 0x002fca000f8e02ff */
[----:B0-----:R-:W-:-:S05]  /*bfe0*/  IADD3 R2, P0, PT, R3, R4, RZ ;  /* 0x0000000403027210 */ /* 0x001fca0007f1e0ff */
[----:B------:R-:W-:Y:S02]  /*bff0*/  IMAD.X R3, RZ, RZ, R5, P0 ;  /* 0x000000ffff037224 */ /* 0x000fe400000e0605 */
[----:B------:R-:W-:Y:S06]  /*c000*/  @P1 BRA `(.L_x_807) ;  /* 0x00000004000c1947 */ /* 0x000fec0003800000 */
        /* <DEDUP_REMOVED lines=8> */
[----:B----4-:R-:W-:-:S06]  /*c090*/  IMAD.U32 R19, R19, 0x10000, RZ ;  /* 0x0001000013137824 */ /* 0x010fcc00078e00ff */
[----:B------:R-:W0:Y:S02]  /*c0a0*/  F2I.FTZ.TRUNC.NTZ R19, R19 ;  /* 0x0000001300137305 */ /* 0x000e24000021f100 */
[----:B0-----:R-:W-:Y:S01]  /*c0b0*/  STG.E.U8 desc[UR36][R2.64], R19 ;  /* 0x0000001302007986 */ /* 0x001fe2000c101124 */
[----:B------:R-:W-:Y:S05]  /*c0c0*/  EXIT ;  /* 0x000000000000794d */ /* 0x000fea0003800000 */
.L_x_810:
[----:B----4-:R-:W-:-:S06]  /*c0d0*/  IMAD.U32 R5, R19, 0x10000, RZ ;  /* 0x0001000013057824 */ /* 0x010fcc00078e00ff */
[----:B------:R-:W0:Y:S02]  /*c0e0*/  F2I.S64.TRUNC R4, R5 ;  /* 0x0000000500047311 */ /* 0x000e24000020d900 */
[----:B0-----:R-:W-:Y:S01]  /*c0f0*/  STG.E.U8 desc[UR36][R2.64], R4 ;  /* 0x0000000402007986 */ /* 0x001fe2000c101124 */
[----:B------:R-:W-:Y:S05]  /*c100*/  EXIT ;  /* 0x000000000000794d */ /* 0x000fea0003800000 */
.L_x_809:
[----:B------:R-:W-:-:S13]  /*c110*/  ISETP.NE.AND P0, PT, R0, 0x2, PT ;  /* 0x000000020000780c */ /* 0x000fda0003f05270 */
[----:B------:R-:W-:Y:S05]  /*c120*/  @!P0 BRA `(.L_x_812) ;  /* 0x0000000000308947 */ /* 0x000fea0003800000 */
[----:B------:R-:W-:-:S13]  /*c130*/  ISETP.NE.AND P0, PT, R0, 0x3, PT ;  /* 0x000000030000780c */ /* 0x000fda0003f05270 */
[----:B------:R-:W-:Y:S05]  /*c140*/  @!P0 BRA `(.L_x_813) ;  /* 0x0000000000188947 */ /* 0x000fea0003800000 */
[----:B------:R-:W-:-:S13]  /*c150*/  ISETP.NE.AND P0, PT, R0, 0x4, PT ;  /* 0x000000040000780c */ /* 0x000fda0003f05270 */
[----:B------:R-:W-:Y:S05]  /*c160*/  @P0 BRA `(.L_x_811) ;  /* 0x0000000800780947 */ /* 0x000fea0003800000 */
[----:B----4-:R-:W-:-:S06]  /*c170*/  IMAD.U32 R4, R19, 0x10000, RZ ;  /* 0x0001000013047824 */ /* 0x010fcc00078e00ff */
[----:B------:R-:W0:Y:S02]  /*c180*/  F2I.S64.TRUNC R4, R4 ;  /* 0x0000000400047311 */ /* 0x000e24000020d900 */
[----:B0-----:R-:W-:Y:S01]  /*c190*/  STG.E.64 desc[UR36][R2.64], R4 ;  /* 0x0000000402007986 */ /* 0x001fe2000c101b24 */
[----:B------:R-:W-:Y:S05]  /*c1a0*/  EXIT ;  /* 0x000000000000794d */ /* 0x000fea0003800000 */
.L_x_813:
[----:B----4-:R-:W-:-:S06]  /*c1b0*/  IMAD.U32 R19, R19, 0x10000, RZ ;  /* 0x0001000013137824 */ /* 0x010fcc00078e00ff */
[----:B------:R-:W0:Y:S02]  /*c1c0*/  F2I.FTZ.TRUNC.NTZ R19, R19 ;  /* 0x0000001300137305 */ /* 0x000e24000021f100 */
[----:B0-----:R-:W-:Y:S01]  /*c1d0*/  STG.E desc[UR36][R2.64], R19 ;  /* 0x0000001302007986 */ /* 0x001fe2000c101924 */
[----:B------:R-:W-:Y:S05]  /*c1e0*/  EXIT ;  /* 0x000000000000794d */ /* 0x000fea0003800000 */
.L_x_812:
[----:B----4-:R-:W-:-:S06]  /*c1f0*/  IMAD.U32 R19, R19, 0x10000, RZ ;  /* 0x0001000013137824 */ /* 0x010fcc00078e00ff */
[----:B------:R-:W0:Y:S02]  /*c200*/  F2I.FTZ.TRUNC.NTZ R19, R19 ;  /* 0x0000001300137305 */ /* 0x000e24000021f100 */
[----:B0-----:R-:W-:Y:S01]  /*c210*/  STG.E.U16 desc[UR36][R2.64], R19 ;  /* 0x0000001302007986 */ /* 0x001fe2000c101524 */
[----:B------:R-:W-:Y:S05]  /*c220*/  EXIT ;  /* 0x000000000000794d */ /* 0x000fea0003800000 */
.L_x_808:
[----:B------:R-:W-:-:S13]  /*c230*/  ISETP.GT.AND P0, PT, R0, 0x6, PT ;  /* 0x000000060000780c */ /* 0x000fda0003f04270 */
[----:B------:R-:W-:Y:S05]  /*c240*/  @P0 BRA `(.L_x_814) ;  /* 0x00000000002c0947 */ /* 0x000fea0003800000 */
[----:B------:R-:W-:-:S13]  /*c250*/  ISETP.NE.AND P0, PT, R0, 0x5, PT ;  /* 0x000000050000780c */ /* 0x000fda0003f05270 */
[----:B------:R-:W-:Y:S05]  /*c260*/  @!P0 BRA `(.L_x_815) ;  /* 0x0000000000148947 */ /* 0x000fea0003800000 */
[----:B------:R-:W-:-:S13]  /*c270*/  ISETP.NE.AND P0, PT, R0, 0x6, PT ;  /* 0x000000060000780c */ /* 0x000fda0003f05270 */
[----:B------:R-:W-:Y:S05]  /*c280*/  @P0 BRA `(.L_x_811) ;  /* 0x0000000800300947 */ /* 0x000fea0003800000 */
[----:B----4-:R-:W-:-:S05]  /*c290*/  IMAD.U32 R19, R19, 0x10000, RZ ;  /* 0x0001000013137824 */ /* 0x010fca00078e00ff */
[----:B------:R-:W-:Y:S01]  /*c2a0*/  STG.E desc[UR36][R2.64], R19 ;  /* 0x0000001302007986 */ /* 0x000fe2000c101924 */
[----:B------:R-:W-:Y:S05]  /*c2b0*/  EXIT ;  /* 0x000000000000794d */ /* 0x000fea0003800000 */
.L_x_815:
[----:B----4-:R-:W-:-:S05]  /*c2c0*/  IMAD.U32 R0, R19, 0x10000, RZ ;  /* 0x0001000013007824 */ /* 0x010fca00078e00ff */
[----:B------:R-:W-:-:S05]  /*c2d0*/  F2FP.F16.F32.PACK_AB R0, RZ, R0 ;  /* 0x00000000ff00723e */ /* 0x000fca00000000ff */
[----:B------:R-:W-:Y:S01]  /*c2e0*/  STG.E.U16 desc[UR36][R2.64], R0 ;  /* 0x0000000002007986 */ /* 0x000fe2000c101524 */
[----:B------:R-:W-:Y:S05]  /*c2f0*/  EXIT ;  /* 0x000000000000794d */ /* 0x000fea0003800000 */
.L_x_814:
[----:B------:R-:W-:-:S13]  /*c300*/  ISETP.NE.AND P0, PT, R0, 0x7, PT ;  /* 0x000000070000780c */ /* 0x000fda0003f05270 */
[----:B------:R-:W-:Y:S05]  /*c310*/  @!P0 BRA `(.L_x_816) ;  /* 0x0000000000348947 */ /* 0x000fea0003800000 */
[----:B------:R-:W-:-:S13]  /*c320*/  ISETP.NE.AND P0, PT, R0, 0x8, PT ;  /* 0x000000080000780c */ /* 0x000fda0003f05270 */
[----:B------:R-:W-:Y:S05]  /*c330*/  @!P0 BRA `(.L_x_817) ;  /* 0x0000000000188947 */ /* 0x000fea0003800000 */
[----:B------:R-:W-:-:S13]  /*c340*/  ISETP.NE.AND P0, PT, R0, 0x9, PT ;  /* 0x000000090000780c */ /* 0x000fda0003f05270 */
[----:B------:R-:W-:Y:S05]  /*c350*/  @P0 BRA `(.L_x_811) ;  /* 0x0000000400fc0947 */ /* 0x000fea0003800000 */
[----:B----4-:R-:W-:Y:S02]  /*c360*/  IMAD.U32 R4, R19, 0x10000, RZ ;  /* 0x0001000013047824 */ /* 0x010fe400078e00ff */
[----:B------:R-:W-:-:S05]  /*c370*/  IMAD.MOV.U32 R5, RZ, RZ, RZ ;  /* 0x000000ffff057224 */ /* 0x000fca00078e00ff */
[----:B------:R-:W-:Y:S01]  /*c380*/  STG.E.64 desc[UR36][R2.64], R4 ;  /* 0x0000000402007986 */ /* 0x000fe2000c101b24 */
[----:B------:R-:W-:Y:S05]  /*c390*/  EXIT ;  /* 0x000000000000794d */ /* 0x000fea0003800000 */
.L_x_817:
[----:B----4-:R-:W-:-:S05]  /*c3a0*/  IMAD.U32 R19, R19, 0x10000, RZ ;  /* 0x0001000013137824 */ /* 0x010fca00078e00ff */
[----:B------:R-:W-:-:S04]  /*c3b0*/  F2FP.F16.F32.PACK_AB R5, RZ, R19 ;  /* 0x00000013ff05723e */ /* 0x000fc800000000ff */
[----:B------:R-:W-:-:S05]  /*c3c0*/  PRMT R5, R5, 0x5410, RZ ;  /* 0x0000541005057816 */ /* 0x000fca00000000ff */
[----:B------:R-:W-:Y:S01]  /*c3d0*/  STG.E desc[UR36][R2.64], R5 ;  /* 0x0000000502007986 */ /* 0x000fe2000c101924 */
[----:B------:R-:W-:Y:S05]  /*c3e0*/  EXIT ;  /* 0x000000000000794d */ /* 0x000fea0003800000 */
.L_x_816:
[----:B----4-:R-:W-:-:S04]  /*c3f0*/  IMAD.U32 R4, R19, 0x10000, RZ ;  /* 0x0001000013047824 */ /* 0x010fc800078e00ff */
[----:B------:R-:W-:-:S06]  /*c400*/  FMUL.FTZ R4, R4, 1 ;  /* 0x3f80000004047820 */ /* 0x000fcc0000410000 */
[----:B------:R-:W0:Y:S02]  /*c410*/  F2F.F64.F32 R4, R4 ;  /* 0x0000000400047310 */ /* 0x000e240000201800 */
[----:B0-----:R-:W-:Y:S01]  /*c420*/  STG.E.64 desc[UR36][R2.64], R4 ;  /* 0x0000000402007986 */ /* 0x001fe2000c101b24 */
[----:B------:R-:W-:Y:S05]  /*c430*/  EXIT ;  /* 0x000000000000794d */ /* 0x000fea0003800000 */
.L_x_807:
        /* <DEDUP_REMOVED lines=10> */
[----:B----4-:R-:W-:-:S06]  /*c4e0*/  IMAD.U32 R5, R19, 0x10000, RZ ;  /* 0x0001000013057824 */ /* 0x010fcc00078e00ff */
[----:B------:R-:W0:Y:S02]  /*c4f0*/  F2I.FTZ.U32.TRUNC.NTZ R5, R5 ;  /* 0x0000000500057305 */ /* 0x000e24000021f000 */
[----:B0-----:R-:W-:Y:S01]  /*c500*/  STG.E.U16 desc[UR36][R2.64], R5 ;  /* 0x0000000502007986 */ /* 0x001fe2000c101524 */
[----:B------:R-:W-:Y:S05]  /*c510*/  EXIT ;  /* 0x000000000000794d */ /* 0x000fea0003800000 */
.L_x_821:
[----:B----4-:R-:W-:Y:S01]  /*c520*/  IMAD.U32 R5, R19, 0x10000, RZ ;  /* 0x0001000013057824 */ /* 0x010fe200078e00ff */
        /* <DEDUP_REMOVED lines=17> */
.L_x_824:
[----:B------:R-:W-:-:S04]  /*c640*/  SHF.R.U32.HI R5, RZ, 0x18, R5 ;  /* 0x00000018ff057819 */ /* 0x000fc80000011605 */
[----:B------:R-:W-:-:S07]  /*c650*/  LOP3.LUT R0, R0, 0x80, R5, 0xf8, !PT ;  /* 0x0000008000007812 */ /* 0x000fce00078ef805 */
.L_x_823:
[----:B------:R-:W-:Y:S05]  /*c660*/  BSYNC.RECONVERGENT B0 ;  /* 0x0000000000007941 */ /* 0x000fea0003800200 */
.L_x_822:
[----:B------:R-:W-:Y:S01]  /*c670*/  STG.E.U8 desc[UR36][R2.64], R0 ;  /* 0x0000000002007986 */ /* 0x000fe2000c101124 */
[----:B------:R-:W-:Y:S05]  /*c680*/  EXIT ;  /* 0x000000000000794d */ /* 0x000fea0003800000 */
.L_x_820:
        /* <DEDUP_REMOVED lines=18> */
.L_x_827:
[----:B------:R-:W-:-:S04]  /*c7b0*/  SHF.R.U32.HI R5, RZ, 0x18, R5 ;  /* 0x00000018ff057819 */ /* 0x000fc80000011605 */
[----:B------:R-:W-:-:S07]  /*c7c0*/  LOP3.LUT R0, R0, 0x80, R5, 0xf8, !PT ;  /* 0x0000008000007812 */ /* 0x000fce00078ef805 */
.L_x_826:
[----:B------:R-:W-:Y:S05]  /*c7d0*/  BSYNC.RECONVERGENT B0 ;  /* 0x0000000000007941 */ /* 0x000fea0003800200 */
.L_x_825:
[----:B------:R-:W-:Y:S01]  /*c7e0*/  STG.E.U8 desc[UR36][R2.64], R0 ;  /* 0x0000000002007986 */ /* 0x000fe2000c101124 */
[----:B------:R-:W-:Y:S05]  /*c7f0*/  EXIT ;  /* 0x000000000000794d */ /* 0x000fea0003800000 */
.L_x_819:
[----:B------:R-:W-:-:S13]  /*c800*/  ISETP.NE.AND P0, PT, R0, 0x1c, PT ;  /* 0x0000001c0000780c */ /* 0x000fda0003f05270 */
[----:B------:R-:W-:Y:S05]  /*c810*/  @!P0 BRA `(.L_x_828) ;  /* 0x0000000000608947 */ /* 0x000fea0003800000 */
[----:B------:R-:W-:-:S13]  /*c820*/  ISETP.NE.AND P0, PT, R0, 0x1d, PT ;  /* 0x0000001d0000780c */ /* 0x000fda0003f05270 */
[----:B------:R-:W-:Y:S05]  /*c830*/  @!P0 BRA `(.L_x_829) ;  /* 0x0000000000488947 */ /* 0x000fea0003800000 */
[----:B------:R-:W-:-:S13]  /*c840*/  ISETP.NE.AND P0, PT, R0, 0x2c, PT ;  /* 0x0000002c0000780c */ /* 0x000fda0003f05270 */
[----:B------:R-:W-:Y:S05]  /*c850*/  @P0 BRA `(.L_x_811) ;  /* 0x0000000000bc0947 */ /* 0x000fea0003800000 */
[----:B----4-:R-:W-:Y:S02]  /*c860*/  IMAD.U32 R19, R19, 0x10000, RZ ;  /* 0x0001000013137824 */ /* 0x010fe400078e00ff */
        /* <DEDUP_REMOVED lines=11> */
[----:B------:R-:W-:-:S04]  /*c920*/  @!P0 IMAD.MOV R0, RZ, RZ, R6 ;  /* 0x000000ffff008224 */ /* 0x000fc800078e0206 */
[----:B------:R-:W-:-:S05]  /*c930*/  @P2 IMAD.MOV.U32 R5, RZ, RZ, R0 ;  /* 0x000000ffff052224 */ /* 0x000fca00078e0000 */
[----:B------:R-:W-:Y:S01]  /*c940*/  STG.E.U8 desc[UR36][R2.64], R5 ;  /* 0x0000000502007986 */ /* 0x000fe2000c101124 */
[----:B------:R-:W-:Y:S05]  /*c950*/  EXIT ;  /* 0x000000000000794d */ /* 0x000fea0003800000 */
.L_x_829:
[----:B----4-:R-:W-:-:S06]  /*c960*/  IMAD.U32 R4, R19, 0x10000, RZ ;  /* 0x0001000013047824 */ /* 0x010fcc00078e00ff */
[----:B------:R-:W0:Y:S02]  /*c970*/  F2I.U64.TRUNC R4, R4 ;  /* 0x0000000400047311 */ /* 0x000e24000020d800 */
[----:B0-----:R-:W-:Y:S01]  /*c980*/  STG.E.64 desc[UR36][R2.64], R4 ;  /* 0x0000000402007986 */ /* 0x001fe2000c101b24 */
[----:B------:R-:W-:Y:S05]  /*c990*/  EXIT ;  /* 0x000000000000794d */ /* 0x000fea0003800000 */
.L_x_828:
[----:B----4-:R-:W-:-:S06]  /*c9a0*/  IMAD.U32 R19, R19, 0x10000, RZ ;  /* 0x0001000013137824 */ /* 0x010fcc00078e00ff */
[----:B------:R-:W0:Y:S02]  /*c9b0*/  F2I.FTZ.U32.TRUNC.NTZ R19, R19 ;  /* 0x0000001300137305 */ /* 0x000e24000021f000 */
[----:B0-----:R-:W-:Y:S01]  /*c9c0*/  STG.E desc[UR36][R2.64], R19 ;  /* 0x0000001302007986 */ /* 0x001fe2000c101924 */
[----:B------:R-:W-:Y:S05]  /*c9d0*/  EXIT ;  /* 0x000000000000794d */ /* 0x000fea0003800000 */
.L_x_818:
[----:B------:R-:W-:-:S13]  /*c9e0*/  ISETP.GT.AND P0, PT, R0, 0xe, PT ;  /* 0x0000000e0000780c */ /* 0x000fda0003f04270 */
[----:B------:R-:W-:Y:S05]  /*c9f0*/  @P0 BRA `(.L_x_830) ;  /* 0x00000000003c0947 */ /* 0x000fea0003800000 */
[----:B------:R-:W-:-:S13]  /*ca00*/  ISETP.NE.AND P0, PT, R0, 0xa, PT ;  /* 0x0000000a0000780c */ /* 0x000fda0003f05270 */
[----:B------:R-:W-:Y:S05]  /*ca10*/  @!P0 BRA `(.L_x_831) ;  /* 0x00000000001c8947 */ /* 0x000fea0003800000 */
[----:B------:R-:W-:-:S13]  /*ca20*/  ISETP.NE.AND P0, PT, R0, 0xb, PT ;  /* 0x0000000b0000780c */ /* 0x000fda0003f05270 */
[----:B------:R-:W-:Y:S05]  /*ca30*/  @P0 BRA `(.L_x_811) ;  /* 0x0000000000440947 */ /* 0x000fea0003800000 */
[----:B----4-:R-:W-:-:S05]  /*ca40*/  IMAD.U32 R19, R19, 0x10000, RZ ;  /* 0x0001000013137824 */ /* 0x010fca00078e00ff */
[----:B------:R-:W-:-:S04]  /*ca50*/  FSETP.NEU.FTZ.AND P0, PT, R19, RZ, PT ;  /* 0x000000ff1300720b */ /* 0x000fc80003f1d000 */
[----:B------:R-:W-:-:S05]  /*ca60*/  SEL R5, RZ, 0x1, !P0 ;  /* 0x00000001ff057807 */ /* 0x000fca0004000000 */
[----:B------:R-:W-:Y:S01]  /*ca70*/  STG.E.U8 desc[UR36][R2.64], R5 ;  /* 0x0000000502007986 */ /* 0x000fe2000c101124 */
[----:B------:R-:W-:Y:S05]  /*ca80*/  EXIT ;  /* 0x000000000000794d */ /* 0x000fea0003800000 */
.L_x_831:
[----:B----4-:R-:W-:Y:S01]  /*ca90*/  IMAD.U32 R19, R19, 0x10000, RZ ;  /* 0x0001000013137824 */ /* 0x010fe200078e00ff */
[----:B------:R-:W-:-:S03]  /*caa0*/  CS2R R6, SRZ ;  /* 0x0000000000067805 */ /* 0x000fc6000001ff00 */
[----:B------:R-:W-:-:S06]  /*cab0*/  FMUL.FTZ R4, R19, 1 ;  /* 0x3f80000013047820 */ /* 0x000fcc0000410000 */
[----:B------:R-:W0:Y:S02]  /*cac0*/  F2F.F64.F32 R4, R4 ;  /* 0x0000000400047310 */ /* 0x000e240000201800 */
[----:B0-----:R-:W-:Y:S01]  /*cad0*/  STG.E.128 desc[UR36][R2.64], R4 ;  /* 0x0000000402007986 */ /* 0x001fe2000c101d24 */
[----:B------:R-:W-:Y:S05]  /*cae0*/  EXIT ;  /* 0x000000000000794d */ /* 0x000fea0003800000 */
.L_x_830:
[----:B------:R-:W-:-:S13]  /*caf0*/  ISETP.NE.AND P0, PT, R0, 0xf, PT ;  /* 0x0000000f0000780c */ /* 0x000fda0003f05270 */
[----:B------:R-:W-:Y:S05]  /*cb00*/  @!P0 BRA `(.L_x_832) ;  /* 0x0000000000e88947 */ /* 0x000fea0003800000 */
[----:B------:R-:W-:-:S13]  /*cb10*/  ISETP.NE.AND P0, PT, R0, 0x17, PT ;  /* 0x000000170000780c */ /* 0x000fda0003f05270 */
[----:B------:R-:W-:Y:S05]  /*cb20*/  @!P0 BRA `(.L_x_833) ;  /* 0x0000000000908947 */ /* 0x000fea0003800000 */
[----:B------:R-:W-:-:S13]  /*cb30*/  ISETP.NE.AND P0, PT, R0, 0x18, PT ;  /* 0x000000180000780c */ /* 0x000fda0003f05270 */
[----:B------:R-:W-:Y:S05]  /*cb40*/  @!P0 BRA `(.L_x_834) ;  /* 0x0000000000448947 */ /* 0x000fea0003800000 */
.L_x_811:
[----:B------:R-:W-:Y:S01]  /*cb50*/  MOV R0, 0x0 ;  /* 0x0000000000007802 */ /* 0x000fe20000000f00 */
[----:B------:R-:W0:Y:S01]  /*cb60*/  LDCU.64 UR4, c[0x4][0x128] ;  /* 0x01002500ff0477ac */ /* 0x000e220008000a00 */
[----:B------:R-:W-:Y:S02]  /*cb70*/  IMAD.MOV.U32 R8, RZ, RZ, 0x65 ;  /* 0x00000065ff087424 */ /* 0x000fe400078e00ff */
[----:B------:R1:W2:Y:S01]  /*cb80*/  LDC.64 R2, c[0x4][R0] ;  /* 0x0100000000027b82 */ /* 0x0002a20000000a00 */
[----:B------:R-:W3:Y:S01]  /*cb90*/  LDCU.64 UR6, c[0x4][0x130] ;  /* 0x01002600ff0677ac */ /* 0x000ee20008000a00 */
[----:B------:R-:W-:Y:S02]  /*cba0*/  IMAD.MOV.U32 R12, RZ, RZ, 0x1 ;  /* 0x00000001ff0c7424 */ /* 0x000fe400078e00ff */
[----:B------:R-:W-:Y:S01]  /*cbb0*/  IMAD.MOV.U32 R13, RZ, RZ, RZ ;  /* 0x000000ffff0d7224 */ /* 0x000fe200078e00ff */
[----:B------:R-:W5:Y:S01]  /*cbc0*/  LDCU.64 UR8, c[0x4][0x40] ;  /* 0x01000800ff0877ac */ /* 0x000f620008000a00 */
[----:B0-----:R-:W-:-:S02]  /*cbd0*/  IMAD.U32 R4, RZ, RZ, UR4 ;  /* 0x00000004ff047e24 */ /* 0x001fc4000f8e00ff */
[----:B------:R-:W-:Y:S02]  /*cbe0*/  IMAD.U32 R5, RZ, RZ, UR5 ;  /* 0x00000005ff057e24 */ /* 0x000fe4000f8e00ff */
[----:B---3--:R-:W-:Y:S02]  /*cbf0*/  IMAD.U32 R6, RZ, RZ, UR6 ;  /* 0x00000006ff067e24 */ /* 0x008fe4000f8e00ff */
[----:B------:R-:W-:Y:S02]  /*cc00*/  IMAD.U32 R7, RZ, RZ, UR7 ;  /* 0x00000007ff077e24 */ /* 0x000fe4000f8e00ff */
[----:B-----5:R-:W-:Y:S02]  /*cc10*/  IMAD.U32 R10, RZ, RZ, UR8 ;  /* 0x00000008ff0a7e24 */ /* 0x020fe4000f8e00ff */
[----:B-1----:R-:W-:-:S07]  /*cc20*/  IMAD.U32 R11, RZ, RZ, UR9 ;  /* 0x00000009ff0b7e24 */ /* 0x002fce000f8e00ff */
[----:B------:R-:W-:-:S07]  /*cc30*/  LEPC R20, `(.L_x_835) ;  /* 0x000000001014794e */ /* 0x000fce0000000000 */
[----:B--2-4-:R-:W-:Y:S05]  /*cc40*/  CALL.ABS.NOINC R2 ;  /* 0x0000000002007343 */ /* 0x014fea0003c00000 */
.L_x_835:
[----:B------:R-:W-:Y:S05]  /*cc50*/  EXIT ;  /* 0x000000000000794d */ /* 0x000fea0003800000 */
.L_x_834:
[----:B----4-:R-:W-:Y:S01]  /*cc60*/  IMAD.U32 R19, R19, 0x10000, RZ ;  /* 0x0001000013137824 */ /* 0x010fe200078e00ff */
        /* <DEDUP_REMOVED lines=12> */
.L_x_837:
[----:B------:R-:W-:Y:S05]  /*cd30*/  BSYNC.RECONVERGENT B0 ;  /* 0x0000000000007941 */ /* 0x000fea0003800200 */
.L_x_836:
[----:B------:R-:W-:-:S05]  /*cd40*/  LOP3.LUT R5, R0, 0x80, R5, 0xf8, !PT ;  /* 0x0000008000057812 */ /* 0x000fca00078ef805 */
[----:B------:R-:W-:Y:S01]  /*cd50*/  STG.E.U8 desc[UR36][R2.64], R5 ;  /* 0x0000000502007986 */ /* 0x000fe2000c101124 */
[----:B------:R-:W-:Y:S05]  /*cd60*/  EXIT ;  /* 0x000000000000794d */ /* 0x000fea0003800000 */
.L_x_833:
[----:B----4-:R-:W-:Y:S01]  /*cd70*/  IMAD.U32 R5, R19, 0x10000, RZ ;  /* 0x0001000013057824 */ /* 0x010fe200078e00ff */
        /* <DEDUP_REMOVED lines=11> */
.L_x_839:
[----:B------:R-:W-:Y:S01]  /*ce30*/  IMAD.MOV.U32 R0, RZ, RZ, 0x7f ;  /* 0x0000007fff007424 */ /* 0x000fe200078e00ff */
[----:B------:R-:W-:-:S04]  /*ce40*/  ISETP.GT.U32.AND P0, PT, R4, 0x7f800000, PT ;  /* 0x7f8000000400780c */ /* 0x000fc80003f04070 */
[----:B------:R-:W-:-:S09]  /*ce50*/  SEL R0, R0, 0x7c, P0 ;  /* 0x0000007c00007807 */ /* 0x000fd20000000000 */
.L_x_840:
[----:B------:R-:W-:Y:S05]  /*ce60*/  BSYNC.RECONVERGENT B0 ;  /* 0x0000000000007941 */ /* 0x000fea0003800200 */
.L_x_838:
[----:B------:R-:W-:-:S04]  /*ce70*/  SHF.R.U32.HI R5, RZ, 0x18, R5 ;  /* 0x00000018ff057819 */ /* 0x000fc80000011605 */
[----:B------:R-:W-:-:S05]  /*ce80*/  LOP3.LUT R5, R0, 0x80, R5, 0xf8, !PT ;  /* 0x0000008000057812 */ /* 0x000fca00078ef805 */
[----:B------:R-:W-:Y:S01]  /*ce90*/  STG.E.U8 desc[UR36][R2.64], R5 ;  /* 0x0000000502007986 */ /* 0x000fe2000c101124 */
[----:B------:R-:W-:Y:S05]  /*cea0*/  EXIT ;  /* 0x000000000000794d */ /* 0x000fea0003800000 */
.L_x_832:
[----:B----4-:R-:W-:Y:S01]  /*ceb0*/  STG.E.U16 desc[UR36][R2.64], R19 ;  /* 0x0000001302007986 */ /* 0x010fe2000c101524 */
[----:B------:R-:W-:Y:S05]  /*cec0*/  EXIT ;  /* 0x000000000000794d */ /* 0x000fea0003800000 */
.L_x_841:
        /* <DEDUP_REMOVED lines=11> */
.L_x_7028:


//--------------------- .text._ZN2at6native18elementwise_kernelILi128ELi4EZNS0_22gpu_kernel_impl_nocastIZZZNS0_65_GLOBAL__N__cd49fe81_27_ActivationSoftplusKernel_cu_1520ed90_293224softplus_backward_kernelERNS_18TensorIteratorBaseERKN3c106ScalarES9_ENKUlvE_clEvENKUlvE2_clEvEUlNS6_8BFloat16ESC_E_EEvS5_RKT_EUliE_EEviT1_ --------------------------
	.section	.text._ZN2at6native18elementwise_kernelILi128ELi4EZNS0_22gpu_kernel_impl_nocastIZZZNS0_65_GLOBAL__N__cd49fe81_27_ActivationSoftplusKernel_cu_1520ed90_293224softplus_backward_kernelERNS_18TensorIteratorBaseERKN3c106ScalarES9_ENKUlvE_clEvENKUlvE2_clEvEUlNS6_8BFloat16ESC_E_EEvS5_RKT_EUliE_EEviT1_,"ax",@progbits
	.align	128
        .global         _ZN2at6native18elementwise_kernelILi128ELi4EZNS0_22gpu_kernel_impl_nocastIZZZNS0_65_GLOBAL__N__cd49fe81_27_ActivationSoftplusKernel_cu_1520ed90_293224softplus_backward_kernelERNS_18TensorIteratorBaseERKN3c106ScalarES9_ENKUlvE_clEvENKUlvE2_clEvEUlNS6_8BFloat16ESC_E_EEvS5_RKT_EUliE_EEviT1_
        .type           _ZN2at6native18elementwise_kernelILi128ELi4EZNS0_22gpu_kernel_impl_nocastIZZZNS0_65_GLOBAL__N__cd49fe81_27_ActivationSoftplusKernel_cu_1520ed90_293224softplus_backward_kernelERNS_18TensorIteratorBaseERKN3c106ScalarES9_ENKUlvE_clEvENKUlvE2_clEvEUlNS6_8BFloat16ESC_E_EEvS5_RKT_EUliE_EEviT1_,@function
        .size           _ZN2at6native18elementwise_kernelILi128ELi4EZNS0_22gpu_kernel_impl_nocastIZZZNS0_65_GLOBAL__N__cd49fe81_27_ActivationSoftplusKernel_cu_1520ed90_293224softplus_backward_kernelERNS_18TensorIteratorBaseERKN3c106ScalarES9_ENKUlvE_clEvENKUlvE2_clEvEUlNS6_8BFloat16ESC_E_EEvS5_RKT_EUliE_EEviT1_,(.L_x_7029 - _ZN2at6native18elementwise_kernelILi128ELi4EZNS0_22gpu_kernel_impl_nocastIZZZNS0_65_GLOBAL__N__cd49fe81_27_ActivationSoftplusKernel_cu_1520ed90_293224softplus_backward_kernelERNS_18TensorIteratorBaseERKN3c106ScalarES9_ENKUlvE_clEvENKUlvE2_clEvEUlNS6_8BFloat16ESC_E_EEvS5_RKT_EUliE_EEviT1_)
        .other          _ZN2at6native18elementwise_kernelILi128ELi4EZNS0_22gpu_kernel_impl_nocastIZZZNS0_65_GLOBAL__N__cd49fe81_27_ActivationSoftplusKernel_cu_1520ed90_293224softplus_backward_kernelERNS_18TensorIteratorBaseERKN3c106ScalarES9_ENKUlvE_clEvENKUlvE2_clEvEUlNS6_8BFloat16ESC_E_EEvS5_RKT_EUliE_EEviT1_,@"STO_CUDA_ENTRY STV_DEFAULT"
_ZN2at6native18elementwise_kernelILi128ELi4EZNS0_22gpu_kernel_impl_nocastIZZZNS0_65_GLOBAL__N__cd49fe81_27_ActivationSoftplusKernel_cu_1520ed90_293224softplus_backward_kernelERNS_18TensorIteratorBaseERKN3c106ScalarES9_ENKUlvE_clEvENKUlvE2_clEvEUlNS6_8BFloat16ESC_E_EEvS5_RKT_EUliE_EEviT1_:
.text._ZN2at6native18elementwise_kernelILi128ELi4EZNS0_22gpu_kernel_impl_nocastIZZZNS0_65_GLOBAL__N__cd49fe81_27_ActivationSoftplusKernel_cu_1520ed90_293224softplus_backward_kernelERNS_18TensorIteratorBaseERKN3c106ScalarES9_ENKUlvE_clEvENKUlvE2_clEvEUlNS6_8BFloat16ESC_E_EEvS5_RKT_EUliE_EEviT1_:
[----:B------:R-:W-:Y:S08]  /*0000*/  LDC R1, c[0x0][0x37c] ;  /* 0x0000df00ff017b82 */ /* 0x000ff00000000800 */
[----:B------:R-:W0:Y:S01]  /*0010*/  LDC R2, c[0x0][0x388] ;  /* 0x0000e200ff027b82 */ /* 0x000e220000000800 */
[----:B------:R-:W1:Y:S01]  /*0020*/  S2R R3, SR_TID.X ;  /* 0x0000000000037919 */ /* 0x000e620000002100 */
[----:B------:R-:W2:Y:S06]  /*0030*/  LDCU.64 UR6, c[0x0][0x358] ;  /* 0x00006b00ff0677ac */ /* 0x000eac0008000a00 */
[----:B------:R-:W3:Y:S01]  /*0040*/  S2UR UR4, SR_CTAID.X ;  /* 0x00000000000479c3 */ /* 0x000ee20000002500 */
[----:B0-----:R-:W-:Y:S01]  /*0050*/  ISETP.NE.AND P0, PT, R2, RZ, PT ;  /* 0x000000ff0200720c */ /* 0x001fe20003f05270 */
[----:B---3--:R-:W-:-:S06]  /*0060*/  USHF.L.U32 UR4, UR4, 0x9, URZ ;  /* 0x0000000904047899 */ /* 0x008fcc00080006ff */
[----:B-1----:R-:W-:-:S06]  /*0070*/  LOP3.LUT R3, R3, UR4, RZ, 0xfc, !PT ;  /* 0x0000000403037c12 */ /* 0x002fcc000f8efcff */
[----:B--2---:R-:W-:Y:S05]  /*0080*/  @P0 BRA `(.L_x_842) ;  /* 0x0000000400700947 */ /* 0x004fea0003800000 */
[----:B------:R-:W0:Y:S01]  /*0090*/  LDCU UR4, c[0x0][0x380] ;  /* 0x00007000ff0477ac */ /* 0x000e220008000800 */
[----:B------:R-:W-:Y:S04]  /*00a0*/  BSSY.RECONVERGENT B0, `(.L_x_843) ;  /* 0x0000044000007945 */ /* 0x000fe80003800200 */
[----:B------:R-:W-:Y:S01]  /*00b0*/  BSSY.RELIABLE B1, `(.L_x_844) ;  /* 0x000002f000017945 */ /* 0x000fe20003800100 */
[----:B0-----:R-:W-:-:S13]  /*00c0*/  ISETP.GE.AND P0, PT, R3, UR4, PT ;  /* 0x0000000403007c0c */ /* 0x001fda000bf06270 */
[----:B------:R-:W-:Y:S05]  /*00d0*/  @P0 BRA `(.L_x_845) ;  /* 0x0000000000a40947 */ /* 0x000fea0003800000 */
[----:B------:R-:W0:Y:S01]  /*00e0*/  LDC.64 R6, c[0x0][0x5f8] ;  /* 0x00017e00ff067b82 */ /* 0x000e220000000a00 */
[----:B------:R-:W1:Y:S01]  /*00f0*/  LDCU.64 UR8, c[0x0][0x600] ;  /* 0x0000c000ff0877ac */ /* 0x000e620008000a00 */
[----:B0-----:R-:W2:Y:S06]  /*0100*/  LDG.E.U16 R6, desc[UR6][R6.64] ;  /* 0x0000000606067981 */ /* 0x001eac000c1e1500 */
[----:B------:R-:W0:Y:S02]  /*0110*/  LDC.64 R4, c[0x0][0x5f0] ;  /* 0x00017c00ff047b82 */ /* 0x000e240000000a00 */
[----:B0-----:R-:W3:Y:S01]  /*0120*/  LDG.E.U16 R4, desc[UR6][R4.64] ;  /* 0x0000000604047981 */ /* 0x001ee2000c1e1500 */
[----:B------:R-:W-:-:S02]  /*0130*/  IADD3 R3, PT, PT, R3, 0x80, RZ ;  /* 0x0000008003037810 */ /* 0x000fc40007ffe0ff */
[----:B--2---:R-:W-:-:S03]  /*0140*/  SHF.L.U32 R0, R6, 0x10, RZ ;  /* 0x0000001006007819 */ /* 0x004fc600000006ff */
[----:B------:R-:W0:Y:S02]  /*0150*/  LDC.64 R6, c[0x0][0x5e8] ;  /* 0x00017a00ff067b82 */ /* 0x000e240000000a00 */
[----:B-1----:R-:W-:-:S05]  /*0160*/  FMUL.FTZ R0, R0, UR8 ;  /* 0x0000000800007c20 */ /* 0x002fca0008410000 */
[----:B------:R-:W-:-:S13]  /*0170*/  FSETP.GT.FTZ.AND P0, PT, R0, UR9, PT ;  /* 0x0000000900007c0b */ /* 0x000fda000bf14000 */
[----:B------:R-:W-:Y:S01]  /*0180*/  @!P0 FMUL.FTZ R2, R0, 1.4426950216293334961 ;  /* 0x3fb8aa3b00028820 */ /* 0x000fe20000410000 */
[----:B---3--:R-:W-:-:S03]  /*0190*/  SHF.L.U32 R0, R4, 0x10, RZ ;  /* 0x0000001004007819 */ /* 0x008fc600000006ff */
[----:B------:R-:W1:Y:S02]  /*01a0*/  @!P0 MUFU.EX2 R9, R2 ;  /* 0x0000000200098308 */ /* 0x000e640000000800 */
[----:B-1----:R-:W-:Y:S01]  /*01b0*/  @!P0 FADD.FTZ R8, R9, 1 ;  /* 0x3f80000009088421 */ /* 0x002fe20000010000 */
[----:B------:R-:W-:-:S05]  /*01c0*/  @!P0 FMUL.FTZ R9, R0, R9 ;  /* 0x0000000900098220 */ /* 0x000fca0000410000 */
[----:B------:R-:W1:Y:S02]  /*01d0*/  @!P0 MUFU.RCP R8, R8 ;  /* 0x0000000800088308 */ /* 0x000e640000001000 */
[----:B-1----:R-:W-:Y:S01]  /*01e0*/  @!P0 FMUL.FTZ R0, R9, R8 ;  /* 0x0000000809008220 */ /* 0x002fe20000410000 */
[----:B------:R-:W-:-:S04]  /*01f0*/  ISETP.GE.AND P0, PT, R3, UR4, PT ;  /* 0x0000000403007c0c */ /* 0x000fc8000bf06270 */
[----:B------:R-:W-:-:S05]  /*0200*/  F2FP.BF16.F32.PACK_AB R0, RZ, R0 ;  /* 0x00000000ff00723e */ /* 0x000fca00000010ff */
[----:B0-----:R0:W-:Y:S04]  /*0210*/  STG.E.U16 desc[UR6][R6.64], R0 ;  /* 0x0000000006007986 */ /* 0x0011e8000c101506 */
[----:B------:R-:W-:Y:S05]  /*0220*/  @P0 BREAK.RELIABLE B1 ;  /* 0x0000000000010942 */ /* 0x000fea0003800100 */
[----:B------:R-:W-:Y:S05]  /*0230*/  @P0 BRA `(.L_x_846) ;  /* 0x0000000000a80947 */ /* 0x000fea0003800000 */
[----:B0-----:R-:W0:Y:S01]  /*0240*/  LDC.64 R6, c[0x0][0x5f8] ;  /* 0x00017e00ff067b82 */ /* 0x001e220000000a00 */
        /* <DEDUP_REMOVED lines=15> */
[----:B-1----:R-:W-:-:S05]  /*0340*/  @!P0 FMUL.FTZ R0, R9, R8 ;  /* 0x0000000809008220 */ /* 0x002fca0000410000 */
[----:B------:R-:W-:-:S05]  /*0350*/  F2FP.BF16.F32.PACK_AB R0, RZ, R0 ;  /* 0x00000000ff00723e */ /* 0x000fca00000010ff */
[----:B0-----:R0:W-:Y:S02]  /*0360*/  STG.E.U16 desc[UR6][R6.64], R0 ;  /* 0x0000000006007986 */ /* 0x0011e4000c101506 */
.L_x_845:
[----:B------:R-:W-:-:S13]  /*0370*/  ISETP.GE.AND P0, PT, R3, UR4, PT ;  /* 0x0000000403007c0c */ /* 0x000fda000bf06270 */
[----:B------:R-:W-:Y:S05]  /*0380*/  @P0 BREAK.RELIABLE B1 ;  /* 0x0000000000010942 */ /* 0x000fea0003800100 */
[----:B------:R-:W-:Y:S05]  /*0390*/  @P0 BRA `(.L_x_846) ;  /* 0x0000000000500947 */ /* 0x000fea0003800000 */
[----:B------:R-:W-:Y:S05]  /*03a0*/  BSYNC.RELIABLE B1 ;  /* 0x0000000000017941 */ /* 0x000fea0003800100 */
.L_x_844:
        /* <DEDUP_REMOVED lines=19> */
.L_x_846:
[----:B------:R-:W-:Y:S05]  /*04e0*/  BSYNC.RECONVERGENT B0 ;  /* 0x0000000000007941 */ /* 0x000fea0003800200 */
.L_x_843:
[----:B------:R-:W-:Y:S05]  /*04f0*/  WARPSYNC.ALL ;  /* 0x0000000000007948 */ /* 0x000fea0003800000 */
[----:B------:R-:W-:-:S13]  /*0500*/  ISETP.GE.AND P0, PT, R3, UR4, PT ;  /* 0x0000000403007c0c */ /* 0x000fda000bf06270 */
[----:B------:R-:W-:Y:S05]  /*0510*/  @P0 EXIT ;  /* 0x000000000000094d */ /* 0x000fea0003800000 */
[----:B------:R-:W2:Y:S01]  /*0520*/  LDC.64 R4, c[0x0][0x5f8] ;  /* 0x00017e00ff047b82 */ /* 0x000ea20000000a00 */
[----:B------:R-:W3:Y:S01]  /*0530*/  LDCU.64 UR4, c[0x0][0x600] ;  /* 0x0000c000ff0477ac */ /* 0x000ee20008000a00 */
[----:B--2---:R-:W0:Y:S06]  /*0540*/  LDG.E.U16 R4, desc[UR6][R4.64] ;  /* 0x0000000604047981 */ /* 0x004e2c000c1e1500 */
[----:B------:R-:W2:Y:S02]  /*0550*/  LDC.64 R2, c[0x0][0x5f0] ;  /* 0x00017c00ff027b82 */ /* 0x000ea40000000a00 */
[----:B--2---:R-:W2:Y:S01]  /*0560*/  LDG.E.U16 R2, desc[UR6][R2.64] ;  /* 0x0000000602027981 */ /* 0x004ea2000c1e1500 */
[----:B01----:R-:W-:-:S05]  /*0570*/  SHF.L.U32 R0, R4, 0x10, RZ ;  /* 0x0000001004007819 */ /* 0x003fca00000006ff */
[----:B------:R-:W0:Y:S01]  /*0580*/  LDC.64 R4, c[0x0][0x5e8] ;  /* 0x00017a00ff047b82 */ /* 0x000e220000000a00 */
[----:B---3--:R-:W-:-:S05]  /*0590*/  FMUL.FTZ R0, R0, UR4 ;  /* 0x0000000400007c20 */ /* 0x008fca0008410000 */
[----:B------:R-:W-:-:S13]  /*05a0*/  FSETP.GT.FTZ.AND P0, PT, R0, UR5, PT ;  /* 0x0000000500007c0b */ /* 0x000fda000bf14000 */
[----:B------:R-:W-:Y:S01]  /*05b0*/  @!P0 FMUL.FTZ R6, R0, 1.4426950216293334961 ;  /* 0x3fb8aa3b00068820 */ /* 0x000fe20000410000 */
[----:B--2---:R-:W-:-:S03]  /*05c0*/  SHF.L.U32 R0, R2, 0x10, RZ ;  /* 0x0000001002007819 */ /* 0x004fc600000006ff */
[----:B------:R-:W1:Y:S02]  /*05d0*/  @!P0 MUFU.EX2 R7, R6 ;  /* 0x0000000600078308 */ /* 0x000e640000000800 */
[----:B-1----:R-:W-:Y:S01]  /*05e0*/  @!P0 FADD.FTZ R8, R7, 1 ;  /* 0x3f80000007088421 */ /* 0x002fe20000010000 */
[----:B------:R-:W-:-:S05]  /*05f0*/  @!P0 FMUL.FTZ R7, R0, R7 ;  /* 0x0000000700078220 */ /* 0x000fca0000410000 */
[----:B------:R-:W1:Y:S02]  /*0600*/  @!P0 MUFU.RCP R8, R8 ;  /* 0x0000000800088308 */ /* 0x000e640000001000 */
[----:B-1----:R-:W-:-:S05]  /*0610*/  @!P0 FMUL.FTZ R0, R7, R8 ;  /* 0x0000000807008220 */ /* 0x002fca0000410000 */
[----:B------:R-:W-:-:S05]  /*0620*/  F2FP.BF16.F32.PACK_AB R0, RZ, R0 ;  /* 0x00000000ff00723e */ /* 0x000fca00000010ff */
[----:B0-----:R-:W-:Y:S01]  /*0630*/  STG.E.U16 desc[UR6][R4.64], R0 ;  /* 0x0000000004007986 */ /* 0x001fe2000c101506 */
[----:B------:R-:W-:Y:S05]  /*0640*/  EXIT ;  /* 0x000000000000794d */ /* 0x000fea0003800000 */
.L_x_842:
[----:B------:R-:W0:Y:S01]  /*0650*/  LDCU UR4, c[0x0][0x380] ;  /* 0x00007000ff0477ac */ /* 0x000e220008000800 */
[----:B------:R-:W-:Y:S01]  /*0660*/  IADD3 R2, PT, PT, R2, -0x1, RZ ;  /* 0xffffffff02027810 */ /* 0x000fe20007ffe0ff */
[----:B------:R-:W-:Y:S04]  /*0670*/  BSSY.RECONVERGENT B0, `(.L_x_847) ;  /* 0x0000469000007945 */ /* 0x000fe80003800200 */
[----:B------:R-:W-:Y:S01]  /*0680*/  BSSY.RELIABLE B1, `(.L_x_848) ;  /* 0x00002f3000017945 */ /* 0x000fe20003800100 */
[----:B------:R-:W-:-:S04]  /*0690*/  VIMNMX.U32 R0, PT, PT, R2, 0x18, PT ;  /* 0x0000001802007848 */ /* 0x000fc80003fe0000 */
[----:B------:R-:W-:Y:S02]  /*06a0*/  IADD3 R0, PT, PT, R0, 0x1, RZ ;  /* 0x0000000100007810 */ /* 0x000fe40007ffe0ff */
[----:B0-----:R-:W-:-:S13]  /*06b0*/  ISETP.GE.AND P0, PT, R3, UR4, PT ;  /* 0x0000000403007c0c */ /* 0x001fda000bf06270 */
[----:B------:R-:W-:Y:S05]  /*06c0*/  @P0 BRA `(.L_x_849) ;  /* 0x0000002c00ac0947 */ /* 0x000fea0003800000 */
[----:B------:R-:W0:Y:S01]  /*06d0*/  LDCU.64 UR8, c[0x0][0x390] ;  /* 0x00007200ff0877ac */ /* 0x000e220008000a00 */
[----:B------:R-:W-:Y:S01]  /*06e0*/  HFMA2 R4, -RZ, RZ, 0, 0 ;  /* 0x00000000ff047431 */ /* 0x000fe200000001ff */
[----:B------:R-:W-:Y:S01]  /*06f0*/  MOV R5, R3 ;  /* 0x0000000300057202 */ /* 0x000fe20000000f00 */
[----:B------:R-:W1:Y:S01]  /*0700*/  LDCU UR5, c[0x0][0x38c] ;  /* 0x00007180ff0577ac */ /* 0x000e620008000800 */
[----:B------:R-:W-:Y:S01]  /*0710*/  ISETP.NE.AND P0, PT, R2, RZ, PT ;  /* 0x000000ff0200720c */ /* 0x000fe20003f05270 */
[----:B------:R-:W2:Y:S01]  /*0720*/  LDCU.64 UR10, c[0x0][0x4b8] ;  /* 0x00009700ff0a77ac */ /* 0x000ea20008000a00 */
[----:B0-----:R-:W-:Y:S01]  /*0730*/  IMAD.HI.U32 R8, R3, UR8, R4 ;  /* 0x0000000803087c27 */ /* 0x001fe2000f8e0004 */
[----:B------:R-:W0:Y:S04]  /*0740*/  LDCU UR8, c[0x0][0x4c0] ;  /* 0x00009800ff0877ac */ /* 0x000e280008000800 */
[----:B------:R-:W-:-:S04]  /*0750*/  SHF.R.U32.HI R9, RZ, UR9, R8 ;  /* 0x00000009ff097c19 */ /* 0x000fc80008011608 */
[----:B------:R-:W-:-:S05]  /*0760*/  IADD3 R6, PT, PT, -R9, RZ, RZ ;  /* 0x000000ff09067210 */ /* 0x000fca0007ffe1ff */
[----:B-1----:R-:W-:-:S04]  /*0770*/  IMAD R6, R6, UR5, R3 ;  /* 0x0000000506067c24 */ /* 0x002fc8000f8e0203 */
[C---:B--2---:R-:W-:Y:S02]  /*0780*/  IMAD R5, R6.reuse, UR10, RZ ;  /* 0x0000000a06057c24 */ /* 0x044fe4000f8e02ff */
[C---:B------:R-:W-:Y:S02]  /*0790*/  IMAD R4, R6.reuse, UR11, RZ ;  /* 0x0000000b06047c24 */ /* 0x040fe4000f8e02ff */
[----:B0-----:R-:W-:Y:S01]  /*07a0*/  IMAD R6, R6, UR8, RZ ;  /* 0x0000000806067c24 */ /* 0x001fe2000f8e02ff */
[----:B------:R-:W-:Y:S06]  /*07b0*/  @!P0 BRA `(.L_x_850) ;  /* 0x0000001400348947 */ /* 0x000fec0003800000 */
[----:B------:R-:W0:Y:S01]  /*07c0*/  LDCU.64 UR8, c[0x0][0x398] ;  /* 0x00007300ff0877ac */ /* 0x000e220008000a00 */
[----:B------:R-:W-:Y:S02]  /*07d0*/  MOV R8, RZ ;  /* 0x000000ff00087202 */ /* 0x000fe40000000f00 */
[----:B------:R-:W-:Y:S01]  /*07e0*/  ISETP.NE.AND P0, PT, R0, 0x2, PT ;  /* 0x000000020000780c */ /* 0x000fe20003f05270 */
[----:B------:R-:W1:Y:S01]  /*07f0*/  LDCU UR5, c[0x0][0x3a0] ;  /* 0x00007400ff0577ac */ /* 0x000e620008000800 */
[----:B------:R-:W2:Y:S01]  /*0800*/  LDCU UR10, c[0x0][0x4c4] ;  /* 0x00009880ff0a77ac */ /* 0x000ea20008000800 */
[----:B------:R-:W3:Y:S01]  /*0810*/  LDCU.64 UR12, c[0x0][0x4c8] ;  /* 0x00009900ff0c77ac */ /* 0x000ee20008000a00 */
[----:B0-----:R-:W-:-:S05]  /*0820*/  IMAD.HI.U32 R10, R9, UR9, R8 ;  /* 0x00000009090a7c27 */ /* 0x001fca000f8e0008 */
[----:B-1----:R-:W-:-:S04]  /*0830*/  SHF.R.U32.HI R11, RZ, UR5, R10 ;  /* 0x00000005ff0b7c19 */ /* 0x002fc8000801160a */
[----:B------:R-:W-:-:S05]  /*0840*/  IADD3 R7, PT, PT, -R11, RZ, RZ ;  /* 0x000000ff0b077210 */ /* 0x000fca0007ffe1ff */
[----:B------:R-:W-:-:S04]  /*0850*/  IMAD R9, R7, UR8, R9 ;  /* 0x0000000807097c24 */ /* 0x000fc8000f8e0209 */
[C---:B--2---:R-:W-:Y:S02]  /*0860*/  IMAD R5, R9.reuse, UR10, R5 ;  /* 0x0000000a09057c24 */ /* 0x044fe4000f8e0205 */
[C---:B---3--:R-:W-:Y:S02]  /*0870*/  IMAD R4, R9.reuse, UR12, R4 ;  /* 0x0000000c09047c24 */ /* 0x048fe4000f8e0204 */
[----:B------:R-:W-:Y:S01]  /*0880*/  IMAD R6, R9, UR13, R6 ;  /* 0x0000000d09067c24 */ /* 0x000fe2000f8e0206 */
[----:B------:R-:W-:Y:S06]  /*0890*/  @!P0 BRA `(.L_x_850) ;  /* 0x0000001000fc8947 */ /* 0x000fec0003800000 */
[----:B------:R-:W0:Y:S01]  /*08a0*/  LDCU.64 UR8, c[0x0][0x3a8] ;  /* 0x00007500ff0877ac */ /* 0x000e220008000a00 */
[----:B------:R-:W-:Y:S01]  /*08b0*/  HFMA2 R10, -RZ, RZ, 0, 0 ;  /* 0x00000000ff0a7431 */ /* 0x000fe200000001ff */
[----:B------:R-:W-:Y:S01]  /*08c0*/  ISETP.NE.AND P0, PT, R0, 0x3, PT ;  /* 0x000000030000780c */ /* 0x000fe20003f05270 */
[----:B------:R-:W1:Y:S01]  /*08d0*/  LDCU UR5, c[0x0][0x3a4] ;  /* 0x00007480ff0577ac */ /* 0x000e620008000800 */
[----:B------:R-:W2:Y:S02]  /*08e0*/  LDCU.64 UR10, c[0x0][0x4d0] ;  /* 0x00009a00ff0a77ac */ /* 0x000ea40008000a00 */
        /* <DEDUP_REMOVED lines=24> */
[----:B------:R-:W-:Y:S02]  /*0a70*/  MOV R10, RZ ;  /* 0x000000ff000a7202 */ /* 0x000fe40000000f00 */
[----:B------:R-:W-:Y:S01]  /*0a80*/  ISETP.NE.AND P0, PT, R0, 0x5, PT ;  /* 0x000000050000780c */ /* 0x000fe20003f05270 */
[----:B------:R-:W1:Y:S01]  /*0a90*/  LDCU UR5, c[0x0][0x3bc] ;  /* 0x00007780ff0577ac */ /* 0x000e620008000800 */
[----:B------:R-:W2:Y:S01]  /*0aa0*/  LDCU.64 UR10, c[0x0][0x4e8] ;  /* 0x00009d00ff0a77ac */ /* 0x000ea20008000a00 */
        /* <DEDUP_REMOVED lines=10> */
[----:B------:R-:W-:Y:S01]  /*0b50*/  HFMA2 R8, -RZ, RZ, 0, 0 ;  /* 0x00000000ff087431 */ /* 0x000fe200000001ff */
        /* <DEDUP_REMOVED lines=250> */
[----:B------:R-:W-:Y:S01]  /*1b00*/  ISETP.NE.AND P0, PT, R0, 0x18, PT ;  /* 0x000000180000780c */ /* 0x000fe20003f05270 */
[----:B------:R-:W0:Y:S01]  /*1b10*/  LDCU.64 UR8, c[0x0][0x4a0] ;  /* 0x00009400ff0877ac */ /* 0x000e220008000a00 */
[----:B------:R-:W-:Y:S01]  /*1b20*/  HFMA2 R8, -RZ, RZ, 0, 0 ;  /* 0x00000000ff087431 */ /* 0x000fe200000001ff */
[----:B------:R-:W1:Y:S01]  /*1b30*/  LDCU UR5, c[0x0][0x4a8] ;  /* 0x00009500ff0577ac */ /* 0x000e620008000800 */
[----:B------:R-:W2:Y:S09]  /*1b40*/  LDCU.64 UR10, c[0x0][0x5d0] ;  /* 0x0000ba00ff0a77ac */ /* 0x000eb20008000a00 */
[----:B------:R-:W3:Y:S01]  /*1b50*/  @P0 LDC.64 R14, c[0x0][0x4b0] ;  /* 0x00012c00ff0e0b82 */ /* 0x000ee20000000a00 */
[----:B0-----:R-:W-:Y:S01]  /*1b60*/  IMAD.HI.U32 R12, R9, UR9, R8 ;  /* 0x00000009090c7c27 */ /* 0x001fe2000f8e0008 */
[----:B------:R-:W0:Y:S06]  /*1b70*/  LDCU UR9, c[0x0][0x5cc] ;  /* 0x0000b980ff0977ac */ /* 0x000e2c0008000800 */
[----:B------:R-:W4:Y:S01]  /*1b80*/  @P0 LDC R17, c[0x0][0x4ac] ;  /* 0x00012b00ff110b82 */ /* 0x000f220000000800 */
[----:B-1----:R-:W-:-:S02]  /*1b90*/  SHF.R.U32.HI R13, RZ, UR5, R12 ;  /* 0x00000005ff0d7c19 */ /* 0x002fc4000801160c */
[----:B------:R-:W-:Y:S02]  /*1ba0*/  @P0 MOV R12, RZ ;  /* 0x000000ff000c0202 */ /* 0x000fe40000000f00 */
[----:B------:R-:W-:-:S03]  /*1bb0*/  IADD3 R7, PT, PT, -R13, RZ, RZ ;  /* 0x000000ff0d077210 */ /* 0x000fc60007ffe1ff */
[----:B------:R-:W1:Y:S02]  /*1bc0*/  @P0 LDC.64 R10, c[0x0][0x5d8] ;  /* 0x00017600ff0a0b82 */ /* 0x000e640000000a00 */
[----:B------:R-:W-:-:S06]  /*1bd0*/  IMAD R9, R7, UR8, R9 ;  /* 0x0000000807097c24 */ /* 0x000fcc000f8e0209 */
[----:B------:R-:W5:Y:S01]  /*1be0*/  @P0 LDC R16, c[0x0][0x5e0] ;  /* 0x00017800ff100b82 */ /* 0x000f620000000800 */
[----:B---3--:R-:W-:-:S04]  /*1bf0*/  @P0 IMAD.HI.U32 R8, R13, R14, R12 ;  /* 0x0000000e0d080227 */ /* 0x008fc800078e000c */
[C---:B0-----:R-:W-:Y:S01]  /*1c00*/  IMAD R5, R9.reuse, UR9, R5 ;  /* 0x0000000909057c24 */ /* 0x041fe2000f8e0205 */
[----:B------:R-:W-:Y:S01]  /*1c10*/  @P0 SHF.R.U32.HI R8, RZ, R15, R8 ;  /* 0x0000000fff080219 */ /* 0x000fe20000011608 */
[C---:B--2---:R-:W-:Y:S02]  /*1c20*/  IMAD R4, R9.reuse, UR10, R4 ;  /* 0x0000000a09047c24 */ /* 0x044fe4000f8e0204 */
[----:B------:R-:W-:Y:S01]  /*1c30*/  IMAD R6, R9, UR11, R6 ;  /* 0x0000000b09067c24 */ /* 0x000fe2000f8e0206 */
[----:B------:R-:W-:-:S05]  /*1c40*/  @P0 IADD3 R12, PT, PT, -R8, RZ, RZ ;  /* 0x000000ff080c0210 */ /* 0x000fca0007ffe1ff */
[----:B----4-:R-:W-:-:S04]  /*1c50*/  @P0 IMAD R13, R12, R17, R13 ;  /* 0x000000110c0d0224 */ /* 0x010fc800078e020d */
[C---:B-1----:R-:W-:Y:S02]  /*1c60*/  @P0 IMAD R5, R13.reuse, R10, R5 ;  /* 0x0000000a0d050224 */ /* 0x042fe400078e0205 */
[C---:B------:R-:W-:Y:S02]  /*1c70*/  @P0 IMAD R4, R13.reuse, R11, R4 ;  /* 0x0000000b0d040224 */ /* 0x040fe400078e0204 */
[----:B-----5:R-:W-:-:S07]  /*1c80*/  @P0 IMAD R6, R13, R16, R6 ;  /* 0x000000100d060224 */ /* 0x020fce00078e0206 */
.L_x_850:
[----:B------:R-:W0:Y:S02]  /*1c90*/  LDCU.128 UR8, c[0x0][0x5f0] ;  /* 0x0000be00ff0877ac */ /* 0x000e240008000c00 */
[----:B0-----:R-:W-:-:S04]  /*1ca0*/  IADD3 R8, P0, PT, R6, UR10, RZ ;  /* 0x0000000a06087c10 */ /* 0x001fc8000ff1e0ff */
[----:B------:R-:W-:-:S05]  /*1cb0*/  IADD3.X R9, PT, PT, RZ, UR11, RZ, P0, !PT ;  /* 0x0000000bff097c10 */ /* 0x000fca00087fe4ff */
[----:B------:R-:W2:Y:S01]  /*1cc0*/  LDG.E.U16 R8, desc[UR6][R8.64] ;  /* 0x0000000608087981 */ /* 0x000ea2000c1e1500 */
[----:B------:R-:W-:-:S04]  /*1cd0*/  IADD3 R6, P0, PT, R4, UR8, RZ ;  /* 0x0000000804067c10 */ /* 0x000fc8000ff1e0ff */
[----:B------:R-:W-:Y:S01]  /*1ce0*/  IADD3.X R7, PT, PT, RZ, UR9, RZ, P0, !PT ;  /* 0x00000009ff077c10 */ /* 0x000fe200087fe4ff */
[----:B------:R-:W0:Y:S04]  /*1cf0*/  LDCU.64 UR8, c[0x0][0x600] ;  /* 0x0000c000ff0877ac */ /* 0x000e280008000a00 */
[----:B------:R-:W3:Y:S01]  /*1d00*/  LDG.E.U16 R6, desc[UR6][R6.64] ;  /* 0x0000000606067981 */ /* 0x000ee2000c1e1500 */
[----:B------:R-:W-:Y:S02]  /*1d10*/  IADD3 R3, PT, PT, R3, 0x80, RZ ;  /* 0x0000008003037810 */ /* 0x000fe40007ffe0ff */
[----:B--2---:R-:W-:-:S05]  /*1d20*/  SHF.L.U32 R4, R8, 0x10, RZ ;  /* 0x0000001008047819 */ /* 0x004fca00000006ff */
[----:B0-----:R-:W-:-:S05]  /*1d30*/  FMUL.FTZ R4, R4, UR8 ;  /* 0x0000000804047c20 */ /* 0x001fca0008410000 */
[----:B------:R-:W-:Y:S01]  /*1d40*/  FSETP.GT.FTZ.AND P0, PT, R4, UR9, PT ;  /* 0x0000000904007c0b */ /* 0x000fe2000bf14000 */
[----:B------:R-:W0:Y:S01]  /*1d50*/  LDCU.64 UR8, c[0x0][0x5e8] ;  /* 0x0000bd00ff0877ac */ /* 0x000e220008000a00 */
[----:B---3--:R-:W-:-:S11]  /*1d60*/  SHF.L.U32 R8, R6, 0x10, RZ ;  /* 0x0000001006087819 */ /* 0x008fd600000006ff */
[----:B------:R-:W-:-:S04]  /*1d70*/  @!P0 FMUL.FTZ R10, R4, 1.4426950216293334961 ;  /* 0x3fb8aa3b040a8820 */ /* 0x000fc80000410000 */
[----:B------:R-:W1:Y:S02]  /*1d80*/  @!P0 MUFU.EX2 R11, R10 ;  /* 0x0000000a000b8308 */ /* 0x000e640000000800 */
[----:B-1----:R-:W-:Y:S01]  /*1d90*/  @!P0 FADD.FTZ R12, R11, 1 ;  /* 0x3f8000000b0c8421 */ /* 0x002fe20000010000 */
[----:B------:R-:W-:-:S05]  /*1da0*/  @!P0 FMUL.FTZ R11, R8, R11 ;  /* 0x0000000b080b8220 */ /* 0x000fca0000410000 */
[----:B------:R-:W1:Y:S02]  /*1db0*/  @!P0 MUFU.RCP R12, R12 ;  /* 0x0000000c000c8308 */ /* 0x000e640000001000 */
[----:B-1----:R-:W-:Y:S01]  /*1dc0*/  @!P0 FMUL.FTZ R8, R11, R12 ;  /* 0x0000000c0b088220 */ /* 0x002fe20000410000 */
[----:B0-----:R-:W-:-:S04]  /*1dd0*/  IADD3 R4, P0, PT, R5, UR8, RZ ;  /* 0x0000000805047c10 */ /* 0x001fc8000ff1e0ff */
[----:B------:R-:W-:Y:S02]  /*1de0*/  F2FP.BF16.F32.PACK_AB R8, RZ, R8 ;  /* 0x00000008ff08723e */ /* 0x000fe400000010ff */
[----:B------:R-:W-:Y:S02]  /*1df0*/  IADD3.X R5, PT, PT, RZ, UR9, RZ, P0, !PT ;  /* 0x00000009ff057c10 */ /* 0x000fe400087fe4ff */
[----:B------:R-:W-:-:S03]  /*1e00*/  ISETP.GE.AND P0, PT, R3, UR4, PT ;  /* 0x0000000403007c0c */ /* 0x000fc6000bf06270 */
[----:B------:R0:W-:Y:S10]  /*1e10*/  STG.E.U16 desc[UR6][R4.64], R8 ;  /* 0x0000000804007986 */ /* 0x0001f4000c101506 */
[----:B------:R-:W-:Y:S05]  /*1e20*/  @P0 BREAK.RELIABLE B1 ;  /* 0x0000000000010942 */ /* 0x000fea0003800100 */
[----:B------:R-:W-:Y:S05]  /*1e30*/  @P0 BRA `(.L_x_851) ;  /* 0x0000002c00b00947 */ /* 0x000fea0003800000 */
[----:B------:R-:W1:Y:S01]  /*1e40*/  LDCU.64 UR8, c[0x0][0x390] ;  /* 0x00007200ff0877ac */ /* 0x000e620008000a00 */
[----:B0-----:R-:W-:Y:S01]  /*1e50*/  HFMA2 R4, -RZ, RZ, 0, 0 ;  /* 0x00000000ff047431 */ /* 0x001fe200000001ff */
[----:B------:R-:W-:Y:S01]  /*1e60*/  MOV R5, R3 ;  /* 0x0000000300057202 */ /* 0x000fe20000000f00 */
[----:B------:R-:W0:Y:S01]  /*1e70*/  LDCU UR5, c[0x0][0x38c] ;  /* 0x00007180ff0577ac */ /* 0x000e220008000800 */
[----:B------:R-:W-:Y:S01]  /*1e80*/  ISETP.NE.AND P0, PT, R2, RZ, PT ;  /* 0x000000ff0200720c */ /* 0x000fe20003f05270 */
[----:B------:R-:W2:Y:S01]  /*1e90*/  LDCU.64 UR10, c[0x0][0x4b8] ;  /* 0x00009700ff0a77ac */ /* 0x000ea20008000a00 */
[----:B-1----:R-:W-:Y:S01]  /*1ea0*/  IMAD.HI.U32 R8, R3, UR8, R4 ;  /* 0x0000000803087c27 */ /* 0x002fe2000f8e0004 */
[----:B------:R-:W1:Y:S04]  /*1eb0*/  LDCU UR8, c[0x0][0x4c0] ;  /* 0x00009800ff0877ac */ /* 0x000e680008000800 */
[----:B------:R-:W-:-:S04]  /*1ec0*/  SHF.R.U32.HI R9, RZ, UR9, R8 ;  /* 0x00000009ff097c19 */ /* 0x000fc80008011608 */
[----:B------:R-:W-:-:S05]  /*1ed0*/  IADD3 R6, PT, PT, -R9, RZ, RZ ;  /* 0x000000ff09067210 */ /* 0x000fca0007ffe1ff */
[----:B0-----:R-:W-:-:S04]  /*1ee0*/  IMAD R6, R6, UR5, R3 ;  /* 0x0000000506067c24 */ /* 0x001fc8000f8e0203 */
[C---:B--2---:R-:W-:Y:S02]  /*1ef0*/  IMAD R5, R6.reuse, UR10, RZ ;  /* 0x0000000a06057c24 */ /* 0x044fe4000f8e02ff */
[C---:B------:R-:W-:Y:S02]  /*1f00*/  IMAD R4, R6.reuse, UR11, RZ ;  /* 0x0000000b06047c24 */ /* 0x040fe4000f8e02ff */
[----:B-1----:R-:W-:Y:S01]  /*1f10*/  IMAD R6, R6, UR8, RZ ;  /* 0x0000000806067c24 */ /* 0x002fe2000f8e02ff */
        /* <DEDUP_REMOVED lines=334> */
.L_x_852:
        /* <DEDUP_REMOVED lines=22> */
[----:B------:R-:W-:-:S05]  /*3560*/  IADD3.X R5, PT, PT, RZ, UR9, RZ, P0, !PT ;  /* 0x00000009ff057c10 */ /* 0x000fca00087fe4ff */
[----:B------:R0:W-:Y:S02]  /*3570*/  STG.E.U16 desc[UR6][R4.64], R8 ;  /* 0x0000000804007986 */ /* 0x0001e4000c101506 */
.L_x_849:
[----:B------:R-:W-:-:S13]  /*3580*/  ISETP.GE.AND P0, PT, R3, UR4, PT ;  /* 0x0000000403007c0c */ /* 0x000fda000bf06270 */
[----:B------:R-:W-:Y:S05]  /*3590*/  @P0 BREAK.RELIABLE B1 ;  /* 0x0000000000010942 */ /* 0x000fea0003800100 */
[----:B------:R-:W-:Y:S05]  /*35a0*/  @P0 BRA `(.L_x_851) ;  /* 0x0000001400d40947 */ /* 0x000fea0003800000 */
[----:B------:R-:W-:Y:S05]  /*35b0*/  BSYNC.RELIABLE B1 ;  /* 0x0000000000017941 */ /* 0x000fea0003800100 */
.L_x_848:
        /* <DEDUP_REMOVED lines=348> */
.L_x_853:
        /* <DEDUP_REMOVED lines=24> */
.L_x_851:
[----:B------:R-:W-:Y:S05]  /*4d00*/  BSYNC.RECONVERGENT B0 ;  /* 0x0000000000007941 */ /* 0x000fea0003800200 */
.L_x_847:
[----:B------:R-:W-:Y:S05]  /*4d10*/  WARPSYNC.ALL ;  /* 0x0000000000007948 */ /* 0x000fea0003800000 */
[----:B------:R-:W-:-:S13]  /*4d20*/  ISETP.GE.AND P0, PT, R3, UR4, PT ;  /* 0x0000000403007c0c */ /* 0x000fda000bf06270 */
[----:B------:R-:W-:Y:S05]  /*4d30*/  @P0 EXIT ;  /* 0x000000000000094d */ /* 0x000fea0003800000 */
[----:B------:R-:W2:Y:S01]  /*4d40*/  LDCU.64 UR4, c[0x0][0x390] ;  /* 0x00007200ff0477ac */ /* 0x000ea20008000a00 */
[----:B01----:R-:W-:Y:S01]  /*4d50*/  HFMA2 R4, -RZ, RZ, 0, 0 ;  /* 0x00000000ff047431 */ /* 0x003fe200000001ff */
[----:B------:R-:W-:Y:S01]  /*4d60*/  MOV R5, R3 ;  /* 0x0000000300057202 */ /* 0x000fe20000000f00 */
[----:B------:R-:W0:Y:S01]  /*4d70*/  LDCU UR8, c[0x0][0x38c] ;  /* 0x00007180ff0877ac */ /* 0x000e220008000800 */
[----:B------:R-:W-:Y:S01]  /*4d80*/  ISETP.NE.AND P0, PT, R2, RZ, PT ;  /* 0x000000ff0200720c */ /* 0x000fe20003f05270 */
[----:B------:R-:W1:Y:S01]  /*4d90*/  LDCU.64 UR10, c[0x0][0x4b8] ;  /* 0x00009700ff0a77ac */ /* 0x000e620008000a00 */
[----:B--2---:R-:W-:Y:S01]  /*4da0*/  IMAD.HI.U32 R6, R3, UR4, R4 ;  /* 0x0000000403067c27 */ /* 0x004fe2000f8e0004 */
[----:B------:R-:W2:Y:S04]  /*4db0*/  LDCU UR4, c[0x0][0x4c0] ;  /* 0x00009800ff0477ac */ /* 0x000ea80008000800 */
[----:B------:R-:W-:-:S04]  /*4dc0*/  SHF.R.U32.HI R7, RZ, UR5, R6 ;  /* 0x00000005ff077c19 */ /* 0x000fc80008011606 */
[----:B------:R-:W-:-:S05]  /*4dd0*/  IADD3 R4, PT, PT, -R7, RZ, RZ ;  /* 0x000000ff07047210 */ /* 0x000fca0007ffe1ff */
[----:B0-----:R-:W-:-:S04]  /*4de0*/  IMAD R4, R4, UR8, R3 ;  /* 0x0000000804047c24 */ /* 0x001fc8000f8e0203 */
[C---:B-1----:R-:W-:Y:S02]  /*4df0*/  IMAD R3, R4.reuse, UR10, RZ ;  /* 0x0000000a04037c24 */ /* 0x042fe4000f8e02ff */
[C---:B------:R-:W-:Y:S02]  /*4e00*/  IMAD R2, R4.reuse, UR11, RZ ;  /* 0x0000000b04027c24 */ /* 0x040fe4000f8e02ff */
[----:B--2---:R-:W-:Y:S01]  /*4e10*/  IMAD R4, R4, UR4, RZ ;  /* 0x0000000404047c24 */ /* 0x004fe2000f8e02ff */
        /* <DEDUP_REMOVED lines=313> */
[----:B------:R-:W2:Y:S09]  /*61b0*/  LDCU UR5, c[0x0][0x5cc] ;  /* 0x0000b980ff0577ac */ /* 0x000eb20008000800 */
[----:B------:R-:W3:Y:S01]  /*61c0*/  @P0 LDC.64 R12, c[0x0][0x4b0] ;  /* 0x00012c00ff0c0b82 */ /* 0x000ee20000000a00 */
[----:B------:R-:W4:Y:S01]  /*61d0*/  LDCU.64 UR10, c[0x0][0x5d0] ;  /* 0x0000ba00ff0a77ac */ /* 0x000f220008000a00 */
[----:B0-----:R-:W-:-:S06]  /*61e0*/  IMAD.HI.U32 R10, R7, UR9, R6 ;  /* 0x00000009070a7c27 */ /* 0x001fcc000f8e0006 */
[----:B------:R-:W0:Y:S01]  /*61f0*/  @P0 LDC R15, c[0x0][0x4ac] ;  /* 0x00012b00ff0f0b82 */ /* 0x000e220000000800 */
[----:B-1----:R-:W-:Y:S02]  /*6200*/  SHF.R.U32.HI R11, RZ, UR4, R10 ;  /* 0x00000004ff0b7c19 */ /* 0x002fe4000801160a */
[----:B------:R-:W-:Y:S02]  /*6210*/  @P0 MOV R10, RZ ;  /* 0x000000ff000a0202 */ /* 0x000fe40000000f00 */
[----:B------:R-:W-:-:S03]  /*6220*/  IADD3 R5, PT, PT, -R11, RZ, RZ ;  /* 0x000000ff0b057210 */ /* 0x000fc60007ffe1ff */
[----:B------:R-:W1:Y:S02]  /*6230*/  @P0 LDC.64 R8, c[0x0][0x5d8] ;  /* 0x00017600ff080b82 */ /* 0x000e640000000a00 */
[----:B------:R-:W-:-:S06]  /*6240*/  IMAD R7, R5, UR8, R7 ;  /* 0x0000000805077c24 */ /* 0x000fcc000f8e0207 */
[----:B------:R-:W5:Y:S01]  /*6250*/  @P0 LDC R6, c[0x0][0x5e0] ;  /* 0x00017800ff060b82 */ /* 0x000f620000000800 */
[----:B---3--:R-:W-:-:S04]  /*6260*/  @P0 IMAD.HI.U32 R0, R11, R12, R10 ;  /* 0x0000000c0b000227 */ /* 0x008fc800078e000a */
[C---:B--2---:R-:W-:Y:S01]  /*6270*/  IMAD R3, R7.reuse, UR5, R3 ;  /* 0x0000000507037c24 */ /* 0x044fe2000f8e0203 */
[----:B------:R-:W-:Y:S01]  /*6280*/  @P0 SHF.R.U32.HI R0, RZ, R13, R0 ;  /* 0x0000000dff000219 */ /* 0x000fe20000011600 */
[C---:B----4-:R-:W-:Y:S02]  /*6290*/  IMAD R2, R7.reuse, UR10, R2 ;  /* 0x0000000a07027c24 */ /* 0x050fe4000f8e0202 */
[----:B------:R-:W-:Y:S01]  /*62a0*/  IMAD R4, R7, UR11, R4 ;  /* 0x0000000b07047c24 */ /* 0x000fe2000f8e0204 */
[----:B------:R-:W-:-:S05]  /*62b0*/  @P0 IADD3 R10, PT, PT, -R0, RZ, RZ ;  /* 0x000000ff000a0210 */ /* 0x000fca0007ffe1ff */
[----:B0-----:R-:W-:-:S04]  /*62c0*/  @P0 IMAD R11, R15, R10, R11 ;  /* 0x0000000a0f0b0224 */ /* 0x001fc800078e020b */
[C---:B-1----:R-:W-:Y:S02]  /*62d0*/  @P0 IMAD R3, R11.reuse, R8, R3 ;  /* 0x000000080b030224 */ /* 0x042fe400078e0203 */
[C---:B------:R-:W-:Y:S02]  /*62e0*/  @P0 IMAD R2, R11.reuse, R9, R2 ;  /* 0x000000090b020224 */ /* 0x040fe400078e0202 */
[----:B-----5:R-:W-:-:S07]  /*62f0*/  @P0 IMAD R4, R11, R6, R4 ;  /* 0x000000060b040224 */ /* 0x020fce00078e0204 */
.L_x_854:
[----:B------:R-:W0:Y:S01]  /*6300*/  LDCU.128 UR8, c[0x0][0x5f0] ;  /* 0x0000be00ff0877ac */ /* 0x000e220008000c00 */
[----:B------:R-:W1:Y:S01]  /*6310*/  LDCU.64 UR4, c[0x0][0x600] ;  /* 0x0000c000ff0477ac */ /* 0x000e620008000a00 */
[----:B0-----:R-:W-:-:S04]  /*6320*/  IADD3 R6, P0, PT, R4, UR10, RZ ;  /* 0x0000000a04067c10 */ /* 0x001fc8000ff1e0ff */
[----:B------:R-:W-:-:S05]  /*6330*/  IADD3.X R7, PT, PT, RZ, UR11, RZ, P0, !PT ;  /* 0x0000000bff077c10 */ /* 0x000fca00087fe4ff */
[----:B------:R-:W2:Y:S01]  /*6340*/  LDG.E.U16 R6, desc[UR6][R6.64] ;  /* 0x0000000606067981 */ /* 0x000ea2000c1e1500 */
[----:B------:R-:W-:-:S04]  /*6350*/  IADD3 R4, P0, PT, R2, UR8, RZ ;  /* 0x0000000802047c10 */ /* 0x000fc8000ff1e0ff */
[----:B------:R-:W-:-:S05]  /*6360*/  IADD3.X R5, PT, PT, RZ, UR9, RZ, P0, !PT ;  /* 0x00000009ff057c10 */ /* 0x000fca00087fe4ff */
[----:B------:R-:W3:Y:S01]  /*6370*/  LDG.E.U16 R4, desc[UR6][R4.64] ;  /* 0x0000000604047981 */ /* 0x000ee2000c1e1500 */
[----:B--2---:R-:W-:-:S05]  /*6380*/  SHF.L.U32 R0, R6, 0x10, RZ ;  /* 0x0000001006007819 */ /* 0x004fca00000006ff */
[----:B-1----:R-:W-:-:S05]  /*6390*/  FMUL.FTZ R0, R0, UR4 ;  /* 0x0000000400007c20 */ /* 0x002fca0008410000 */
[----:B------:R-:W-:Y:S01]  /*63a0*/  FSETP.GT.FTZ.AND P0, PT, R0, UR5, PT ;  /* 0x0000000500007c0b */ /* 0x000fe2000bf14000 */
[----:B------:R-:W0:-:S12]  /*63b0*/  LDCU.64 UR4, c[0x0][0x5e8] ;  /* 0x0000bd00ff0477ac */ /* 0x000e180008000a00 */
[----:B------:R-:W-:Y:S01]  /*63c0*/  @!P0 FMUL.FTZ R8, R0, 1.4426950216293334961 ;  /* 0x3fb8aa3b00088820 */ /* 0x000fe20000410000 */
[----:B---3--:R-:W-:-:S03]  /*63d0*/  SHF.L.U32 R0, R4, 0x10, RZ ;  /* 0x0000001004007819 */ /* 0x008fc600000006ff */
        /* <DEDUP_REMOVED lines=8> */
[----:B------:R-:W-:Y:S01]  /*6460*/  STG.E.U16 desc[UR6][R2.64], R0 ;  /* 0x0000000002007986 */ /* 0x000fe2000c101506 */
[----:B------:R-:W-:Y:S05]  /*6470*/  EXIT ;  /* 0x000000000000794d */ /* 0x000fea0003800000 */
.L_x_855:
        /* <DEDUP_REMOVED lines=16> */
.L_x_7029:


//--------------------- .text._ZN2at6native27unrolled_elementwise_kernelIZZZNS0_65_GLOBAL__N__cd49fe81_27_ActivationSoftplusKernel_cu_1520ed90_293224softplus_backward_kernelERNS_18TensorIteratorBaseERKN3c106ScalarES8_ENKUlvE_clEvENKUlvE2_clEvEUlNS5_8BFloat16ESB_E_St5arrayIPcLm3EELi4E23TrivialOffsetCalculatorILi2EjESG_ILi1EjENS0_6memory15LoadWithoutCastENSJ_16StoreWithoutCastEEEviT_T0_T2_T3_T4_T5_ --------------------------
	.section	.text._ZN2at6native27unrolled_elementwise_kernelIZZZNS0_65_GLOBAL__N__cd49fe81_27_ActivationSoftplusKernel_cu_1520ed90_293224softplus_backward_kernelERNS_18TensorIteratorBaseERKN3c106ScalarES8_ENKUlvE_clEvENKUlvE2_clEvEUlNS5_8BFloat16ESB_E_St5arrayIPcLm3EELi4E23TrivialOffsetCalculatorILi2EjESG_ILi1EjENS0_6memory15LoadWithoutCastENSJ_16StoreWithoutCastEEEviT_T0_T2_T3_T4_T5_,"ax",@progbits
	.align	128
        .global         _ZN2at6native27unrolled_elementwise_kernelIZZZNS0_65_GLOBAL__N__cd49fe81_27_ActivationSoftplusKernel_cu_1520ed90_293224softplus_backward_kernelERNS_18TensorIteratorBaseERKN3c106ScalarES8_ENKUlvE_clEvENKUlvE2_clEvEUlNS5_8BFloat16ESB_E_St5arrayIPcLm3EELi4E23TrivialOffsetCalculatorILi2EjESG_ILi1EjENS0_6memory15LoadWithoutCastENSJ_16StoreWithoutCastEEEviT_T0_T2_T3_T4_T5_
        .type           _ZN2at6native27unrolled_elementwise_kernelIZZZNS0_65_GLOBAL__N__cd49fe81_27_ActivationSoftplusKernel_cu_1520ed90_293224softplus_backward_kernelERNS_18TensorIteratorBaseERKN3c106ScalarES8_ENKUlvE_clEvENKUlvE2_clEvEUlNS5_8BFloat16ESB_E_St5arrayIPcLm3EELi4E23TrivialOffsetCalculatorILi2EjESG_ILi1EjENS0_6memory15LoadWithoutCastENSJ_16StoreWithoutCastEEEviT_T0_T2_T3_T4_T5_,@function
        .size           _ZN2at6native27unrolled_elementwise_kernelIZZZNS0_65_GLOBAL__N__cd49fe81_27_ActivationSoftplusKernel_cu_1520ed90_293224softplus_backward_kernelERNS_18TensorIteratorBaseERKN3c106ScalarES8_ENKUlvE_clEvENKUlvE2_clEvEUlNS5_8BFloat16ESB_E_St5arrayIPcLm3EELi4E23TrivialOffsetCalculatorILi2EjESG_ILi1EjENS0_6memory15LoadWithoutCastENSJ_16StoreWithoutCastEEEviT_T0_T2_T3_T4_T5_,(.L_x_7030 - _ZN2at6native27unrolled_elementwise_kernelIZZZNS0_65_GLOBAL__N__cd49fe81_27_ActivationSoftplusKernel_cu_1520ed90_293224softplus_backward_kernelERNS_18TensorIteratorBaseERKN3c106ScalarES8_ENKUlvE_clEvENKUlvE2_clEvEUlNS5_8BFloat16ESB_E_St5arrayIPcLm3EELi4E23TrivialOffsetCalculatorILi2EjESG_ILi1EjENS0_6memory15LoadWithoutCastENSJ_16StoreWithoutCastEEEviT_T0_T2_T3_T4_T5_)
        .other          _ZN2at6native27unrolled_elementwise_kernelIZZZNS0_65_GLOBAL__N__cd49fe81_27_ActivationSoftplusKernel_cu_1520ed90_293224softplus_backward_kernelERNS_18TensorIteratorBaseERKN3c106ScalarES8_ENKUlvE_clEvENKUlvE2_clEvEUlNS5_8BFloat16ESB_E_St5arrayIPcLm3EELi4E23TrivialOffsetCalculatorILi2EjESG_ILi1EjENS0_6memory15LoadWithoutCastENSJ_16StoreWithoutCastEEEviT_T0_T2_T3_T4_T5_,@"STO_CUDA_ENTRY STV_DEFAULT"
_ZN2at6native27unrolled_elementwise_kernelIZZZNS0_65_GLOBAL__N__cd49fe81_27_ActivationSoftplusKernel_cu_1520ed90_293224softplus_backward_kernelERNS_18TensorIteratorBaseERKN3c106ScalarES8_ENKUlvE_clEvENKUlvE2_clEvEUlNS5_8BFloat16ESB_E_St5arrayIPcLm3EELi4E23TrivialOffsetCalculatorILi2EjESG_ILi1EjENS0_6memory15LoadWithoutCastENSJ_16StoreWithoutCastEEEviT_T0_T2_T3_T4_T5_:
.text._ZN2at6native27unrolled_elementwise_kernelIZZZNS0_65_GLOBAL__N__cd49fe81_27_ActivationSoftplusKernel_cu_1520ed90_293224softplus_backward_kernelERNS_18TensorIteratorBaseERKN3c106ScalarES8_ENKUlvE_clEvENKUlvE2_clEvEUlNS5_8BFloat16ESB_E_St5arrayIPcLm3EELi4E23TrivialOffsetCalculatorILi2EjESG_ILi1EjENS0_6memory15LoadWithoutCastENSJ_16StoreWithoutCastEEEviT_T0_T2_T3_T4_T5_:
[----:B------:R-:W-:Y:S01]  /*0000*/  LDC R1, c[0x0][0x37c] ;  /* 0x0000df00ff017b82 */ /* 0x000fe20000000800 */
[----:B------:R-:W0:Y:S07]  /*0010*/  S2R R11, SR_CTAID.X ;  /* 0x00000000000b7919 */ /* 0x000e2e0000002500 */
[----:B------:R-:W0:Y:S01]  /*0020*/  LDC R0, c[0x0][0x380] ;  /* 0x0000e000ff007b82 */ /* 0x000e220000000800 */
[----:B------:R-:W1:Y:S01]  /*0030*/  LDCU.64 UR4, c[0x0][0x358] ;  /* 0x00006b00ff0477ac */ /* 0x000e620008000a00 */
[----:B------:R-:W2:Y:S06]  /*0040*/  S2R R10, SR_TID.X ;  /* 0x00000000000a7919 */ /* 0x000eac0000002100 */
[----:B------:R-:W3:Y:S08]  /*0050*/  LDC.64 R18, c[0x0][0x3a0] ;  /* 0x0000e800ff127b82 */ /* 0x000ef00000000a00 */
[----:B------:R-:W4:Y:S08]  /*0060*/  LDC.64 R4, c[0x0][0x3a0] ;  /* 0x0000e800ff047b82 */ /* 0x000f300000000a00 */
[----:B------:R-:W4:Y:S01]  /*0070*/  LDC.64 R6, c[0x0][0x3a8] ;  /* 0x0000ea00ff067b82 */ /* 0x000f220000000a00 */
[--C-:B0-----:R-:W-:Y:S01]  /*0080*/  IMAD R9, R11, -0x200, R0.reuse ;  /* 0xfffffe000b097824 */ /* 0x101fe200078e0200 */
[----:B------:R-:W-:-:S06]  /*0090*/  PRMT R0, RZ, 0x7610, R0 ;  /* 0x00007610ff007816 */ /* 0x000fcc0000000000 */
[----:B------:R-:W0:Y:S01]  /*00a0*/  LDC.64 R2, c[0x0][0x3a8] ;  /* 0x0000ea00ff027b82 */ /* 0x000e220000000a00 */
[----:B--2---:R-:W-:Y:S02]  /*00b0*/  MOV R8, R10 ;  /* 0x0000000a00087202 */ /* 0x004fe40000000f00 */
[----:B------:R-:W-:-:S05]  /*00c0*/  ISETP.GE.AND P0, PT, R10, R9, PT ;  /* 0x000000090a00720c */ /* 0x000fca0003f06270 */
[----:B------:R-:W2:Y:S08]  /*00d0*/  LDC.64 R12, c[0x0][0x3a0] ;  /* 0x0000e800ff0c7b82 */ /* 0x000eb00000000a00 */
[----:B------:R-:W2:Y:S01]  /*00e0*/  LDC.64 R14, c[0x0][0x3a8] ;  /* 0x0000ea00ff0e7b82 */ /* 0x000ea20000000a00 */
[----:B------:R-:W-:-:S05]  /*00f0*/  @!P0 VIADD R10, R8, 0x80 ;  /* 0x00000080080a8836 */ /* 0x000fca0000000000 */
[----:B------:R-:W-:-:S13]  /*0100*/  ISETP.GE.AND P1, PT, R10, R9, PT ;  /* 0x000000090a00720c */ /* 0x000fda0003f26270 */
[----:B------:R-:W-:Y:S01]  /*0110*/  @!P1 LEA R17, R11, R10, 0x9 ;  /* 0x0000000a0b119211 */ /* 0x000fe200078e48ff */
[----:B------:R-:W-:-:S04]  /*0120*/  @!P1 VIADD R10, R10, 0x80 ;  /* 0x000000800a0a9836 */ /* 0x000fc80000000000 */
[----:B---3--:R-:W-:Y:S01]  /*0130*/  @!P1 IMAD.WIDE.U32 R18, R17, 0x2, R18 ;  /* 0x0000000211129825 */ /* 0x008fe200078e0012 */
[----:B------:R-:W-:-:S04]  /*0140*/  ISETP.GE.AND P3, PT, R10, R9, PT ;  /* 0x000000090a00720c */ /* 0x000fc80003f66270 */
[----:B-1----:R1:W5:Y:S09]  /*0150*/  @!P1 LDG.E.U16 R0, desc[UR4][R18.64] ;  /* 0x0000000412009981 */ /* 0x002372000c1e1500 */
[----:B------:R-:W-:Y:S01]  /*0160*/  @!P3 LEA R21, R11, R10, 0x9 ;  /* 0x0000000a0b15b211 */ /* 0x000fe200078e48ff */
[----:B-1----:R-:W1:Y:S01]  /*0170*/  LDC.64 R18, c[0x0][0x3a0] ;  /* 0x0000e800ff127b82 */ /* 0x002e620000000a00 */
[----:B------:R-:W-:-:S03]  /*0180*/  @!P3 VIADD R10, R10, 0x80 ;  /* 0x000000800a0ab836 */ /* 0x000fc60000000000 */
[C---:B----4-:R-:W-:Y:S01]  /*0190*/  @!P3 IMAD.WIDE.U32 R4, R21.reuse, 0x2, R4 ;  /* 0x000000021504b825 */ /* 0x050fe200078e0004 */
[----:B------:R-:W-:Y:S02]  /*01a0*/  PRMT R24, RZ, 0x7610, R24 ;  /* 0x00007610ff187816 */ /* 0x000fe40000000018 */
[----:B------:R-:W-:Y:S01]  /*01b0*/  ISETP.GE.AND P2, PT, R10, R9, PT ;  /* 0x000000090a00720c */ /* 0x000fe20003f46270 */
[----:B------:R-:W-:Y:S02]  /*01c0*/  @!P3 IMAD.WIDE.U32 R6, R21, 0x2, R6 ;  /* 0x000000021506b825 */ /* 0x000fe400078e0006 */
[----:B------:R-:W3:Y:S02]  /*01d0*/  LDC.64 R20, c[0x0][0x3a8] ;  /* 0x0000ea00ff147b82 */ /* 0x000ee40000000a00 */
[----:B------:R-:W-:Y:S02]  /*01e0*/  @!P0 IMAD R25, R11, 0x200, R8 ;  /* 0x000002000b198824 */ /* 0x000fe400078e0208 */
[----:B0-----:R-:W-:-:S06]  /*01f0*/  @!P1 IMAD.WIDE.U32 R2, R17, 0x2, R2 ;  /* 0x0000000211029825 */ /* 0x001fcc00078e0002 */
[----:B------:R-:W-:Y:S01]  /*0200*/  @!P2 LEA R23, R11, R10, 0x9 ;  /* 0x0000000a0b17a211 */ /* 0x000fe200078e48ff */
[----:B-1----:R-:W-:-:S05]  /*0210*/  @!P0 IMAD.WIDE.U32 R18, R25, 0x2, R18 ;  /* 0x0000000219128825 */ /* 0x002fca00078e0012 */
[----:B------:R-:W5:Y:S01]  /*0220*/  @!P0 LDG.E.U16 R24, desc[UR4][R18.64] ;  /* 0x0000000412188981 */ /* 0x000f62000c1e1500 */
[----:B---3--:R-:W-:Y:S01]  /*0230*/  @!P0 IMAD.WIDE.U32 R20, R25, 0x2, R20 ;  /* 0x0000000219148825 */ /* 0x008fe200078e0014 */
[----:B------:R-:W-:-:S06]  /*0240*/  PRMT R25, RZ, 0x7610, R25 ;  /* 0x00007610ff197816 */ /* 0x000fcc0000000019 */
[----:B------:R-:W5:Y:S01]  /*0250*/  @!P0 LDG.E.U16 R25, desc[UR4][R20.64] ;  /* 0x0000000414198981 */ /* 0x000f62000c1e1500 */
[----:B------:R-:W-:Y:S02]  /*0260*/  ISETP.GE.AND P0, PT, R8, R9, PT ;  /* 0x000000090800720c */ /* 0x000fe40003f06270 */
[----:B------:R-:W-:-:S06]  /*0270*/  PRMT R10, RZ, 0x7610, R10 ;  /* 0x00007610ff0a7816 */ /* 0x000fcc000000000a */
[----:B------:R0:W5:Y:S01]  /*0280*/  @!P1 LDG.E.U16 R10, desc[UR4][R2.64] ;  /* 0x00000004020a9981 */ /* 0x000162000c1e1500 */
[----:B------:R-:W-:-:S04]  /*0290*/  PRMT R16, RZ, 0x7610, R16 ;  /* 0x00007610ff107816 */ /* 0x000fc80000000010 */
[----:B0-----:R-:W0:Y:S01]  /*02a0*/  @!P0 LDC.64 R2, c[0x0][0x398] ;  /* 0x0000e600ff028b82 */ /* 0x001e220000000a00 */
[----:B--2---:R-:W-:-:S04]  /*02b0*/  @!P2 IMAD.WIDE.U32 R12, R23, 0x2, R12 ;  /* 0x00000002170ca825 */ /* 0x004fc800078e000c */
[--C-:B------:R-:W-:Y:S01]  /*02c0*/  @!P2 IMAD.WIDE.U32 R22, R23, 0x2, R14.reuse ;  /* 0x000000021716a825 */ /* 0x100fe200078e000e */
[----:B------:R-:W-:Y:S01]  /*02d0*/  PRMT R14, RZ, 0x7610, R14 ;  /* 0x00007610ff0e7816 */ /* 0x000fe2000000000e */
[----:B------:R1:W5:Y:S01]  /*02e0*/  @!P2 LDG.E.U16 R16, desc[UR4][R12.64] ;  /* 0x000000040c10a981 */ /* 0x000362000c1e1500 */
[----:B------:R-:W-:Y:S02]  /*02f0*/  PRMT R15, RZ, 0x7610, R15 ;  /* 0x00007610ff0f7816 */ /* 0x000fe4000000000f */
[----:B------:R-:W-:Y:S02]  /*0300*/  PRMT R17, RZ, 0x7610, R17 ;  /* 0x00007610ff117816 */ /* 0x000fe40000000011 */
[----:B------:R2:W5:Y:S01]  /*0310*/  @!P3 LDG.E.U16 R14, desc[UR4][R4.64] ;  /* 0x00000004040eb981 */ /* 0x000562000c1e1500 */
[----:B------:R-:W-:Y:S03]  /*0320*/  BSSY.RECONVERGENT B0, `(.L_x_856) ;  /* 0x000001a000007945 */ /* 0x000fe60003800200 */
[----:B------:R3:W5:Y:S01]  /*0330*/  @!P3 LDG.E.U16 R15, desc[UR4][R6.64] ;  /* 0x00000004060fb981 */ /* 0x000762000c1e1500 */
[----:B-1----:R-:W-:-:S03]  /*0340*/  IADD3 R12, PT, PT, R8, 0x80, RZ ;  /* 0x00000080080c7810 */ /* 0x002fc60007ffe0ff */
[----:B------:R1:W5:Y:S01]  /*0350*/  @!P2 LDG.E.U16 R17, desc[UR4][R22.64] ;  /* 0x000000041611a981 */ /* 0x000362000c1e1500 */
[C---:B--2---:R-:W-:Y:S02]  /*0360*/  VIADD R4, R8.reuse, 0x100 ;  /* 0x0000010008047836 */ /* 0x044fe40000000000 */
[----:B------:R-:W-:Y:S01]  /*0370*/  @!P0 IMAD R5, R11, 0x200, R8 ;  /* 0x000002000b058824 */ /* 0x000fe200078e0208 */
[----:B---3--:R-:W-:Y:S02]  /*0380*/  IADD3 R6, PT, PT, R8, 0x180, RZ ;  /* 0x0000018008067810 */ /* 0x008fe40007ffe0ff */
[----:B------:R-:W-:Y:S01]  /*0390*/  @!P0 MOV R8, R12 ;  /* 0x0000000c00088202 */ /* 0x000fe20000000f00 */
[----:B0-----:R-:W-:Y:S01]  /*03a0*/  @!P0 IMAD.WIDE.U32 R2, R5, 0x2, R2 ;  /* 0x0000000205028825 */ /* 0x001fe200078e0002 */
[-C--:B------:R-:W-:Y:S02]  /*03b0*/  ISETP.GE.AND P5, PT, R12, R9.reuse, PT ;  /* 0x000000090c00720c */ /* 0x080fe40003fa6270 */
[----:B------:R-:W-:-:S02]  /*03c0*/  ISETP.GE.AND P3, PT, R4, R9, PT ;  /* 0x000000090400720c */ /* 0x000fc40003f66270 */
[-C--:B------:R-:W-:Y:S02]  /*03d0*/  ISETP.GE.AND P1, PT, R6, R9.reuse, PT ;  /* 0x000000090600720c */ /* 0x080fe40003f26270 */
[----:B------:R-:W-:Y:S01]  /*03e0*/  ISETP.GE.AND P2, PT, R8, R9, PT ;  /* 0x000000090800720c */ /* 0x000fe20003f46270 */
[----:B-1----:R-:W-:-:S12]  /*03f0*/  @P0 BRA `(.L_x_857) ;  /* 0x0000000000300947 */ /* 0x002fd80003800000 */
[----:B------:R-:W0:Y:S01]  /*0400*/  LDCU.64 UR6, c[0x0][0x388] ;  /* 0x00007100ff0677ac */ /* 0x000e220008000a00 */
[----:B-----5:R-:W-:Y:S01]  /*0410*/  SHF.L.U32 R25, R25, 0x10, RZ ;  /* 0x0000001019197819 */ /* 0x020fe200000006ff */
[----:B------:R-:W-:-:S04]  /*0420*/  IMAD.U32 R4, R24, 0x10000, RZ ;  /* 0x0001000018047824 */ /* 0x000fc800078e00ff */
[----:B0-----:R-:W-:-:S05]  /*0430*/  FMUL.FTZ R25, R25, UR6 ;  /* 0x0000000619197c20 */ /* 0x001fca0008410000 */
[----:B------:R-:W-:-:S13]  /*0440*/  FSETP.GT.FTZ.AND P4, PT, R25, UR7, PT ;  /* 0x0000000719007c0b */ /* 0x000fda000bf94000 */
[----:B------:R-:W-:-:S06]  /*0450*/  @!P4 FMUL.FTZ R5, R25, 1.4426950216293334961 ;  /* 0x3fb8aa3b1905c820 */ /* 0x000fcc0000410000 */
[----:B------:R-:W0:Y:S02]  /*0460*/  @!P4 MUFU.EX2 R5, R5 ;  /* 0x000000050005c308 */ /* 0x000e240000000800 */
[----:B0-----:R-:W-:Y:S01]  /*0470*/  @!P4 FADD.FTZ R7, R5, 1 ;  /* 0x3f8000000507c421 */ /* 0x001fe20000010000 */
[----:B------:R-:W-:-:S05]  /*0480*/  @!P4 FMUL.FTZ R6, R4, R5 ;  /* 0x000000050406c220 */ /* 0x000fca0000410000 */
[----:B------:R-:W0:Y:S02]  /*0490*/  @!P4 MUFU.RCP R7, R7 ;  /* 0x000000070007c308 */ /* 0x000e240000001000 */
[----:B0-----:R-:W-:-:S05]  /*04a0*/  @!P4 FMUL.FTZ R4, R6, R7 ;  /* 0x000000070604c220 */ /* 0x001fca0000410000 */
[----:B------:R-:W-:-:S07]  /*04b0*/  F2FP.BF16.F32.PACK_AB R4, RZ, R4 ;  /* 0x00000004ff04723e */ /* 0x000fce00000010ff */
.L_x_857:
[----:B------:R-:W-:Y:S05]  /*04c0*/  BSYNC.RECONVERGENT B0 ;  /* 0x0000000000007941 */ /* 0x000fea0003800200 */
.L_x_856:
[----:B------:R-:W-:Y:S04]  /*04d0*/  BSSY.RECONVERGENT B0, `(.L_x_858) ;  /* 0x000000e000007945 */ /* 0x000fe80003800200 */
[----:B------:R-:W-:Y:S05]  /*04e0*/  @P5 BRA `(.L_x_859) ;  /* 0x0000000000305947 */ /* 0x000fea0003800000 */
[----:B------:R-:W0:Y:S01]  /*04f0*/  LDCU.64 UR6, c[0x0][0x388] ;  /* 0x00007100ff0677ac */ /* 0x000e220008000a00 */
[----:B-----5:R-:W-:Y:S02]  /*0500*/  SHF.L.U32 R10, R10, 0x10, RZ ;  /* 0x000000100a0a7819 */ /* 0x020fe400000006ff */
[----:B------:R-:W-:-:S03]  /*0510*/  SHF.L.U32 R0, R0, 0x10, RZ ;  /* 0x0000001000007819 */ /* 0x000fc600000006ff */
        /* <DEDUP_REMOVED lines=9> */
.L_x_859:
[----:B------:R-:W-:Y:S05]  /*05b0*/  BSYNC.RECONVERGENT B0 ;  /* 0x0000000000007941 */ /* 0x000fea0003800200 */
.L_x_858:
[----:B------:R-:W-:Y:S04]  /*05c0*/  BSSY.RECONVERGENT B0, `(.L_x_860) ;  /* 0x000000e000007945 */ /* 0x000fe80003800200 */
[----:B------:R-:W-:Y:S05]  /*05d0*/  @P3 BRA `(.L_x_861) ;  /* 0x0000000000303947 */ /* 0x000fea0003800000 */
[----:B------:R-:W0:Y:S01]  /*05e0*/  LDCU.64 UR6, c[0x0][0x388] ;  /* 0x00007100ff0677ac */ /* 0x000e220008000a00 */
[----:B-----5:R-:W-:Y:S01]  /*05f0*/  IMAD.U32 R15, R15, 0x10000, RZ ;  /* 0x000100000f0f7824 */ /* 0x020fe200078e00ff */
        /* <DEDUP_REMOVED lines=10> */
.L_x_861:
[----:B------:R-:W-:Y:S05]  /*06a0*/  BSYNC.RECONVERGENT B0 ;  /* 0x0000000000007941 */ /* 0x000fea0003800200 */
.L_x_860:
[----:B------:R-:W-:Y:S04]  /*06b0*/  BSSY.RECONVERGENT B0, `(.L_x_862) ;  /* 0x000000e000007945 */ /* 0x000fe80003800200 */
[----:B------:R-:W-:Y:S05]  /*06c0*/  @P1 BRA `(.L_x_863) ;  /* 0x0000000000301947 */ /* 0x000fea0003800000 */
        /* <DEDUP_REMOVED lines=12> */
.L_x_863:
[----:B------:R-:W-:Y:S05]  /*0790*/  BSYNC.RECONVERGENT B0 ;  /* 0x0000000000007941 */ /* 0x000fea0003800200 */
.L_x_862:
[----:B------:R0:W-:Y:S01]  /*07a0*/  @!P0 STG.E.U16 desc[UR4][R2.64], R4 ;  /* 0x0000000402008986 */ /* 0x0001e2000c101504 */
[----:B------:R-:W-:Y:S04]  /*07b0*/  BSSY.RECONVERGENT B0, `(.L_x_864) ;  /* 0x000000c000007945 */ /* 0x000fe80003800200 */
[----:B------:R-:W-:Y:S05]  /*07c0*/  @P2 BRA `(.L_x_865) ;  /* 0x0000000000282947 */ /* 0x000fea0003800000 */
[----:B0-----:R-:W0:Y:S01]  /*07d0*/  LDC.64 R2, c[0x0][0x398] ;  /* 0x0000e600ff027b82 */ /* 0x001e220000000a00 */
[----:B------:R-:W-:Y:S02]  /*07e0*/  LEA R5, R11, R8, 0x9 ;  /* 0x000000080b057211 */ /* 0x000fe400078e48ff */
[----:B------:R-:W-:-:S04]  /*07f0*/  IADD3 R8, PT, PT, R8, 0x80, RZ ;  /* 0x0000008008087810 */ /* 0x000fc80007ffe0ff */
[----:B------:R-:W-:-:S13]  /*0800*/  ISETP.GE.AND P0, PT, R8, R9, PT ;  /* 0x000000090800720c */ /* 0x000fda0003f06270 */
[----:B------:R-:W-:Y:S01]  /*0810*/  @!P0 IMAD R7, R11, 0x200, R8 ;  /* 0x000002000b078824 */ /* 0x000fe200078e0208 */
[----:B------:R-:W-:Y:S01]  /*0820*/  @!P0 IADD3 R8, PT, PT, R8, 0x80, RZ ;  /* 0x0000008008088810 */ /* 0x000fe20007ffe0ff */
[----:B0-----:R-:W-:-:S04]  /*0830*/  IMAD.WIDE.U32 R4, R5, 0x2, R2 ;  /* 0x0000000205047825 */ /* 0x001fc800078e0002 */
[----:B------:R-:W-:Y:S01]  /*0840*/  @!P0 IMAD.WIDE.U32 R2, R7, 0x2, R2 ;  /* 0x0000000207028825 */ /* 0x000fe200078e0002 */
[----:B-----5:R1:W-:Y:S04]  /*0850*/  STG.E.U16 desc[UR4][R4.64], R0 ;  /* 0x0000000004007986 */ /* 0x0203e8000c101504 */
[----:B------:R1:W-:Y:S02]  /*0860*/  @!P0 STG.E.U16 desc[UR4][R2.64], R14 ;  /* 0x0000000e02008986 */ /* 0x0003e4000c101504 */
.L_x_865:
[----:B------:R-:W-:Y:S05]  /*0870*/  BSYNC.RECONVERGENT B0 ;  /* 0x0000000000007941 */ /* 0x000fea0003800200 */
.L_x_864:
[----:B------:R-:W-:-:S13]  /*0880*/  ISETP.GE.AND P0, PT, R8, R9, PT ;  /* 0x000000090800720c */ /* 0x000fda0003f06270 */
[----:B------:R-:W-:Y:S05]  /*0890*/  @P0 EXIT ;  /* 0x000000000000094d */ /* 0x000fea0003800000 */
[----:B01----:R-:W0:Y:S01]  /*08a0*/  LDC.64 R2, c[0x0][0x398] ;  /* 0x0000e600ff027b82 */ /* 0x003e220000000a00 */
[----:B------:R-:W-:-:S05]  /*08b0*/  LEA R11, R11, R8, 0x9 ;  /* 0x000000080b0b7211 */ /* 0x000fca00078e48ff */
[----:B0-----:R-:W-:-:S05]  /*08c0*/  IMAD.WIDE.U32 R2, R11, 0x2, R2 ;  /* 0x000000020b027825 */ /* 0x001fca00078e0002 */
[----:B-----5:R-:W-:Y:S01]  /*08d0*/  STG.E.U16 desc[UR4][R2.64], R16 ;  /* 0x0000001002007986 */ /* 0x020fe2000c101504 */
[----:B------:R-:W-:Y:S05]  /*08e0*/  EXIT ;  /* 0x000000000000794d */ /* 0x000fea0003800000 */
.L_x_866:
        /* <DEDUP_REMOVED lines=9> */
.L_x_7030:


//--------------------- .text._ZN2at6native29vectorized_elementwise_kernelILi2EZZZNS0_65_GLOBAL__N__cd49fe81_27_ActivationSoftplusKernel_cu_1520ed90_293224softplus_backward_kernelERNS_18TensorIteratorBaseERKN3c106ScalarES8_ENKUlvE_clEvENKUlvE2_clEvEUlNS5_8BFloat16ESB_E_St5arrayIPcLm3EEEEviT0_T1_ --------------------------
	.section	.text._ZN2at6native29vectorized_elementwise_kernelILi2EZZZNS0_65_GLOBAL__N__cd49fe81_27_ActivationSoftplusKernel_cu_1520ed90_293224softplus_backward_kernelERNS_18TensorIteratorBaseERKN3c106ScalarES8_ENKUlvE_clEvENKUlvE2_clEvEUlNS5_8BFloat16ESB_E_St5arrayIPcLm3EEEEviT0_T1_,"ax",@progbits
	.align	128
        .global         _ZN2at6native29vectorized_elementwise_kernelILi2EZZZNS0_65_GLOBAL__N__cd49fe81_27_ActivationSoftplusKernel_cu_1520ed90_293224softplus_backward_kernelERNS_18TensorIteratorBaseERKN3c106ScalarES8_ENKUlvE_clEvENKUlvE2_clEvEUlNS5_8BFloat16ESB_E_St5arrayIPcLm3EEEEviT0_T1_
        .type           _ZN2at6native29vectorized_elementwise_kernelILi2EZZZNS0_65_GLOBAL__N__cd49fe81_27_ActivationSoftplusKernel_cu_1520ed90_293224softplus_backward_kernelERNS_18TensorIteratorBaseERKN3c106ScalarES8_ENKUlvE_clEvENKUlvE2_clEvEUlNS5_8BFloat16ESB_E_St5arrayIPcLm3EEEEviT0_T1_,@function
        .size           _ZN2at6native29vectorized_elementwise_kernelILi2EZZZNS0_65_GLOBAL__N__cd49fe81_27_ActivationSoftplusKernel_cu_1520ed90_293224softplus_backward_kernelERNS_18TensorIteratorBaseERKN3c106ScalarES8_ENKUlvE_clEvENKUlvE2_clEvEUlNS5_8BFloat16ESB_E_St5arrayIPcLm3EEEEviT0_T1_,(.L_x_7031 - _ZN2at6native29vectorized_elementwise_kernelILi2EZZZNS0_65_GLOBAL__N__cd49fe81_27_ActivationSoftplusKernel_cu_1520ed90_293224softplus_backward_kernelERNS_18TensorIteratorBaseERKN3c106ScalarES8_ENKUlvE_clEvENKUlvE2_clEvEUlNS5_8BFloat16ESB_E_St5arrayIPcLm3EEEEviT0_T1_)
        .other          _ZN2at6native29vectorized_elementwise_kernelILi2EZZZNS0_65_GLOBAL__N__cd49fe81_27_ActivationSoftplusKernel_cu_1520ed90_293224softplus_backward_kernelERNS_18TensorIteratorBaseERKN3c106ScalarES8_ENKUlvE_clEvENKUlvE2_clEvEUlNS5_8BFloat16ESB_E_St5arrayIPcLm3EEEEviT0_T1_,@"STO_CUDA_ENTRY STV_DEFAULT"
_ZN2at6native29vectorized_elementwise_kernelILi2EZZZNS0_65_GLOBAL__N__cd49fe81_27_ActivationSoftplusKernel_cu_1520ed90_293224softplus_backward_kernelERNS_18TensorIteratorBaseERKN3c106ScalarES8_ENKUlvE_clEvENKUlvE2_clEvEUlNS5_8BFloat16ESB_E_St5arrayIPcLm3EEEEviT0_T1_:
.text._ZN2at6native29vectorized_elementwise_kernelILi2EZZZNS0_65_GLOBAL__N__cd49fe81_27_ActivationSoftplusKernel_cu_1520ed90_293224softplus_backward_kernelERNS_18TensorIteratorBaseERKN3c106ScalarES8_ENKUlvE_clEvENKUlvE2_clEvEUlNS5_8BFloat16ESB_E_St5arrayIPcLm3EEEEviT0_T1_:
[----:B------:R-:W-:Y:S01]  /*0000*/  LDC R1, c[0x0][0x37c] ;  /* 0x0000df00ff017b82 */ /* 0x000fe20000000800 */
[----:B------:R-:W0:Y:S01]  /*0010*/  S2R R0, SR_CTAID.X ;  /* 0x0000000000007919 */ /* 0x000e220000002500 */
[----:B------:R-:W1:Y:S01]  /*0020*/  LDCU UR6, c[0x0][0x380] ;  /* 0x00007000ff0677ac */ /* 0x000e620008000800 */
[----:B------:R-:W2:Y:S01]  /*0030*/  LDCU.64 UR4, c[0x0][0x358] ;  /* 0x00006b00ff0477ac */ /* 0x000ea20008000a00 */
[----:B0-----:R-:W-:-:S04]  /*0040*/  SHF.L.U32 R0, R0, 0xa, RZ ;  /* 0x0000000a00007819 */ /* 0x001fc800000006ff */
[----:B-1----:R-:W-:-:S04]  /*0050*/  IADD3 R2, PT, PT, -R0, UR6, RZ ;  /* 0x0000000600027c10 */ /* 0x002fc8000fffe1ff */
[----:B------:R-:W-:-:S13]  /*0060*/  ISETP.GT.U32.AND P0, PT, R2, 0x3ff, PT ;  /* 0x000003ff0200780c */ /* 0x000fda0003f04070 */
[----:B--2---:R-:W-:Y:S05]  /*0070*/  @P0 BRA `(.L_x_867) ;  /* 0x00000010006c0947 */ /* 0x004fea0003800000 */
[----:B------:R-:W0:Y:S01]  /*0080*/  S2R R21, SR_TID.X ;  /* 0x0000000000157919 */ /* 0x000e220000002100 */
[----:B------:R-:W1:Y:S01]  /*0090*/  LDC.64 R12, c[0x0][0x3a0] ;  /* 0x0000e800ff0c7b82 */ /* 0x000e620000000a00 */
[----:B------:R-:W-:-:S07]  /*00a0*/  PRMT R4, RZ, 0x7610, R4 ;  /* 0x00007610ff047816 */ /* 0x000fce0000000004 */
[----:B------:R-:W2:Y:S08]  /*00b0*/  LDC.64 R24, c[0x0][0x3a8] ;  /* 0x0000ea00ff187b82 */ /* 0x000eb00000000a00 */
[----:B------:R-:W3:Y:S08]  /*00c0*/  LDC.64 R6, c[0x0][0x3a0] ;  /* 0x0000e800ff067b82 */ /* 0x000ef00000000a00 */
[----:B------:R-:W4:Y:S01]  /*00d0*/  LDC.64 R22, c[0x0][0x3a8] ;  /* 0x0000ea00ff167b82 */ /* 0x000f220000000a00 */
[----:B0-----:R-:W-:-:S07]  /*00e0*/  ISETP.GE.U32.AND P0, PT, R21, R2, PT ;  /* 0x000000021500720c */ /* 0x001fce0003f06070 */
[----:B------:R-:W0:Y:S01]  /*00f0*/  LDC.64 R18, c[0x0][0x3a0] ;  /* 0x0000e800ff127b82 */ /* 0x000e220000000a00 */
[----:B------:R-:W-:-:S07]  /*0100*/  MOV R3, R21 ;  /* 0x0000001500037202 */ /* 0x000fce0000000f00 */
[----:B------:R-:W0:Y:S01]  /*0110*/  LDC.64 R16, c[0x0][0x3a8] ;  /* 0x0000ea00ff107b82 */ /* 0x000e220000000a00 */
[----:B------:R-:W-:-:S07]  /*0120*/  @!P0 VIADD R21, R3, 0x80 ;  /* 0x0000008003158836 */ /* 0x000fce0000000000 */
[----:B------:R-:W0:Y:S01]  /*0130*/  LDC.64 R14, c[0x0][0x3a0] ;  /* 0x0000e800ff0e7b82 */ /* 0x000e220000000a00 */
[----:B------:R-:W-:-:S07]  /*0140*/  ISETP.GE.U32.AND P1, PT, R21, R2, PT ;  /* 0x000000021500720c */ /* 0x000fce0003f26070 */
[----:B------:R-:W0:Y:S06]  /*0150*/  LDC.64 R28, c[0x0][0x3a0] ;  /* 0x0000e800ff1c7b82 */ /* 0x000e2c0000000a00 */
[----:B------:R-:W-:Y:S02]  /*0160*/  @!P1 IADD3 R5, PT, PT, R0, R21, RZ ;  /* 0x0000001500059210 */ /* 0x000fe40007ffe0ff */
[----:B------:R-:W-:-:S03]  /*0170*/  @!P1 IADD3 R21, PT, PT, R21, 0x80, RZ ;  /* 0x0000008015159810 */ /* 0x000fc60007ffe0ff */
[----:B-1----:R-:W-:Y:S01]  /*0180*/  @!P1 IMAD.WIDE.U32 R12, R5, 0x2, R12 ;  /* 0x00000002050c9825 */ /* 0x002fe200078e000c */
[----:B------:R-:W-:-:S03]  /*0190*/  ISETP.GE.U32.AND P2, PT, R21, R2, PT ;  /* 0x000000021500720c */ /* 0x000fc60003f46070 */
[----:B--2---:R-:W-:Y:S01]  /*01a0*/  @!P1 IMAD.WIDE.U32 R24, R5, 0x2, R24 ;  /* 0x0000000205189825 */ /* 0x004fe200078e0018 */
[----:B------:R1:W5:Y:S09]  /*01b0*/  @!P1 LDG.E.U16 R4, desc[UR4][R12.64] ;  /* 0x000000040c049981 */ /* 0x000372000c1e1500 */
[----:B------:R-:W-:Y:S01]  /*01c0*/  @!P2 IMAD.IADD R11, R0, 0x1, R21 ;  /* 0x00000001000ba824 */ /* 0x000fe200078e0215 */
[----:B------:R-:W-:Y:S01]  /*01d0*/  @!P2 IADD3 R21, PT, PT, R21, 0x80, RZ ;  /* 0x000000801515a810 */ /* 0x000fe20007ffe0ff */
[----:B-1----:R-:W1:Y:S03]  /*01e0*/  LDC.64 R12, c[0x0][0x3a8] ;  /* 0x0000ea00ff0c7b82 */ /* 0x002e660000000a00 */
[----:B------:R-:W-:-:S13]  /*01f0*/  ISETP.GE.U32.AND P3, PT, R21, R2, PT ;  /* 0x000000021500720c */ /* 0x000fda0003f66070 */
[----:B------:R-:W-:Y:S01]  /*0200*/  @!P3 IADD3 R9, PT, PT, R0, R21, RZ ;  /* 0x000000150009b210 */ /* 0x000fe20007ffe0ff */
[----:B------:R-:W-:-:S05]  /*0210*/  @!P3 VIADD R21, R21, 0x80 ;  /* 0x000000801515b836 */ /* 0x000fca0000000000 */
[----:B------:R-:W-:Y:S01]  /*0220*/  ISETP.GE.U32.AND P4, PT, R21, R2, PT ;  /* 0x000000021500720c */ /* 0x000fe20003f86070 */
[----:B---3--:R-:W-:Y:S01]  /*0230*/  @!P2 IMAD.WIDE.U32 R26, R11, 0x2, R6 ;  /* 0x000000020b1aa825 */ /* 0x008fe200078e0006 */
[----:B------:R-:W-:-:S03]  /*0240*/  PRMT R5, RZ, 0x7610, R5 ;  /* 0x00007610ff057816 */ /* 0x000fc60000000005 */
[----:B----4-:R-:W-:-:S03]  /*0250*/  @!P2 IMAD.WIDE.U32 R22, R11, 0x2, R22 ;  /* 0x000000020b16a825 */ /* 0x010fc600078e0016 */
[----:B------:R2:W5:Y:S05]  /*0260*/  @!P1 LDG.E.U16 R5, desc[UR4][R24.64] ;  /* 0x0000000418059981 */ /* 0x00056a000c1e1500 */
[----:B------:R-:W-:Y:S02]  /*0270*/  @!P4 IADD3 R11, PT, PT, R0, R21, RZ ;  /* 0x00000015000bc210 */ /* 0x000fe40007ffe0ff */
[----:B------:R-:W-:Y:S01]  /*0280*/  @!P4 IADD3 R21, PT, PT, R21, 0x80, RZ ;  /* 0x000000801515c810 */ /* 0x000fe20007ffe0ff */
[----:B--2---:R-:W2:Y:S03]  /*0290*/  LDC.64 R24, c[0x0][0x3a8] ;  /* 0x0000ea00ff187b82 */ /* 0x004ea60000000a00 */
[----:B------:R-:W-:-:S02]  /*02a0*/  ISETP.GE.U32.AND P1, PT, R21, R2, PT ;  /* 0x000000021500720c */ /* 0x000fc40003f26070 */
[----:B------:R-:W-:Y:S02]  /*02b0*/  PRMT R6, RZ, 0x7610, R6 ;  /* 0x00007610ff067816 */ /* 0x000fe40000000006 */
[----:B------:R-:W-:Y:S01]  /*02c0*/  PRMT R7, RZ, 0x7610, R7 ;  /* 0x00007610ff077816 */ /* 0x000fe20000000007 */
[----:B0-----:R-:W-:-:S03]  /*02d0*/  @!P3 IMAD.WIDE.U32 R18, R9, 0x2, R18 ;  /* 0x000000020912b825 */ /* 0x001fc600078e0012 */
[----:B------:R-:W5:Y:S01]  /*02e0*/  @!P2 LDG.E.U16 R6, desc[UR4][R26.64] ;  /* 0x000000041a06a981 */ /* 0x000f62000c1e1500 */
[----:B------:R-:W-:-:S04]  /*02f0*/  @!P3 IMAD.WIDE.U32 R16, R9, 0x2, R16 ;  /* 0x000000020910b825 */ /* 0x000fc800078e0010 */
[----:B------:R-:W-:Y:S01]  /*0300*/  @!P1 IMAD.IADD R20, R0, 0x1, R21 ;  /* 0x0000000100149824 */ /* 0x000fe200078e0215 */
[----:B------:R-:W-:Y:S01]  /*0310*/  @!P1 IADD3 R21, PT, PT, R21, 0x80, RZ ;  /* 0x0000008015159810 */ /* 0x000fe20007ffe0ff */
[----:B------:R0:W5:Y:S01]  /*0320*/  @!P2 LDG.E.U16 R7, desc[UR4][R22.64] ;  /* 0x000000041607a981 */ /* 0x000162000c1e1500 */
[----:B------:R-:W-:Y:S02]  /*0330*/  PRMT R9, RZ, 0x7610, R9 ;  /* 0x00007610ff097816 */ /* 0x000fe40000000009 */
[----:B------:R-:W-:Y:S01]  /*0340*/  ISETP.GE.U32.AND P2, PT, R21, R2, PT ;  /* 0x000000021500720c */ /* 0x000fe20003f46070 */
[C---:B------:R-:W-:Y:S01]  /*0350*/  @!P4 IMAD.WIDE.U32 R14, R11.reuse, 0x2, R14 ;  /* 0x000000020b0ec825 */ /* 0x040fe200078e000e */
[----:B------:R-:W-:Y:S02]  /*0360*/  PRMT R8, RZ, 0x7610, R8 ;  /* 0x00007610ff087816 */ /* 0x000fe40000000008 */
[----:B------:R-:W-:Y:S01]  /*0370*/  PRMT R10, RZ, 0x7610, R10 ;  /* 0x00007610ff0a7816 */ /* 0x000fe2000000000a */
[----:B-1----:R-:W-:Y:S01]  /*0380*/  @!P4 IMAD.WIDE.U32 R12, R11, 0x2, R12 ;  /* 0x000000020b0cc825 */ /* 0x002fe200078e000c */
[----:B------:R1:W5:Y:S01]  /*0390*/  @!P3 LDG.E.U16 R9, desc[UR4][R16.64] ;  /* 0x000000041009b981 */ /* 0x000362000c1e1500 */
[----:B------:R-:W-:Y:S01]  /*03a0*/  PRMT R11, RZ, 0x7610, R11 ;  /* 0x00007610ff0b7816 */ /* 0x000fe2000000000b */
[----:B0-----:R-:W0:Y:S02]  /*03b0*/  LDC.64 R22, c[0x0][0x3a0] ;  /* 0x0000e800ff167b82 */ /* 0x001e240000000a00 */
[----:B------:R3:W5:Y:S01]  /*03c0*/  @!P3 LDG.E.U16 R8, desc[UR4][R18.64] ;  /* 0x000000041208b981 */ /* 0x000762000c1e1500 */
[----:B------:R-:W-:-:S02]  /*03d0*/  @!P1 IMAD.WIDE.U32 R28, R20, 0x2, R28 ;  /* 0x00000002141c9825 */ /* 0x000fc400078e001c */
[----:B------:R-:W-:Y:S01]  /*03e0*/  @!P2 IADD3 R27, PT, PT, R0, R21, RZ ;  /* 0x00000015001ba210 */ /* 0x000fe20007ffe0ff */
[----:B------:R4:W5:Y:S02]  /*03f0*/  @!P4 LDG.E.U16 R10, desc[UR4][R14.64] ;  /* 0x000000040e0ac981 */ /* 0x000964000c1e1500 */
[----:B-1----:R-:W1:Y:S01]  /*0400*/  LDC.64 R16, c[0x0][0x3a8] ;  /* 0x0000ea00ff107b82 */ /* 0x002e620000000a00 */
[----:B--2---:R-:W-:Y:S01]  /*0410*/  @!P1 IMAD.WIDE.U32 R24, R20, 0x2, R24 ;  /* 0x0000000214189825 */ /* 0x004fe200078e0018 */
[----:B------:R2:W5:Y:S01]  /*0420*/  @!P4 LDG.E.U16 R11, desc[UR4][R12.64] ;  /* 0x000000040c0bc981 */ /* 0x000562000c1e1500 */
[----:B---3--:R-:W-:Y:S02]  /*0430*/  PRMT R18, RZ, 0x7610, R18 ;  /* 0x00007610ff127816 */ /* 0x008fe40000000012 */
[----:B------:R-:W-:Y:S01]  /*0440*/  PRMT R19, RZ, 0x7610, R19 ;  /* 0x00007610ff137816 */ /* 0x000fe20000000013 */
[----:B------:R-:W-:Y:S02]  /*0450*/  @!P2 VIADD R21, R21, 0x80 ;  /* 0x000000801515a836 */ /* 0x000fe40000000000 */
[----:B----4-:R-:W3:Y:S01]  /*0460*/  LDC.64 R14, c[0x0][0x3a8] ;  /* 0x0000ea00ff0e7b82 */ /* 0x010ee20000000a00 */
[----:B------:R-:W5:Y:S04]  /*0470*/  @!P1 LDG.E.U16 R18, desc[UR4][R28.64] ;  /* 0x000000041c129981 */ /* 0x000f68000c1e1500 */
[----:B------:R4:W5:Y:S03]  /*0480*/  @!P1 LDG.E.U16 R19, desc[UR4][R24.64] ;  /* 0x0000000418139981 */ /* 0x000966000c1e1500 */
[----:B--2---:R-:W2:Y:S01]  /*0490*/  LDC.64 R12, c[0x0][0x3a0] ;  /* 0x0000e800ff0c7b82 */ /* 0x004ea20000000a00 */
[----:B------:R-:W-:Y:S01]  /*04a0*/  ISETP.GE.U32.AND P1, PT, R21, R2, PT ;  /* 0x000000021500720c */ /* 0x000fe20003f26070 */
[----:B0-----:R-:W-:-:S04]  /*04b0*/  @!P2 IMAD.WIDE.U32 R22, R27, 0x2, R22 ;  /* 0x000000021b16a825 */ /* 0x001fc800078e0016 */
[----:B-1----:R-:W-:Y:S01]  /*04c0*/  @!P2 IMAD.WIDE.U32 R16, R27, 0x2, R16 ;  /* 0x000000021b10a825 */ /* 0x002fe200078e0010 */
[----:B----4-:R-:W-:-:S07]  /*04d0*/  PRMT R24, RZ, 0x7610, R24 ;  /* 0x00007610ff187816 */ /* 0x010fce0000000018 */
[----:B------:R-:W-:Y:S02]  /*04e0*/  @!P1 IADD3 R27, PT, PT, R0, R21, RZ ;  /* 0x00000015001b9210 */ /* 0x000fe40007ffe0ff */
[----:B------:R-:W-:-:S03]  /*04f0*/  PRMT R25, RZ, 0x7610, R25 ;  /* 0x00007610ff197816 */ /* 0x000fc60000000019 */
[----:B---3--:R-:W-:-:S04]  /*0500*/  @!P1 IMAD.WIDE.U32 R14, R27, 0x2, R14 ;  /* 0x000000021b0e9825 */ /* 0x008fc800078e000e */
[----:B--2---:R-:W-:Y:S01]  /*0510*/  @!P1 IMAD.WIDE.U32 R12, R27, 0x2, R12 ;  /* 0x000000021b0c9825 */ /* 0x004fe200078e000c */
[----:B------:R-:W5:Y:S04]  /*0520*/  @!P1 LDG.E.U16 R25, desc[UR4][R14.64] ;  /* 0x000000040e199981 */ /* 0x000f68000c1e1500 */
[----:B------:R-:W5:Y:S01]  /*0530*/  @!P1 LDG.E.U16 R24, desc[UR4][R12.64] ;  /* 0x000000040c189981 */ /* 0x000f62000c1e1500 */
[----:B------:R-:W-:Y:S02]  /*0540*/  PRMT R20, RZ, 0x7610, R20 ;  /* 0x00007610ff147816 */ /* 0x000fe40000000014 */
[----:B------:R-:W-:-:S04]  /*0550*/  PRMT R21, RZ, 0x7610, R21 ;  /* 0x00007610ff157816 */ /* 0x000fc80000000015 */
[----:B------:R0:W5:Y:S04]  /*0560*/  @!P2 LDG.E.U16 R20, desc[UR4][R22.64] ;  /* 0x000000041614a981 */ /* 0x000168000c1e1500 */
[----:B------:R1:W5:Y:S01]  /*0570*/  @!P2 LDG.E.U16 R21, desc[UR4][R16.64] ;  /* 0x000000041015a981 */ /* 0x000362000c1e1500 */
[----:B0-----:R-:W0:Y:S08]  /*0580*/  LDC.64 R22, c[0x0][0x3a0] ;  /* 0x0000e800ff167b82 */ /* 0x001e300000000a00 */
[----:B-1----:R-:W1:Y:S01]  /*0590*/  LDC.64 R16, c[0x0][0x3a8] ;  /* 0x0000ea00ff107b82 */ /* 0x002e620000000a00 */
[----:B------:R-:W-:-:S02]  /*05a0*/  @!P0 IADD3 R27, PT, PT, R0, R3, RZ ;  /* 0x00000003001b8210 */ /* 0x000fc40007ffe0ff */
[----:B------:R-:W-:-:S03]  /*05b0*/  PRMT R26, RZ, 0x7610, R26 ;  /* 0x00007610ff1a7816 */ /* 0x000fc6000000001a */
[----:B0-----:R-:W-:-:S05]  /*05c0*/  @!P0 IMAD.WIDE.U32 R22, R27, 0x2, R22 ;  /* 0x000000021b168825 */ /* 0x001fca00078e0016 */
[----:B------:R0:W5:Y:S01]  /*05d0*/  @!P0 LDG.E.U16 R26, desc[UR4][R22.64] ;  /* 0x00000004161a8981 */ /* 0x000162000c1e1500 */
[----:B-1----:R-:W-:Y:S01]  /*05e0*/  @!P0 IMAD.WIDE.U32 R16, R27, 0x2, R16 ;  /* 0x000000021b108825 */ /* 0x002fe200078e0010 */
[----:B------:R-:W-:-:S06]  /*05f0*/  PRMT R27, RZ, 0x7610, R27 ;  /* 0x00007610ff1b7816 */ /* 0x000fcc000000001b */
[----:B------:R0:W5:Y:S01]  /*0600*/  @!P0 LDG.E.U16 R27, desc[UR4][R16.64] ;  /* 0x00000004101b8981 */ /* 0x000162000c1e1500 */
[----:B------:R-:W-:Y:S01]  /*0610*/  ISETP.GE.U32.AND P0, PT, R3, R2, PT ;  /* 0x000000020300720c */ /* 0x000fe20003f06070 */
[----:B------:R-:W-:-:S12]  /*0620*/  BSSY.RECONVERGENT B0, `(.L_x_868) ;  /* 0x000000e000007945 */ /* 0x000fd80003800200 */
[----:B0-----:R-:W-:Y:S05]  /*0630*/  @P0 BRA `(.L_x_869) ;  /* 0x0000000000300947 */ /* 0x001fea0003800000 */
[----:B------:R-:W0:Y:S01]  /*0640*/  LDCU.64 UR6, c[0x0][0x388] ;  /* 0x00007100ff0677ac */ /* 0x000e220008000a00 */
[----:B-----5:R-:W-:Y:S01]  /*0650*/  IMAD.U32 R27, R27, 0x10000, RZ ;  /* 0x000100001b1b7824 */ /* 0x020fe200078e00ff */
[----:B------:R-:W-:-:S03]  /*0660*/  SHF.L.U32 R14, R26, 0x10, RZ ;  /* 0x000000101a0e7819 */ /* 0x000fc600000006ff */
[----:B0-----:R-:W-:-:S05]  /*0670*/  FMUL.FTZ R27, R27, UR6 ;  /* 0x000000061b1b7c20 */ /* 0x001fca0008410000 */
[----:B------:R-:W-:-:S13]  /*0680*/  FSETP.GT.FTZ.AND P1, PT, R27, UR7, PT ;  /* 0x000000071b007c0b */ /* 0x000fda000bf34000 */
[----:B------:R-:W-:-:S04]  /*0690*/  @!P1 FMUL.FTZ R12, R27, 1.4426950216293334961 ;  /* 0x3fb8aa3b1b0c9820 */ /* 0x000fc80000410000 */
[----:B------:R-:W0:Y:S02]  /*06a0*/  @!P1 MUFU.EX2 R13, R12 ;  /* 0x0000000c000d9308 */ /* 0x000e240000000800 */
[----:B0-----:R-:W-:Y:S01]  /*06b0*/  @!P1 FADD.FTZ R15, R13, 1 ;  /* 0x3f8000000d0f9421 */ /* 0x001fe20000010000 */
[----:B------:R-:W-:-:S03]  /*06c0*/  @!P1 FMUL.FTZ R13, R14, R13 ;  /* 0x0000000d0e0d9220 */ /* 0x000fc60000410000 */
[----:B------:R-:W0:Y:S02]  /*06d0*/  @!P1 MUFU.RCP R16, R15 ;  /* 0x0000000f00109308 */ /* 0x000e240000001000 */
[----:B0-----:R-:W-:-:S05]  /*06e0*/  @!P1 FMUL.FTZ R14, R13, R16 ;  /* 0x000000100d0e9220 */ /* 0x001fca0000410000 */
[----:B------:R-:W-:-:S07]  /*06f0*/  F2FP.BF16.F32.PACK_AB R14, RZ, R14 ;  /* 0x0000000eff0e723e */ /* 0x000fce00000010ff */
.L_x_869:
[----:B------:R-:W-:Y:S05]  /*0700*/  BSYNC.RECONVERGENT B0 ;  /* 0x0000000000007941 */ /* 0x000fea0003800200 */
.L_x_868:
[C---:B------:R-:W-:Y:S01]  /*0710*/  IADD3 R15, PT, PT, R3.reuse, 0x100, RZ ;  /* 0x00000100030f7810 */ /* 0x040fe20007ffe0ff */
[----:B------:R-:W0:Y:S01]  /*0720*/  @!P0 LDC.64 R12, c[0x0][0x398] ;  /* 0x0000e600ff0c8b82 */ /* 0x000e220000000a00 */
[----:B------:R-:W-:Y:S01]  /*0730*/  VIADD R17, R3, 0x180 ;  /* 0x0000018003117836 */ /* 0x000fe20000000000 */
[----:B------:R-:W-:Y:S01]  /*0740*/  BSSY.RECONVERGENT B0, `(.L_x_870) ;  /* 0x0000014000007945 */ /* 0x000fe20003800200 */
[-C--:B------:R-:W-:Y:S02]  /*0750*/  ISETP.GE.U32.AND P1, PT, R15, R2.reuse, PT ;  /* 0x000000020f00720c */ /* 0x080fe40003f26070 */
[----:B------:R-:W-:Y:S02]  /*0760*/  IADD3 R15, PT, PT, R3, 0x80, RZ ;  /* 0x00000080030f7810 */ /* 0x000fe40007ffe0ff */
[-C--:B------:R-:W-:Y:S02]  /*0770*/  ISETP.GE.U32.AND P2, PT, R17, R2.reuse, PT ;  /* 0x000000021100720c */ /* 0x080fe40003f46070 */
[----:B------:R-:W-:-:S02]  /*0780*/  ISETP.GE.U32.AND P4, PT, R15, R2, PT ;  /* 0x000000020f00720c */ /* 0x000fc40003f86070 */
[----:B------:R-:W-:-:S04]  /*0790*/  IADD3 R17, PT, PT, R3, 0x200, RZ ;  /* 0x0000020003117810 */ /* 0x000fc80007ffe0ff */
[----:B------:R-:W-:-:S07]  /*07a0*/  ISETP.GE.U32.AND P3, PT, R17, R2, PT ;  /* 0x000000021100720c */ /* 0x000fce0003f66070 */
[----:B------:R-:W-:Y:S06]  /*07b0*/  @P4 BRA `(.L_x_871) ;  /* 0x0000000000304947 */ /* 0x000fec0003800000 */
[----:B------:R-:W1:Y:S01]  /*07c0*/  LDCU.64 UR6, c[0x0][0x388] ;  /* 0x00007100ff0677ac */ /* 0x000e620008000a00 */
[----:B-----5:R-:W-:Y:S01]  /*07d0*/  IMAD.U32 R5, R5, 0x10000, RZ ;  /* 0x0001000005057824 */ /* 0x020fe200078e00ff */
[----:B------:R-:W-:-:S03]  /*07e0*/  SHF.L.U32 R4, R4, 0x10, RZ ;  /* 0x0000001004047819 */ /* 0x000fc600000006ff */
[----:B-1----:R-:W-:-:S05]  /*07f0*/  FMUL.FTZ R5, R5, UR6 ;  /* 0x0000000605057c20 */ /* 0x002fca0008410000 */
[----:B------:R-:W-:-:S13]  /*0800*/  FSETP.GT.FTZ.AND P4, PT, R5, UR7, PT ;  /* 0x0000000705007c0b */ /* 0x000fda000bf94000 */
[----:B------:R-:W-:-:S06]  /*0810*/  @!P4 FMUL.FTZ R5, R5, 1.4426950216293334961 ;  /* 0x3fb8aa3b0505c820 */ /* 0x000fcc0000410000 */
[----:B------:R-:W1:Y:S02]  /*0820*/  @!P4 MUFU.EX2 R5, R5 ;  /* 0x000000050005c308 */ /* 0x000e640000000800 */
[----:B-1----:R-:W-:Y:S01]  /*0830*/  @!P4 FADD.FTZ R17, R5, 1 ;  /* 0x3f8000000511c421 */ /* 0x002fe20000010000 */
[----:B------:R-:W-:-:S05]  /*0840*/  @!P4 FMUL.FTZ R16, R4, R5 ;  /* 0x000000050410c220 */ /* 0x000fca0000410000 */
[----:B------:R-:W1:Y:S02]  /*0850*/  @!P4 MUFU.RCP R17, R17 ;  /* 0x000000110011c308 */ /* 0x000e640000001000 */
[----:B-1----:R-:W-:-:S05]  /*0860*/  @!P4 FMUL.FTZ R4, R16, R17 ;  /* 0x000000111004c220 */ /* 0x002fca0000410000 */
[----:B------:R-:W-:-:S07]  /*0870*/  F2FP.BF16.F32.PACK_AB R4, RZ, R4 ;  /* 0x00000004ff04723e */ /* 0x000fce00000010ff */
.L_x_871:
[----:B------:R-:W-:Y:S05]  /*0880*/  BSYNC.RECONVERGENT B0 ;  /* 0x0000000000007941 */ /* 0x000fea0003800200 */
.L_x_870:
[C---:B-----5:R-:W-:Y:S01]  /*0890*/  IADD3 R5, PT, PT, R3.reuse, 0x280, RZ ;  /* 0x0000028003057810 */ /* 0x060fe20007ffe0ff */
[C---:B------:R-:W-:Y:S01]  /*08a0*/  VIADD R23, R3.reuse, 0x380 ;  /* 0x0000038003177836 */ /* 0x040fe20000000000 */
[----:B------:R-:W-:Y:S01]  /*08b0*/  IADD3 R17, PT, PT, R3, 0x300, RZ ;  /* 0x0000030003117810 */ /* 0x000fe20007ffe0ff */
[----:B------:R-:W-:Y:S01]  /*08c0*/  BSSY.RECONVERGENT B0, `(.L_x_872) ;  /* 0x0000013000007945 */ /* 0x000fe20003800200 */
[-C--:B------:R-:W-:Y:S02]  /*08d0*/  ISETP.GE.U32.AND P4, PT, R5, R2.reuse, PT ;  /* 0x000000020500720c */ /* 0x080fe40003f86070 */
[----:B------:R-:W-:Y:S02]  /*08e0*/  @!P0 IADD3 R5, PT, PT, R0, R3, RZ ;  /* 0x0000000300058210 */ /* 0x000fe40007ffe0ff */
[-C--:B------:R-:W-:Y:S02]  /*08f0*/  ISETP.GE.U32.AND P5, PT, R17, R2.reuse, PT ;  /* 0x000000021100720c */ /* 0x080fe40003fa6070 */
[----:B------:R-:W-:Y:S01]  /*0900*/  ISETP.GE.U32.AND P6, PT, R23, R2, PT ;  /* 0x000000021700720c */ /* 0x000fe20003fc6070 */
[----:B0-----:R-:W-:Y:S01]  /*0910*/  @!P0 IMAD.WIDE.U32 R12, R5, 0x2, R12 ;  /* 0x00000002050c8825 */ /* 0x001fe200078e000c */
[----:B------:R-:W-:Y:S11]  /*0920*/  @P1 BRA `(.L_x_873) ;  /* 0x0000000000301947 */ /* 0x000ff60003800000 */
[----:B------:R-:W0:Y:S01]  /*0930*/  LDCU.64 UR6, c[0x0][0x388] ;  /* 0x00007100ff0677ac */ /* 0x000e220008000a00 */
[----:B------:R-:W-:Y:S02]  /*0940*/  SHF.L.U32 R7, R7, 0x10, RZ ;  /* 0x0000001007077819 */ /* 0x000fe400000006ff */
[----:B------:R-:W-:-:S03]  /*0950*/  SHF.L.U32 R5, R6, 0x10, RZ ;  /* 0x0000001006057819 */ /* 0x000fc600000006ff */
[----:B0-----:R-:W-:-:S05]  /*0960*/  FMUL.FTZ R7, R7, UR6 ;  /* 0x0000000607077c20 */ /* 0x001fca0008410000 */
[----:B------:R-:W-:-:S13]  /*0970*/  FSETP.GT.FTZ.AND P1, PT, R7, UR7, PT ;  /* 0x0000000707007c0b */ /* 0x000fda000bf34000 */
[----:B------:R-:W-:-:S04]  /*0980*/  @!P1 FMUL.FTZ R7, R7, 1.4426950216293334961 ;  /* 0x3fb8aa3b07079820 */ /* 0x000fc80000410000 */
[----:B------:R-:W0:Y:S02]  /*0990*/  @!P1 MUFU.EX2 R16, R7 ;  /* 0x0000000700109308 */ /* 0x000e240000000800 */
[----:B0-----:R-:W-:Y:S01]  /*09a0*/  @!P1 FADD.FTZ R17, R16, 1 ;  /* 0x3f80000010119421 */ /* 0x001fe20000010000 */
[----:B------:R-:W-:-:S05]  /*09b0*/  @!P1 FMUL.FTZ R16, R5, R16 ;  /* 0x0000001005109220 */ /* 0x000fca0000410000 */
[----:B------:R-:W0:Y:S02]  /*09c0*/  @!P1 MUFU.RCP R17, R17 ;  /* 0x0000001100119308 */ /* 0x000e240000001000 */
[----:B0-----:R-:W-:-:S05]  /*09d0*/  @!P1 FMUL.FTZ R5, R16, R17 ;  /* 0x0000001110059220 */ /* 0x001fca0000410000 */
[----:B------:R-:W-:-:S07]  /*09e0*/  F2FP.BF16.F32.PACK_AB R5, RZ, R5 ;  /* 0x00000005ff05723e */ /* 0x000fce00000010ff */
.L_x_873:
[----:B------:R-:W-:Y:S05]  /*09f0*/  BSYNC.RECONVERGENT B0 ;  /* 0x0000000000007941 */ /* 0x000fea0003800200 */
.L_x_872:
[----:B------:R-:W-:Y:S04]  /*0a00*/  BSSY.RECONVERGENT B0, `(.L_x_874) ;  /* 0x000000e000007945 */ /* 0x000fe80003800200 */
[----:B------:R-:W-:Y:S05]  /*0a10*/  @P2 BRA `(.L_x_875) ;  /* 0x0000000000302947 */ /* 0x000fea0003800000 */
[----:B------:R-:W0:Y:S01]  /*0a20*/  LDCU.64 UR6, c[0x0][0x388] ;  /* 0x00007100ff0677ac */ /* 0x000e220008000a00 */
[----:B------:R-:W-:Y:S01]  /*0a30*/  IMAD.U32 R9, R9, 0x10000, RZ ;  /* 0x0001000009097824 */ /* 0x000fe200078e00ff */
        /* <DEDUP_REMOVED lines=10> */
.L_x_875:
[----:B------:R-:W-:Y:S05]  /*0ae0*/  BSYNC.RECONVERGENT B0 ;  /* 0x0000000000007941 */ /* 0x000fea0003800200 */
.L_x_874:
[----:B------:R-:W-:Y:S04]  /*0af0*/  BSSY.RECONVERGENT B0, `(.L_x_876) ;  /* 0x000000e000007945 */ /* 0x000fe80003800200 */
[----:B------:R-:W-:Y:S05]  /*0b00*/  @P3 BRA `(.L_x_877) ;  /* 0x0000000000303947 */ /* 0x000fea0003800000 */
[----:B------:R-:W0:Y:S01]  /*0b10*/  LDCU.64 UR6, c[0x0][0x388] ;  /* 0x00007100ff0677ac */ /* 0x000e220008000a00 */
[----:B------:R-:W-:Y:S02]  /*0b20*/  SHF.L.U32 R11, R11, 0x10, RZ ;  /* 0x000000100b0b7819 */ /* 0x000fe400000006ff */
[----:B------:R-:W-:-:S03]  /*0b30*/  SHF.L.U32 R7, R10, 0x10, RZ ;  /* 0x000000100a077819 */ /* 0x000fc600000006ff */
[----:B0-----:R-:W-:-:S05]  /*0b40*/  FMUL.FTZ R11, R11, UR6 ;  /* 0x000000060b0b7c20 */ /* 0x001fca0008410000 */
[----:B------:R-:W-:-:S13]  /*0b50*/  FSETP.GT.FTZ.AND P1, PT, R11, UR7, PT ;  /* 0x000000070b007c0b */ /* 0x000fda000bf34000 */
[----:B------:R-:W-:-:S06]  /*0b60*/  @!P1 FMUL.FTZ R8, R11, 1.4426950216293334961 ;  /* 0x3fb8aa3b0b089820 */ /* 0x000fcc0000410000 */
[----:B------:R-:W0:Y:S02]  /*0b70*/  @!P1 MUFU.EX2 R8, R8 ;  /* 0x0000000800089308 */ /* 0x000e240000000800 */
[----:B0-----:R-:W-:Y:S01]  /*0b80*/  @!P1 FADD.FTZ R11, R8, 1 ;  /* 0x3f800000080b9421 */ /* 0x001fe20000010000 */
[----:B------:R-:W-:-:S03]  /*0b90*/  @!P1 FMUL.FTZ R9, R7, R8 ;  /* 0x0000000807099220 */ /* 0x000fc60000410000 */
[----:B------:R-:W0:Y:S02]  /*0ba0*/  @!P1 MUFU.RCP R16, R11 ;  /* 0x0000000b00109308 */ /* 0x000e240000001000 */
[----:B0-----:R-:W-:-:S05]  /*0bb0*/  @!P1 FMUL.FTZ R7, R9, R16 ;  /* 0x0000001009079220 */ /* 0x001fca0000410000 */
[----:B------:R-:W-:-:S07]  /*0bc0*/  F2FP.BF16.F32.PACK_AB R7, RZ, R7 ;  /* 0x00000007ff07723e */ /* 0x000fce00000010ff */
.L_x_877:
[----:B------:R-:W-:Y:S05]  /*0bd0*/  BSYNC.RECONVERGENT B0 ;  /* 0x0000000000007941 */ /* 0x000fea0003800200 */
.L_x_876:
        /* <DEDUP_REMOVED lines=14> */
.L_x_879:
[----:B------:R-:W-:Y:S05]  /*0cc0*/  BSYNC.RECONVERGENT B0 ;  /* 0x0000000000007941 */ /* 0x000fea0003800200 */
.L_x_878:
        /* <DEDUP_REMOVED lines=14> */
.L_x_881:
[----:B------:R-:W-:Y:S05]  /*0db0*/  BSYNC.RECONVERGENT B0 ;  /* 0x0000000000007941 */ /* 0x000fea0003800200 */
.L_x_880:
        /* <DEDUP_REMOVED lines=14> */
.L_x_883:
[----:B------:R-:W-:Y:S05]  /*0ea0*/  BSYNC.RECONVERGENT B0 ;  /* 0x0000000000007941 */ /* 0x000fea0003800200 */
.L_x_882:
[----:B------:R-:W-:Y:S01]  /*0eb0*/  @!P0 MOV R3, R15 ;  /* 0x0000000f00038202 */ /* 0x000fe20000000f00 */
[----:B------:R0:W-:Y:S01]  /*0ec0*/  @!P0 STG.E.U16 desc[UR4][R12.64], R14 ;  /* 0x0000000e0c008986 */ /* 0x0001e2000c101504 */
[----:B------:R-:W-:Y:S04]  /*0ed0*/  BSSY.RECONVERGENT B0, `(.L_x_884) ;  /* 0x000002d000007945 */ /* 0x000fe80003800200 */
[----:B------:R-:W-:Y:S01]  /*0ee0*/  BSSY.RELIABLE B1, `(.L_x_885) ;  /* 0x0000025000017945 */ /* 0x000fe20003800100 */
[----:B------:R-:W-:-:S13]  /*0ef0*/  ISETP.GE.U32.AND P0, PT, R3, R2, PT ;  /* 0x000000020300720c */ /* 0x000fda0003f06070 */
[----:B0-----:R-:W-:Y:S05]  /*0f00*/  @P0 BRA `(.L_x_886) ;  /* 0x0000000000300947 */ /* 0x001fea0003800000 */
[----:B------:R-:W0:Y:S01]  /*0f10*/  LDC.64 R12, c[0x0][0x398] ;  /* 0x0000e600ff0c7b82 */ /* 0x000e220000000a00 */
[----:B------:R-:W-:Y:S01]  /*0f20*/  IADD3 R11, PT, PT, R0, R3, RZ ;  /* 0x00000003000b7210 */ /* 0x000fe20007ffe0ff */
[----:B------:R-:W-:-:S05]  /*0f30*/  VIADD R3, R3, 0x80 ;  /* 0x0000008003037836 */ /* 0x000fca0000000000 */
[----:B------:R-:W-:Y:S01]  /*0f40*/  ISETP.GE.U32.AND P0, PT, R3, R2, PT ;  /* 0x000000020300720c */ /* 0x000fe20003f06070 */
[----:B0-----:R-:W-:-:S05]  /*0f50*/  IMAD.WIDE.U32 R12, R11, 0x2, R12 ;  /* 0x000000020b0c7825 */ /* 0x001fca00078e000c */
[----:B------:R0:W-:Y:S07]  /*0f60*/  STG.E.U16 desc[UR4][R12.64], R4 ;  /* 0x000000040c007986 */ /* 0x0001ee000c101504 */
[----:B------:R-:W-:Y:S05]  /*0f70*/  @P0 BRA `(.L_x_887) ;  /* 0x0000000000300947 */ /* 0x000fea0003800000 */
[----:B0-----:R-:W0:Y:S01]  /*0f80*/  LDC.64 R12, c[0x0][0x398] ;  /* 0x0000e600ff0c7b82 */ /* 0x001e220000000a00 */
[----:B------:R-:W-:Y:S02]  /*0f90*/  IADD3 R11, PT, PT, R0, R3, RZ ;  /* 0x00000003000b7210 */ /* 0x000fe40007ffe0ff */
[----:B------:R-:W-:-:S03]  /*0fa0*/  IADD3 R3, PT, PT, R3, 0x80, RZ ;  /* 0x0000008003037810 */ /* 0x000fc60007ffe0ff */
[----:B0-----:R-:W-:-:S05]  /*0fb0*/  IMAD.WIDE.U32 R12, R11, 0x2, R12 ;  /* 0x000000020b0c7825 */ /* 0x001fca00078e000c */
[----:B------:R0:W-:Y:S02]  /*0fc0*/  STG.E.U16 desc[UR4][R12.64], R5 ;  /* 0x000000050c007986 */ /* 0x0001e4000c101504 */
.L_x_886:
[----:B------:R-:W-:-:S13]  /*0fd0*/  ISETP.GE.U32.AND P0, PT, R3, R2, PT ;  /* 0x000000020300720c */ /* 0x000fda0003f06070 */
[----:B------:R-:W-:Y:S05]  /*0fe0*/  @P0 BRA `(.L_x_888) ;  /* 0x0000000000300947 */ /* 0x000fea0003800000 */
[----:B0-----:R-:W0:Y:S01]  /*0ff0*/  LDC.64 R4, c[0x0][0x398] ;  /* 0x0000e600ff047b82 */ /* 0x001e220000000a00 */
[----:B------:R-:W-:Y:S01]  /*1000*/  IADD3 R11, PT, PT, R0, R3, RZ ;  /* 0x00000003000b7210 */ /* 0x000fe20007ffe0ff */
[----:B------:R-:W-:-:S04]  /*1010*/  VIADD R3, R3, 0x80 ;  /* 0x0000008003037836 */ /* 0x000fc80000000000 */
[----:B0-----:R-:W-:-:S05]  /*1020*/  IMAD.WIDE.U32 R4, R11, 0x2, R4 ;  /* 0x000000020b047825 */ /* 0x001fca00078e0004 */
[----:B------:R1:W-:Y:S02]  /*1030*/  STG.E.U16 desc[UR4][R4.64], R6 ;  /* 0x0000000604007986 */ /* 0x0003e4000c101504 */
.L_x_887:
[----:B------:R-:W-:-:S13]  /*1040*/  ISETP.GE.U32.AND P0, PT, R3, R2, PT ;  /* 0x000000020300720c */ /* 0x000fda0003f06070 */
[----:B------:R-:W-:Y:S05]  /*1050*/  @P0 BRA `(.L_x_889) ;  /* 0x0000000000340947 */ /* 0x000fea0003800000 */
[----:B01----:R-:W0:Y:S01]  /*1060*/  LDC.64 R4, c[0x0][0x398] ;  /* 0x0000e600ff047b82 */ /* 0x003e220000000a00 */
[----:B------:R-:W-:Y:S02]  /*1070*/  IADD3 R11, PT, PT, R0, R3, RZ ;  /* 0x00000003000b7210 */ /* 0x000fe40007ffe0ff */
[----:B------:R-:W-:-:S03]  /*1080*/  IADD3 R3, PT, PT, R3, 0x80, RZ ;  /* 0x0000008003037810 */ /* 0x000fc60007ffe0ff */
[----:B0-----:R-:W-:-:S05]  /*1090*/  IMAD.WIDE.U32 R4, R11, 0x2, R4 ;  /* 0x000000020b047825 */ /* 0x001fca00078e0004 */
[----:B------:R1:W-:Y:S02]  /*10a0*/  STG.E.U16 desc[UR4][R4.64], R7 ;  /* 0x0000000704007986 */ /* 0x0003e4000c101504 */
.L_x_888:
[----:B------:R-:W-:-:S13]  /*10b0*/  ISETP.GE.U32.AND P0, PT, R3, R2, PT ;  /* 0x000000020300720c */ /* 0x000fda0003f06070 */
[----:B------:R-:W-:Y:S05]  /*10c0*/  @P0 BREAK.RELIABLE B1 ;  /* 0x0000000000010942 */ /* 0x000fea0003800100 */
[----:B------:R-:W-:Y:S05]  /*10d0*/  @P0 BRA `(.L_x_890) ;  /* 0x0000000000300947 */ /* 0x000fea0003800000 */
[----:B01----:R-:W0:Y:S01]  /*10e0*/  LDC.64 R4, c[0x0][0x398] ;  /* 0x0000e600ff047b82 */ /* 0x003e220000000a00 */
[----:B------:R-:W-:Y:S01]  /*10f0*/  IADD3 R7, PT, PT, R0, R3, RZ ;  /* 0x0000000300077210 */ /* 0x000fe20007ffe0ff */
[----:B------:R-:W-:-:S04]  /*1100*/  VIADD R3, R3, 0x80 ;  /* 0x0000008003037836 */ /* 0x000fc80000000000 */
[----:B0-----:R-:W-:-:S05]  /*1110*/  IMAD.WIDE.U32 R4, R7, 0x2, R4 ;  /* 0x0000000207047825 */ /* 0x001fca00078e0004 */
[----:B------:R2:W-:Y:S02]  /*1120*/  STG.E.U16 desc[UR4][R4.64], R8 ;  /* 0x0000000804007986 */ /* 0x0005e4000c101504 */
.L_x_889:
[----:B------:R-:W-:Y:S05]  /*1130*/  BSYNC.RELIABLE B1 ;  /* 0x0000000000017941 */ /* 0x000fea0003800100 */
.L_x_885:
[----:B------:R-:W-:-:S13]  /*1140*/  ISETP.GE.U32.AND P0, PT, R3, R2, PT ;  /* 0x000000020300720c */ /* 0x000fda0003f06070 */
[----:B012---:R-:W0:Y:S01]  /*1150*/  @!P0 LDC.64 R4, c[0x0][0x398] ;  /* 0x0000e600ff048b82 */ /* 0x007e220000000a00 */
[----:B------:R-:W-:Y:S02]  /*1160*/  @!P0 IADD3 R7, PT, PT, R0, R3, RZ ;  /* 0x0000000300078210 */ /* 0x000fe40007ffe0ff */
[----:B------:R-:W-:-:S03]  /*1170*/  @!P0 IADD3 R3, PT, PT, R3, 0x80, RZ ;  /* 0x0000008003038810 */ /* 0x000fc60007ffe0ff */
[----:B0-----:R-:W-:-:S05]  /*1180*/  @!P0 IMAD.WIDE.U32 R4, R7, 0x2, R4 ;  /* 0x0000000207048825 */ /* 0x001fca00078e0004 */
[----:B------:R2:W-:Y:S02]  /*1190*/  @!P0 STG.E.U16 desc[UR4][R4.64], R9 ;  /* 0x0000000904008986 */ /* 0x0005e4000c101504 */
.L_x_890:
[----:B------:R-:W-:Y:S05]  /*11a0*/  BSYNC.RECONVERGENT B0 ;  /* 0x0000000000007941 */ /* 0x000fea0003800200 */
.L_x_884:
[----:B------:R-:W-:Y:S05]  /*11b0*/  WARPSYNC.ALL ;  /* 0x0000000000007948 */ /* 0x000fea0003800000 */
[----:B------:R-:W-:-:S13]  /*11c0*/  ISETP.GE.U32.AND P0, PT, R3, R2, PT ;  /* 0x000000020300720c */ /* 0x000fda0003f06070 */
[----:B------:R-:W-:Y:S05]  /*11d0*/  @P0 EXIT ;  /* 0x000000000000094d */ /* 0x000fea0003800000 */
[----:B012---:R-:W0:Y:S01]  /*11e0*/  LDC.64 R4, c[0x0][0x398] ;  /* 0x0000e600ff047b82 */ /* 0x007e220000000a00 */
[----:B------:R-:W-:-:S05]  /*11f0*/  IADD3 R3, PT, PT, R0, R3, RZ ;  /* 0x0000000300037210 */ /* 0x000fca0007ffe0ff */
[----:B0-----:R-:W-:-:S05]  /*1200*/  IMAD.WIDE.U32 R2, R3, 0x2, R4 ;  /* 0x0000000203027825 */ /* 0x001fca00078e0004 */
[----:B------:R-:W-:Y:S01]  /*1210*/  STG.E.U16 desc[UR4][R2.64], R10 ;  /* 0x0000000a02007986 */ /* 0x000fe2000c101504 */
[----:B------:R-:W-:Y:S05]  /*1220*/  EXIT ;  /* 0x000000000000794d */ /* 0x000fea0003800000 */
.L_x_867:
[----:B------:R-:W0:Y:S01]  /*1230*/  S2R R5, SR_TID.X ;  /* 0x0000000000057919 */ /* 0x000e220000002100 */
[----:B------:R-:W1:Y:S01]  /*1240*/  LDC.64 R2, c[0x0][0x3a8] ;  /* 0x0000ea00ff027b82 */ /* 0x000e620000000a00 */
[----:B------:R-:W2:Y:S01]  /*1250*/  LDCU.64 UR6, c[0x0][0x388] ;  /* 0x00007100ff0677ac */ /* 0x000ea20008000a00 */
[----:B-1----:R-:W-:-:S04]  /*1260*/  IMAD.WIDE.U32 R2, R0, 0x2, R2 ;  /* 0x0000000200027825 */ /* 0x002fc800078e0002 */
[----:B0-----:R-:W-:Y:S02]  /*1270*/  IMAD.WIDE.U32 R8, R5, 0x4, R2 ;  /* 0x0000000405087825 */ /* 0x001fe400078e0002 */
[----:B------:R-:W0:Y:S03]  /*1280*/  LDC.64 R2, c[0x0][0x3a0] ;  /* 0x0000e800ff027b82 */ /* 0x000e260000000a00 */
[----:B------:R-:W3:Y:S04]  /*1290*/  LDG.E R10, desc[UR4][R8.64] ;  /* 0x00000004080a7981 */ /* 0x000ee8000c1e1900 */
[----:B------:R-:W4:Y:S04]  /*12a0*/  LDG.E R11, desc[UR4][R8.64+0x400] ;  /* 0x00040004080b7981 */ /* 0x000f28000c1e1900 */
[----:B------:R1:W5:Y:S01]  /*12b0*/  LDG.E R13, desc[UR4][R8.64+0x600] ;  /* 0x00060004080d7981 */ /* 0x000362000c1e1900 */
[----:B0-----:R-:W-:-:S04]  /*12c0*/  IMAD.WIDE.U32 R2, R0, 0x2, R2 ;  /* 0x0000000200027825 */ /* 0x001fc800078e0002 */
[----:B------:R-:W-:Y:S02]  /*12d0*/  IMAD.WIDE.U32 R6, R5, 0x4, R2 ;  /* 0x0000000405067825 */ /* 0x000fe400078e0002 */
[----:B------:R-:W1:Y:S04]  /*12e0*/  LDG.E R2, desc[UR4][R8.64+0x200] ;  /* 0x0002000408027981 */ /* 0x000e68000c1e1900 */
[----:B------:R-:W4:Y:S04]  /*12f0*/  LDG.E R12, desc[UR4][R6.64] ;  /* 0x00000004060c7981 */ /* 0x000f28000c1e1900 */
[----:B------:R-:W5:Y:S04]  /*1300*/  LDG.E R15, desc[UR4][R6.64+0x200] ;  /* 0x00020004060f7981 */ /* 0x000f68000c1e1900 */
[----:B------:R-:W5:Y:S04]  /*1310*/  LDG.E R16, desc[UR4][R6.64+0x400] ;  /* 0x0004000406107981 */ /* 0x000f68000c1e1900 */
[----:B------:R0:W5:Y:S01]  /*1320*/  LDG.E R17, desc[UR4][R6.64+0x600] ;  /* 0x0006000406117981 */ /* 0x000162000c1e1900 */
[----:B---3--:R-:W-:-:S04]  /*1330*/  IMAD.U32 R3, R10, 0x10000, RZ ;  /* 0x000100000a037824 */ /* 0x008fc800078e00ff */
[----:B--2---:R-:W-:-:S05]  /*1340*/  FMUL.FTZ R3, R3, UR6 ;  /* 0x0000000603037c20 */ /* 0x004fca0008410000 */
[----:B------:R-:W-:-:S13]  /*1350*/  FSETP.GT.FTZ.AND P6, PT, R3, UR7, PT ;  /* 0x0000000703007c0b */ /* 0x000fda000bfd4000 */
[----:B------:R-:W-:-:S06]  /*1360*/  @!P6 FMUL.FTZ R3, R3, 1.4426950216293334961 ;  /* 0x3fb8aa3b0303e820 */ /* 0x000fcc0000410000 */
[----:B------:R-:W2:Y:S01]  /*1370*/  @!P6 MUFU.EX2 R3, R3 ;  /* 0x000000030003e308 */ /* 0x000ea20000000800 */
[----:B------:R-:W-:Y:S02]  /*1380*/  PRMT R10, R10, 0x7632, R10 ;  /* 0x000076320a0a7816 */ /* 0x000fe4000000000a */
[C---:B-1----:R-:W-:Y:S02]  /*1390*/  PRMT R9, R2.reuse, 0x7632, R9 ;  /* 0x0000763202097816 */ /* 0x042fe40000000009 */
[----:B------:R-:W-:Y:S02]  /*13a0*/  SHF.L.U32 R8, R2, 0x10, RZ ;  /* 0x0000001002087819 */ /* 0x000fe400000006ff */
[----:B------:R-:W-:Y:S02]  /*13b0*/  SHF.L.U32 R10, R10, 0x10, RZ ;  /* 0x000000100a0a7819 */ /* 0x000fe400000006ff */
[----:B0-----:R-:W-:Y:S01]  /*13c0*/  SHF.L.U32 R6, R9, 0x10, RZ ;  /* 0x0000001009067819 */ /* 0x001fe200000006ff */
[----:B--2---:R-:W-:-:S02]  /*13d0*/  @!P6 FADD.FTZ R2, R3, 1 ;  /* 0x3f8000000302e421 */ /* 0x004fc40000010000 */
[----:B------:R-:W-:Y:S02]  /*13e0*/  FMUL.FTZ R10, R10, UR6 ;  /* 0x000000060a0a7c20 */ /* 0x000fe40008410000 */
[----:B------:R-:W-:Y:S01]  /*13f0*/  FMUL.FTZ R6, R6, UR6 ;  /* 0x0000000606067c20 */ /* 0x000fe20008410000 */
[----:B------:R-:W-:Y:S01]  /*1400*/  FMUL.FTZ R8, R8, UR6 ;  /* 0x0000000608087c20 */ /* 0x000fe20008410000 */
[----:B----4-:R-:W-:Y:S01]  /*1410*/  SHF.L.U32 R4, R12, 0x10, RZ ;  /* 0x000000100c047819 */ /* 0x010fe200000006ff */
[----:B------:R-:W0:Y:S01]  /*1420*/  @!P6 MUFU.RCP R2, R2 ;  /* 0x000000020002e308 */ /* 0x000e220000001000 */
[C---:B------:R-:W-:Y:S02]  /*1430*/  SHF.L.U32 R7, R11.reuse, 0x10, RZ ;  /* 0x000000100b077819 */ /* 0x040fe400000006ff */
[----:B------:R-:W-:Y:S01]  /*1440*/  PRMT R12, R11, 0x7632, R12 ;  /* 0x000076320b0c7816 */ /* 0x000fe2000000000c */
[----:B-----5:R-:W-:Y:S01]  /*1450*/  IMAD.U32 R11, R13, 0x10000, RZ ;  /* 0x000100000d0b7824 */ /* 0x020fe200078e00ff */
[----:B------:R-:W-:-:S02]  /*1460*/  FSETP.GT.FTZ.AND P5, PT, R10, UR7, PT ;  /* 0x000000070a007c0b */ /* 0x000fc4000bfb4000 */
[----:B------:R-:W-:Y:S02]  /*1470*/  FSETP.GT.FTZ.AND P3, PT, R6, UR7, PT ;  /* 0x0000000706007c0b */ /* 0x000fe4000bf74000 */
[----:B------:R-:W-:Y:S02]  /*1480*/  PRMT R13, R13, 0x7632, R13 ;  /* 0x000076320d0d7816 */ /* 0x000fe4000000000d */
[----:B------:R-:W-:Y:S02]  /*1490*/  FSETP.GT.FTZ.AND P4, PT, R8, UR7, PT ;  /* 0x0000000708007c0b */ /* 0x000fe4000bf94000 */
[----:B------:R-:W-:Y:S01]  /*14a0*/  SHF.L.U32 R9, R12, 0x10, RZ ;  /* 0x000000100c097819 */ /* 0x000fe200000006ff */
[----:B------:R-:W-:Y:S02]  /*14b0*/  IMAD.U32 R13, R13, 0x10000, RZ ;  /* 0x000100000d0d7824 */ /* 0x000fe400078e00ff */
[----:B------:R-:W-:Y:S01]  /*14c0*/  FMUL.FTZ R7, R7, UR6 ;  /* 0x0000000607077c20 */ /* 0x000fe20008410000 */
[----:B------:R-:W-:Y:S01]  /*14d0*/  FMUL.FTZ R11, R11, UR6 ;  /* 0x000000060b0b7c20 */ /* 0x000fe20008410000 */
[----:B------:R-:W-:Y:S01]  /*14e0*/  @!P6 FMUL.FTZ R3, R4, R3 ;  /* 0x000000030403e220 */ /* 0x000fe20000410000 */
[----:B------:R-:W-:Y:S01]  /*14f0*/  FMUL.FTZ R9, R9, UR6 ;  /* 0x0000000609097c20 */ /* 0x000fe20008410000 */
[----:B------:R-:W-:Y:S01]  /*1500*/  FMUL.FTZ R13, R13, UR6 ;  /* 0x000000060d0d7c20 */ /* 0x000fe20008410000 */
[----:B------:R-:W-:Y:S01]  /*1510*/  @!P5 FMUL.FTZ R24, R10, 1.4426950216293334961 ;  /* 0x3fb8aa3b0a18d820 */ /* 0x000fe20000410000 */
[----:B------:R-:W-:Y:S01]  /*1520*/  @!P3 FMUL.FTZ R21, R6, 1.4426950216293334961 ;  /* 0x3fb8aa3b0615b820 */ /* 0x000fe20000410000 */
[----:B------:R-:W-:Y:S01]  /*1530*/  FSETP.GT.FTZ.AND P2, PT, R7, UR7, PT ;  /* 0x0000000707007c0b */ /* 0x000fe2000bf54000 */
[----:B0-----:R-:W-:Y:S01]  /*1540*/  @!P6 FMUL.FTZ R4, R3, R2 ;  /* 0x000000020304e220 */ /* 0x001fe20000410000 */
[----:B------:R-:W-:Y:S01]  /*1550*/  FSETP.GT.FTZ.AND P0, PT, R11, UR7, PT ;  /* 0x000000070b007c0b */ /* 0x000fe2000bf14000 */
[----:B------:R-:W-:Y:S01]  /*1560*/  @!P4 FMUL.FTZ R18, R8, 1.4426950216293334961 ;  /* 0x3fb8aa3b0812c820 */ /* 0x000fe20000410000 */
[----:B------:R-:W-:-:S02]  /*1570*/  FSETP.GT.FTZ.AND P1, PT, R9, UR7, PT ;  /* 0x0000000709007c0b */ /* 0x000fc4000bf34000 */
[----:B------:R-:W-:Y:S01]  /*1580*/  FSETP.GT.FTZ.AND P6, PT, R13, UR7, PT ;  /* 0x000000070d007c0b */ /* 0x000fe2000bfd4000 */
[----:B------:R-:W0:Y:S04]  /*1590*/  @!P5 MUFU.EX2 R24, R24 ;  /* 0x000000180018d308 */ /* 0x000e280000000800 */
[----:B------:R-:W1:Y:S04]  /*15a0*/  @!P3 MUFU.EX2 R21, R21 ;  /* 0x000000150015b308 */ /* 0x000e680000000800 */
[----:B------:R-:W2:Y:S01]  /*15b0*/  @!P4 MUFU.EX2 R18, R18 ;  /* 0x000000120012c308 */ /* 0x000ea20000000800 */
[----:B------:R-:W-:Y:S01]  /*15c0*/  @!P2 FMUL.FTZ R7, R7, 1.4426950216293334961 ;  /* 0x3fb8aa3b0707a820 */ /* 0x000fe20000410000 */
[----:B------:R-:W-:Y:S01]  /*15d0*/  @!P0 FMUL.FTZ R2, R11, 1.4426950216293334961 ;  /* 0x3fb8aa3b0b028820 */ /* 0x000fe20000410000 */
[----:B------:R-:W-:Y:S01]  /*15e0*/  @!P1 FMUL.FTZ R11, R9, 1.4426950216293334961 ;  /* 0x3fb8aa3b090b9820 */ /* 0x000fe20000410000 */
[----:B------:R-:W-:-:S02]  /*15f0*/  @!P6 FMUL.FTZ R9, R13, 1.4426950216293334961 ;  /* 0x3fb8aa3b0d09e820 */ /* 0x000fc40000410000 */
[----:B------:R3:W-:Y:S01]  /*1600*/  @!P0 MUFU.EX2 R10, R2 ;  /* 0x00000002000a8308 */ /* 0x0007e20000000800 */
[----:B0-----:R-:W-:-:S03]  /*1610*/  @!P5 FADD.FTZ R22, R24, 1 ;  /* 0x3f8000001816d421 */ /* 0x001fc60000010000 */
[----:B------:R-:W0:Y:S01]  /*1620*/  @!P2 MUFU.EX2 R7, R7 ;  /* 0x000000070007a308 */ /* 0x000e220000000800 */
[----:B-1----:R-:W-:-:S03]  /*1630*/  @!P3 FADD.FTZ R20, R21, 1 ;  /* 0x3f8000001514b421 */ /* 0x002fc60000010000 */
[----:B------:R-:W1:Y:S01]  /*1640*/  @!P1 MUFU.EX2 R11, R11 ;  /* 0x0000000b000b9308 */ /* 0x000e620000000800 */
[----:B--2---:R-:W-:Y:S01]  /*1650*/  @!P4 FADD.FTZ R19, R18, 1 ;  /* 0x3f8000001213c421 */ /* 0x004fe20000010000 */
[----:B------:R-:W-:Y:S01]  /*1660*/  PRMT R12, R12, 0x7632, R12 ;  /* 0x000076320c0c7816 */ /* 0x000fe2000000000c */
[----:B---3--:R-:W2:Y:S01]  /*1670*/  LDC.64 R2, c[0x0][0x398] ;  /* 0x0000e600ff027b82 */ /* 0x008ea20000000a00 */
[----:B------:R-:W3:Y:S04]  /*1680*/  @!P6 MUFU.EX2 R9, R9 ;  /* 0x000000090009e308 */ /* 0x000ee80000000800 */
[----:B------:R-:W4:Y:S01]  /*1690*/  @!P5 MUFU.RCP R22, R22 ;  /* 0x000000160016d308 */ /* 0x000f220000001000 */
[----:B------:R-:W-:-:S07]  /*16a0*/  PRMT R14, R15, 0x7632, R14 ;  /* 0x000076320f0e7816 */ /* 0x000fce000000000e */
[----:B------:R-:W5:Y:S01]  /*16b0*/  @!P3 MUFU.RCP R20, R20 ;  /* 0x000000140014b308 */ /* 0x000f620000001000 */
[----:B------:R-:W-:Y:S01]  /*16c0*/  SHF.L.U32 R13, R12, 0x10, RZ ;  /* 0x000000100c0d7819 */ /* 0x000fe200000006ff */
[----:B0-----:R-:W-:Y:S01]  /*16d0*/  @!P2 FADD.FTZ R8, R7, 1 ;  /* 0x3f8000000708a421 */ /* 0x001fe20000010000 */
[----:B------:R-:W-:-:S05]  /*16e0*/  @!P0 FADD.FTZ R6, R10, 1 ;  /* 0x3f8000000a068421 */ /* 0x000fca0000010000 */
[----:B------:R-:W0:Y:S01]  /*16f0*/  @!P4 MUFU.RCP R19, R19 ;  /* 0x000000130013c308 */ /* 0x000e220000001000 */
[----:B------:R-:W-:Y:S01]  /*1700*/  SHF.L.U32 R15, R15, 0x10, RZ ;  /* 0x000000100f0f7819 */ /* 0x000fe200000006ff */
[----:B-1----:R-:W-:Y:S01]  /*1710*/  @!P1 FADD.FTZ R25, R11, 1 ;  /* 0x3f8000000b199421 */ /* 0x002fe20000010000 */
[----:B------:R-:W-:Y:S01]  /*1720*/  SHF.L.U32 R14, R14, 0x10, RZ ;  /* 0x000000100e0e7819 */ /* 0x000fe200000006ff */
[----:B---3--:R-:W-:Y:S01]  /*1730*/  @!P6 FADD.FTZ R26, R9, 1 ;  /* 0x3f800000091ae421 */ /* 0x008fe20000010000 */
[----:B------:R-:W-:Y:S01]  /*1740*/  @!P5 FMUL.FTZ R23, R13, R24 ;  /* 0x000000180d17d220 */ /* 0x000fe20000410000 */
[----:B------:R-:W-:Y:S02]  /*1750*/  @!P4 FMUL.FTZ R24, R15, R18 ;  /* 0x000000120f18c220 */ /* 0x000fe40000410000 */
[----:B------:R-:W1:Y:S01]  /*1760*/  @!P2 MUFU.RCP R8, R8 ;  /* 0x000000080008a308 */ /* 0x000e620000001000 */
[----:B------:R-:W-:Y:S01]  /*1770*/  @!P3 FMUL.FTZ R21, R14, R21 ;  /* 0x000000150e15b220 */ /* 0x000fe20000410000 */
[----:B----4-:R-:W-:Y:S01]  /*1780*/  @!P5 FMUL.FTZ R13, R23, R22 ;  /* 0x00000016170dd220 */ /* 0x010fe20000410000 */
[----:B------:R-:W-:-:S05]  /*1790*/  PRMT R22, R16, 0x7632, R22 ;  /* 0x0000763210167816 */ /* 0x000fca0000000016 */
[----:B------:R-:W-:Y:S01]  /*17a0*/  @!P0 MUFU.RCP R6, R6 ;  /* 0x0000000600068308 */ /* 0x000fe20000001000 */
[----:B-----5:R-:W-:Y:S01]  /*17b0*/  @!P3 FMUL.FTZ R14, R21, R20 ;  /* 0x00000014150eb220 */ /* 0x020fe20000410000 */
[----:B------:R-:W-:-:S06]  /*17c0*/  PRMT R20, R17, 0x7632, R20 ;  /* 0x0000763211147816 */ /* 0x000fcc0000000014 */
[----:B------:R-:W3:Y:S01]  /*17d0*/  @!P1 MUFU.RCP R12, R25 ;  /* 0x00000019000c9308 */ /* 0x000ee20000001000 */
[----:B0-----:R-:W-:-:S07]  /*17e0*/  @!P4 FMUL.FTZ R15, R24, R19 ;  /* 0x00000013180fc220 */ /* 0x001fce0000410000 */
[----:B------:R-:W0:Y:S01]  /*17f0*/  @!P6 MUFU.RCP R18, R26 ;  /* 0x0000001a0012e308 */ /* 0x000e220000001000 */
[----:B------:R-:W-:Y:S01]  /*1800*/  IMAD.U32 R19, R16, 0x10000, RZ ;  /* 0x0001000010137824 */ /* 0x000fe200078e00ff */
[----:B------:R-:W-:Y:S02]  /*1810*/  SHF.L.U32 R16, R22, 0x10, RZ ;  /* 0x0000001016107819 */ /* 0x000fe400000006ff */
[----:B------:R-:W-:Y:S02]  /*1820*/  SHF.L.U32 R17, R17, 0x10, RZ ;  /* 0x0000001011117819 */ /* 0x000fe400000006ff */
[----:B------:R-:W-:Y:S01]  /*1830*/  SHF.L.U32 R20, R20, 0x10, RZ ;  /* 0x0000001014147819 */ /* 0x000fe200000006ff */
[----:B------:R-:W-:Y:S01]  /*1840*/  @!P2 FMUL.FTZ R7, R19, R7 ;  /* 0x000000071307a220 */ /* 0x000fe20000410000 */
[----:B------:R-:W-:Y:S01]  /*1850*/  @!P1 FMUL.FTZ R11, R16, R11 ;  /* 0x0000000b100b9220 */ /* 0x000fe20000410000 */
[----:B------:R-:W-:Y:S02]  /*1860*/  @!P0 FMUL.FTZ R21, R17, R10 ;  /* 0x0000000a11158220 */ /* 0x000fe40000410000 */
[----:B------:R-:W-:Y:S01]  /*1870*/  @!P6 FMUL.FTZ R9, R20, R9 ;  /* 0x000000091409e220 */ /* 0x000fe20000410000 */
[----:B--2---:R-:W-:-:S04]  /*1880*/  IMAD.WIDE.U32 R2, R0, 0x2, R2 ;  /* 0x0000000200027825 */ /* 0x004fc800078e0002 */
[----:B-1----:R-:W-:Y:S01]  /*1890*/  @!P2 FMUL.FTZ R19, R7, R8 ;  /* 0x000000080713a220 */ /* 0x002fe20000410000 */
[----:B---3--:R-:W-:Y:S01]  /*18a0*/  @!P1 FMUL.FTZ R16, R11, R12 ;  /* 0x0000000c0b109220 */ /* 0x008fe20000410000 */
[----:B------:R-:W-:Y:S01]  /*18b0*/  @!P0 FMUL.FTZ R17, R21, R6 ;  /* 0x0000000615118220 */ /* 0x000fe20000410000 */
[----:B0-----:R-:W-:Y:S01]  /*18c0*/  @!P6 FMUL.FTZ R20, R9, R18 ;  /* 0x000000120914e220 */ /* 0x001fe20000410000 */
[----:B------:R-:W-:Y:S01]  /*18d0*/  F2FP.BF16.F32.PACK_AB R13, R13, R4 ;  /* 0x000000040d0d723e */ /* 0x000fe200000010ff */
[----:B------:R-:W-:Y:S01]  /*18e0*/  IMAD.WIDE.U32 R2, R5, 0x4, R2 ;  /* 0x0000000405027825 */ /* 0x000fe200078e0002 */
[----:B------:R-:W-:Y:S02]  /*18f0*/  F2FP.BF16.F32.PACK_AB R15, R14, R15 ;  /* 0x0000000f0e0f723e */ /* 0x000fe400000010ff */
[----:B------:R-:W-:Y:S02]  /*1900*/  F2FP.BF16.F32.PACK_AB R19, R16, R19 ;  /* 0x000000131013723e */ /* 0x000fe400000010ff */
[----:B------:R-:W-:Y:S01]  /*1910*/  F2FP.BF16.F32.PACK_AB R17, R20, R17 ;  /* 0x000000111411723e */ /* 0x000fe200000010ff */
[----:B------:R-:W-:Y:S04]  /*1920*/  STG.E desc[UR4][R2.64], R13 ;  /* 0x0000000d02007986 */ /* 0x000fe8000c101904 */
[----:B------:R-:W-:Y:S04]  /*1930*/  STG.E desc[UR4][R2.64+0x200], R15 ;  /* 0x0002000f02007986 */ /* 0x000fe8000c101904 */
[----:B------:R-:W-:Y:S04]  /*1940*/  STG.E desc[UR4][R2.64+0x400], R19 ;  /* 0x0004001302007986 */ /* 0x000fe8000c101904 */
[----:B------:R-:W-:Y:S01]  /*1950*/  STG.E desc[UR4][R2.64+0x600], R17 ;  /* 0x0006001102007986 */ /* 0x000fe2000c101904 */
[----:B------:R-:W-:Y:S05]  /*1960*/  EXIT ;  /* 0x000000000000794d */ /* 0x000fea0003800000 */
.L_x_891:
        /* <DEDUP_REMOVED lines=9> */
.L_x_7031:


//--------------------- .text._ZN2at6native29vectorized_elementwise_kernelILi4EZZZNS0_65_GLOBAL__N__cd49fe81_27_ActivationSoftplusKernel_cu_1520ed90_293224softplus_backward_kernelERNS_18TensorIteratorBaseERKN3c106ScalarES8_ENKUlvE_clEvENKUlvE2_clEvEUlNS5_8BFloat16ESB_E_St5arrayIPcLm3EEEEviT0_T1_ --------------------------
	.section	.text._ZN2at6native29vectorized_elementwise_kernelILi4EZZZNS0_65_GLOBAL__N__cd49fe81_27_ActivationSoftplusKernel_cu_1520ed90_293224softplus_backward_kernelERNS_18TensorIteratorBaseERKN3c106ScalarES8_ENKUlvE_clEvENKUlvE2_clEvEUlNS5_8BFloat16ESB_E_St5arrayIPcLm3EEEEviT0_T1_,"ax",@progbits
	.align	128
        .global         _ZN2at6native29vectorized_elementwise_kernelILi4EZZZNS0_65_GLOBAL__N__cd49fe81_27_ActivationSoftplusKernel_cu_1520ed90_293224softplus_backward_kernelERNS_18TensorIteratorBaseERKN3c106ScalarES8_ENKUlvE_clEvENKUlvE2_clEvEUlNS5_8BFloat16ESB_E_St5arrayIPcLm3EEEEviT0_T1_
        .type           _ZN2at6native29vectorized_elementwise_kernelILi4EZZZNS0_65_GLOBAL__N__cd49fe81_27_ActivationSoftplusKernel_cu_1520ed90_293224softplus_backward_kernelERNS_18TensorIteratorBaseERKN3c106ScalarES8_ENKUlvE_clEvENKUlvE2_clEvEUlNS5_8BFloat16ESB_E_St5arrayIPcLm3EEEEviT0_T1_,@function
        .size           _ZN2at6native29vectorized_elementwise_kernelILi4EZZZNS0_65_GLOBAL__N__cd49fe81_27_ActivationSoftplusKernel_cu_1520ed90_293224softplus_backward_kernelERNS_18TensorIteratorBaseERKN3c106ScalarES8_ENKUlvE_clEvENKUlvE2_clEvEUlNS5_8BFloat16ESB_E_St5arrayIPcLm3EEEEviT0_T1_,(.L_x_7032 - _ZN2at6native29vectorized_elementwise_kernelILi4EZZZNS0_65_GLOBAL__N__cd49fe81_27_ActivationSoftplusKernel_cu_1520ed90_293224softplus_backward_kernelERNS_18TensorIteratorBaseERKN3c106ScalarES8_ENKUlvE_clEvENKUlvE2_clEvEUlNS5_8BFloat16ESB_E_St5arrayIPcLm3EEEEviT0_T1_)
        .other          _ZN2at6native29vectorized_elementwise_kernelILi4EZZZNS0_65_GLOBAL__N__cd49fe81_27_ActivationSoftplusKernel_cu_1520ed90_293224softplus_backward_kernelERNS_18TensorIteratorBaseERKN3c106ScalarES8_ENKUlvE_clEvENKUlvE2_clEvEUlNS5_8BFloat16ESB_E_St5arrayIPcLm3EEEEviT0_T1_,@"STO_CUDA_ENTRY STV_DEFAULT"
_ZN2at6native29vectorized_elementwise_kernelILi4EZZZNS0_65_GLOBAL__N__cd49fe81_27_ActivationSoftplusKernel_cu_1520ed90_293224softplus_backward_kernelERNS_18TensorIteratorBaseERKN3c106ScalarES8_ENKUlvE_clEvENKUlvE2_clEvEUlNS5_8BFloat16ESB_E_St5arrayIPcLm3EEEEviT0_T1_:
.text._ZN2at6native29vectorized_elementwise_kernelILi4EZZZNS0_65_GLOBAL__N__cd49fe81_27_ActivationSoftplusKernel_cu_1520ed90_293224softplus_backward_kernelERNS_18TensorIteratorBaseERKN3c106ScalarES8_ENKUlvE_clEvENKUlvE2_clEvEUlNS5_8BFloat16ESB_E_St5arrayIPcLm3EEEEviT0_T1_:
        /* <DEDUP_REMOVED lines=112> */
.L_x_894:
[----:B------:R-:W-:Y:S05]  /*0700*/  BSYNC.RECONVERGENT B0 ;  /* 0x0000000000007941 */ /* 0x000fea0003800200 */
.L_x_893:
        /* <DEDUP_REMOVED lines=23> */
.L_x_896:
[----:B------:R-:W-:Y:S05]  /*0880*/  BSYNC.RECONVERGENT B0 ;  /* 0x0000000000007941 */ /* 0x000fea0003800200 */
.L_x_895:
        /* <DEDUP_REMOVED lines=22> */
.L_x_898:
[----:B------:R-:W-:Y:S05]  /*09f0*/  BSYNC.RECONVERGENT B0 ;  /* 0x0000000000007941 */ /* 0x000fea0003800200 */
.L_x_897:
        /* <DEDUP_REMOVED lines=14> */
.L_x_900:
[----:B------:R-:W-:Y:S05]  /*0ae0*/  BSYNC.RECONVERGENT B0 ;  /* 0x0000000000007941 */ /* 0x000fea0003800200 */
.L_x_899:
        /* <DEDUP_REMOVED lines=14> */
.L_x_902:
[----:B------:R-:W-:Y:S05]  /*0bd0*/  BSYNC.RECONVERGENT B0 ;  /* 0x0000000000007941 */ /* 0x000fea0003800200 */
.L_x_901:
        /* <DEDUP_REMOVED lines=14> */
.L_x_904:
[----:B------:R-:W-:Y:S05]  /*0cc0*/  BSYNC.RECONVERGENT B0 ;  /* 0x0000000000007941 */ /* 0x000fea0003800200 */
.L_x_903:
        /* <DEDUP_REMOVED lines=14> */
.L_x_906:
[----:B------:R-:W-:Y:S05]  /*0db0*/  BSYNC.RECONVERGENT B0 ;  /* 0x0000000000007941 */ /* 0x000fea0003800200 */
.L_x_905:
        /* <DEDUP_REMOVED lines=14> */
.L_x_908:
[----:B------:R-:W-:Y:S05]  /*0ea0*/  BSYNC.RECONVERGENT B0 ;  /* 0x0000000000007941 */ /* 0x000fea0003800200 */
.L_x_907:
        /* <DEDUP_REMOVED lines=18> */
.L_x_911:
[----:B------:R-:W-:-:S13]  /*0fd0*/  ISETP.GE.U32.AND P0, PT, R3, R2, PT ;  /* 0x000000020300720c */ /* 0x000fda0003f06070 */
[----:B------:R-:W-:Y:S05]  /*0fe0*/  @P0 BRA `(.L_x_913) ;  /* 0x0000000000300947 */ /* 0x000fea0003800000 */
[----:B0-----:R-:W0:Y:S01]  /*0ff0*/  LDC.64 R4, c[0x0][0x398] ;  /* 0x0000e600ff047b82 */ /* 0x001e220000000a00 */
[----:B------:R-:W-:Y:S01]  /*1000*/  IADD3 R11, PT, PT, R0, R3, RZ ;  /* 0x00000003000b7210 */ /* 0x000fe20007ffe0ff */
[----:B------:R-:W-:-:S04]  /*1010*/  VIADD R3, R3, 0x80 ;  /* 0x0000008003037836 */ /* 0x000fc80000000000 */
[----:B0-----:R-:W-:-:S05]  /*1020*/  IMAD.WIDE.U32 R4, R11, 0x2, R4 ;  /* 0x000000020b047825 */ /* 0x001fca00078e0004 */
[----:B------:R1:W-:Y:S02]  /*1030*/  STG.E.U16 desc[UR4][R4.64], R6 ;  /* 0x0000000604007986 */ /* 0x0003e4000c101504 */
.L_x_912:
[----:B------:R-:W-:-:S13]  /*1040*/  ISETP.GE.U32.AND P0, PT, R3, R2, PT ;  /* 0x000000020300720c */ /* 0x000fda0003f06070 */
[----:B------:R-:W-:Y:S05]  /*1050*/  @P0 BRA `(.L_x_914) ;  /* 0x0000000000340947 */ /* 0x000fea0003800000 */
[----:B01----:R-:W0:Y:S01]  /*1060*/  LDC.64 R4, c[0x0][0x398] ;  /* 0x0000e600ff047b82 */ /* 0x003e220000000a00 */
[----:B------:R-:W-:Y:S02]  /*1070*/  IADD3 R11, PT, PT, R0, R3, RZ ;  /* 0x00000003000b7210 */ /* 0x000fe40007ffe0ff */
[----:B------:R-:W-:-:S03]  /*1080*/  IADD3 R3, PT, PT, R3, 0x80, RZ ;  /* 0x0000008003037810 */ /* 0x000fc60007ffe0ff */
[----:B0-----:R-:W-:-:S05]  /*1090*/  IMAD.WIDE.U32 R4, R11, 0x2, R4 ;  /* 0x000000020b047825 */ /* 0x001fca00078e0004 */
[----:B------:R1:W-:Y:S02]  /*10a0*/  STG.E.U16 desc[UR4][R4.64], R7 ;  /* 0x0000000704007986 */ /* 0x0003e4000c101504 */
.L_x_913:
        /* <DEDUP_REMOVED lines=8> */
.L_x_914:
[----:B------:R-:W-:Y:S05]  /*1130*/  BSYNC.RELIABLE B1 ;  /* 0x0000000000017941 */ /* 0x000fea0003800100 */
.L_x_910:
[----:B------:R-:W-:-:S13]  /*1140*/  ISETP.GE.U32.AND P0, PT, R3, R2, PT ;  /* 0x000000020300720c */ /* 0x000fda0003f06070 */
[----:B012---:R-:W0:Y:S01]  /*1150*/  @!P0 LDC.64 R4, c[0x0][0x398] ;  /* 0x0000e600ff048b82 */ /* 0x007e220000000a00 */
[----:B------:R-:W-:Y:S02]  /*1160*/  @!P0 IADD3 R7, PT, PT, R0, R3, RZ ;  /* 0x0000000300078210 */ /* 0x000fe40007ffe0ff */
[----:B------:R-:W-:-:S03]  /*1170*/  @!P0 IADD3 R3, PT, PT, R3, 0x80, RZ ;  /* 0x0000008003038810 */ /* 0x000fc60007ffe0ff */
[----:B0-----:R-:W-:-:S05]  /*1180*/  @!P0 IMAD.WIDE.U32 R4, R7, 0x2, R4 ;  /* 0x0000000207048825 */ /* 0x001fca00078e0004 */
[----:B------:R2:W-:Y:S02]  /*1190*/  @!P0 STG.E.U16 desc[UR4][R4.64], R9 ;  /* 0x0000000904008986 */ /* 0x0005e4000c101504 */
.L_x_915:
[----:B------:R-:W-:Y:S05]  /*11a0*/  BSYNC.RECONVERGENT B0 ;  /* 0x0000000000007941 */ /* 0x000fea0003800200 */
.L_x_909:
        /* <DEDUP_REMOVED lines=8> */
.L_x_892:
[----:B------:R-:W0:Y:S01]  /*1230*/  S2R R8, SR_TID.X ;  /* 0x0000000000087919 */ /* 0x000e220000002100 */
[----:B------:R-:W1:Y:S01]  /*1240*/  LDC.64 R2, c[0x0][0x3a8] ;  /* 0x0000ea00ff027b82 */ /* 0x000e620000000a00 */
[----:B------:R-:W2:Y:S07]  /*1250*/  LDCU.64 UR6, c[0x0][0x388] ;  /* 0x00007100ff0677ac */ /* 0x000eae0008000a00 */
[----:B------:R-:W3:Y:S01]  /*1260*/  LDC.64 R4, c[0x0][0x3a0] ;  /* 0x0000e800ff047b82 */ /* 0x000ee20000000a00 */
[----:B-1----:R-:W-:-:S04]  /*1270*/  IMAD.WIDE.U32 R2, R0, 0x2, R2 ;  /* 0x0000000200027825 */ /* 0x002fc800078e0002 */
[----:B0-----:R-:W-:-:S05]  /*1280*/  IMAD.WIDE.U32 R16, R8, 0x8, R2 ;  /* 0x0000000808107825 */ /* 0x001fca00078e0002 */
[----:B------:R-:W4:Y:S01]  /*1290*/  LDG.E.64 R2, desc[UR4][R16.64] ;  /* 0x0000000410027981 */ /* 0x000f22000c1e1b00 */
[----:B---3--:R-:W-:-:S03]  /*12a0*/  IMAD.WIDE.U32 R4, R0, 0x2, R4 ;  /* 0x0000000200047825 */ /* 0x008fc600078e0004 */
[----:B------:R0:W3:Y:S01]  /*12b0*/  LDG.E.64 R10, desc[UR4][R16.64+0x400] ;  /* 0x00040004100a7981 */ /* 0x0000e2000c1e1b00 */
[----:B------:R-:W-:-:S05]  /*12c0*/  IMAD.WIDE.U32 R14, R8, 0x8, R4 ;  /* 0x00000008080e7825 */ /* 0x000fca00078e0004 */
[----:B------:R-:W5:Y:S04]  /*12d0*/  LDG.E.64 R6, desc[UR4][R14.64] ;  /* 0x000000040e067981 */ /* 0x000f68000c1e1b00 */
[----:B------:R3:W5:Y:S01]  /*12e0*/  LDG.E.64 R4, desc[UR4][R14.64+0x400] ;  /* 0x000400040e047981 */ /* 0x000762000c1e1b00 */
[----:B----4-:R-:W-:-:S04]  /*12f0*/  IMAD.U32 R9, R2, 0x10000, RZ ;  /* 0x0001000002097824 */ /* 0x010fc800078e00ff */
[----:B--2---:R-:W-:-:S05]  /*1300*/  FMUL.FTZ R9, R9, UR6 ;  /* 0x0000000609097c20 */ /* 0x004fca0008410000 */
[----:B------:R-:W-:-:S13]  /*1310*/  FSETP.GT.FTZ.AND P6, PT, R9, UR7, PT ;  /* 0x0000000709007c0b */ /* 0x000fda000bfd4000 */
[----:B------:R-:W-:-:S06]  /*1320*/  @!P6 FMUL.FTZ R12, R9, 1.4426950216293334961 ;  /* 0x3fb8aa3b090ce820 */ /* 0x000fcc0000410000 */
[----:B------:R-:W1:Y:S01]  /*1330*/  @!P6 MUFU.EX2 R12, R12 ;  /* 0x0000000c000ce308 */ /* 0x000e620000000800 */
[----:B0-----:R-:W-:Y:S02]  /*1340*/  PRMT R17, R3, 0x7632, R17 ;  /* 0x0000763203117816 */ /* 0x001fe40000000011 */
[C---:B---3--:R-:W-:Y:S02]  /*1350*/  SHF.L.U32 R15, R11.reuse, 0x10, RZ ;  /* 0x000000100b0f7819 */ /* 0x048fe400000006ff */
[C---:B------:R-:W-:Y:S02]  /*1360*/  SHF.L.U32 R16, R10.reuse, 0x10, RZ ;  /* 0x000000100a107819 */ /* 0x040fe400000006ff */
[----:B------:R-:W-:Y:S02]  /*1370*/  PRMT R14, R10, 0x7632, R14 ;  /* 0x000076320a0e7816 */ /* 0x000fe4000000000e */
[----:B------:R-:W-:Y:S02]  /*1380*/  PRMT R11, R11, 0x7632, R11 ;  /* 0x000076320b0b7816 */ /* 0x000fe4000000000b */
[----:B------:R-:W-:-:S02]  /*1390*/  SHF.L.U32 R13, R3, 0x10, RZ ;  /* 0x00000010030d7819 */ /* 0x000fc400000006ff */
[----:B------:R-:W-:Y:S01]  /*13a0*/  SHF.L.U32 R10, R17, 0x10, RZ ;  /* 0x00000010110a7819 */ /* 0x000fe200000006ff */
[----:B-1----:R-:W-:Y:S01]  /*13b0*/  @!P6 FADD.FTZ R3, R12, 1 ;  /* 0x3f8000000c03e421 */ /* 0x002fe20000010000 */
[----:B------:R-:W-:-:S03]  /*13c0*/  IMAD.U32 R17, R11, 0x10000, RZ ;  /* 0x000100000b117824 */ /* 0x000fc600078e00ff */
[----:B------:R-:W-:Y:S01]  /*13d0*/  FMUL.FTZ R11, R10, UR6 ;  /* 0x000000060a0b7c20 */ /* 0x000fe20008410000 */
[----:B------:R-:W-:Y:S01]  /*13e0*/  FMUL.FTZ R13, R13, UR6 ;  /* 0x000000060d0d7c20 */ /* 0x000fe20008410000 */
[----:B------:R-:W0:Y:S01]  /*13f0*/  @!P6 MUFU.RCP R3, R3 ;  /* 0x000000030003e308 */ /* 0x000e220000001000 */
[----:B------:R-:W-:Y:S02]  /*1400*/  PRMT R2, R2, 0x7632, R2 ;  /* 0x0000763202027816 */ /* 0x000fe40000000002 */
[----:B------:R-:W-:Y:S02]  /*1410*/  FSETP.GT.FTZ.AND P3, PT, R11, UR7, PT ;  /* 0x000000070b007c0b */ /* 0x000fe4000bf74000 */
[----:B------:R-:W-:Y:S02]  /*1420*/  FSETP.GT.FTZ.AND P5, PT, R13, UR7, PT ;  /* 0x000000070d007c0b */ /* 0x000fe4000bfb4000 */
[----:B------:R-:W-:Y:S02]  /*1430*/  SHF.L.U32 R2, R2, 0x10, RZ ;  /* 0x0000001002027819 */ /* 0x000fe400000006ff */
[----:B------:R-:W-:Y:S01]  /*1440*/  SHF.L.U32 R14, R14, 0x10, RZ ;  /* 0x000000100e0e7819 */ /* 0x000fe200000006ff */
[----:B-----5:R-:W-:-:S02]  /*1450*/  IMAD.U32 R9, R6, 0x10000, RZ ;  /* 0x0001000006097824 */ /* 0x020fc400078e00ff */
[----:B------:R-:W-:Y:S01]  /*1460*/  FMUL.FTZ R16, R16, UR6 ;  /* 0x0000000610107c20 */ /* 0x000fe20008410000 */
[----:B------:R-:W-:Y:S01]  /*1470*/  FMUL.FTZ R15, R15, UR6 ;  /* 0x000000060f0f7c20 */ /* 0x000fe20008410000 */
[----:B------:R-:W-:Y:S01]  /*1480*/  FMUL.FTZ R2, R2, UR6 ;  /* 0x0000000602027c20 */ /* 0x000fe20008410000 */
[----:B------:R-:W-:Y:S01]  /*1490*/  FMUL.FTZ R14, R14, UR6 ;  /* 0x000000060e0e7c20 */ /* 0x000fe20008410000 */
[----:B------:R-:W-:Y:S01]  /*14a0*/  FMUL.FTZ R17, R17, UR6 ;  /* 0x0000000611117c20 */ /* 0x000fe20008410000 */
[----:B------:R-:W-:Y:S01]  /*14b0*/  @!P6 FMUL.FTZ R12, R9, R12 ;  /* 0x0000000c090ce220 */ /* 0x000fe20000410000 */
[----:B------:R-:W-:Y:S01]  /*14c0*/  @!P3 FMUL.FTZ R20, R11, 1.4426950216293334961 ;  /* 0x3fb8aa3b0b14b820 */ /* 0x000fe20000410000 */
[----:B------:R-:W-:Y:S02]  /*14d0*/  FSETP.GT.FTZ.AND P2, PT, R16, UR7, PT ;  /* 0x0000000710007c0b */ /* 0x000fe4000bf54000 */
[----:B------:R-:W-:Y:S01]  /*14e0*/  FSETP.GT.FTZ.AND P1, PT, R15, UR7, PT ;  /* 0x000000070f007c0b */ /* 0x000fe2000bf34000 */
[----:B0-----:R-:W-:Y:S01]  /*14f0*/  @!P6 FMUL.FTZ R9, R12, R3 ;  /* 0x000000030c09e220 */ /* 0x001fe20000410000 */
[----:B------:R-:W-:-:S02]  /*1500*/  FSETP.GT.FTZ.AND P4, PT, R2, UR7, PT ;  /* 0x0000000702007c0b */ /* 0x000fc4000bf94000 */
[----:B------:R-:W-:Y:S01]  /*1510*/  FSETP.GT.FTZ.AND P0, PT, R14, UR7, PT ;  /* 0x000000070e007c0b */ /* 0x000fe2000bf14000 */
[----:B------:R-:W-:Y:S01]  /*1520*/  @!P5 FMUL.FTZ R19, R13, 1.4426950216293334961 ;  /* 0x3fb8aa3b0d13d820 */ /* 0x000fe20000410000 */
[----:B------:R-:W-:Y:S01]  /*1530*/  FSETP.GT.FTZ.AND P6, PT, R17, UR7, PT ;  /* 0x0000000711007c0b */ /* 0x000fe2000bfd4000 */
[----:B------:R-:W0:Y:S04]  /*1540*/  @!P3 MUFU.EX2 R20, R20 ;  /* 0x000000140014b308 */ /* 0x000e280000000800 */
[----:B------:R-:W1:Y:S01]  /*1550*/  @!P5 MUFU.EX2 R19, R19 ;  /* 0x000000130013d308 */ /* 0x000e620000000800 */
[----:B------:R-:W-:Y:S01]  /*1560*/  @!P2 FMUL.FTZ R10, R16, 1.4426950216293334961 ;  /* 0x3fb8aa3b100aa820 */ /* 0x000fe20000410000 */
[----:B------:R-:W-:Y:S02]  /*1570*/  @!P1 FMUL.FTZ R15, R15, 1.4426950216293334961 ;  /* 0x3fb8aa3b0f0f9820 */ /* 0x000fe40000410000 */
[----:B------:R-:W-:-:S02]  /*1580*/  @!P4 FMUL.FTZ R21, R2, 1.4426950216293334961 ;  /* 0x3fb8aa3b0215c820 */ /* 0x000fc40000410000 */
[----:B------:R-:W-:Y:S02]  /*1590*/  @!P0 FMUL.FTZ R13, R14, 1.4426950216293334961 ;  /* 0x3fb8aa3b0e0d8820 */ /* 0x000fe40000410000 */
[----:B------:R-:W-:Y:S01]  /*15a0*/  @!P6 FMUL.FTZ R12, R17, 1.4426950216293334961 ;  /* 0x3fb8aa3b110ce820 */ /* 0x000fe20000410000 */
[----:B------:R-:W2:Y:S01]  /*15b0*/  @!P2 MUFU.EX2 R10, R10 ;  /* 0x0000000a000aa308 */ /* 0x000ea20000000800 */
[----:B0-----:R-:W-:Y:S01]  /*15c0*/  @!P3 FADD.FTZ R22, R20, 1 ;  /* 0x3f8000001416b421 */ /* 0x001fe20000010000 */
[----:B------:R-:W0:Y:S02]  /*15d0*/  LDC.64 R2, c[0x0][0x398] ;  /* 0x0000e600ff027b82 */ /* 0x000e240000000a00 */
[----:B------:R-:W3:Y:S01]  /*15e0*/  @!P1 MUFU.EX2 R15, R15 ;  /* 0x0000000f000f9308 */ /* 0x000ee20000000800 */
[----:B-1----:R-:W-:-:S03]  /*15f0*/  @!P5 FADD.FTZ R18, R19, 1 ;  /* 0x3f8000001312d421 */ /* 0x002fc60000010000 */
[----:B------:R-:W1:Y:S04]  /*1600*/  @!P4 MUFU.EX2 R21, R21 ;  /* 0x000000150015c308 */ /* 0x000e680000000800 */
[----:B------:R-:W4:Y:S04]  /*1610*/  @!P0 MUFU.EX2 R13, R13 ;  /* 0x0000000d000d8308 */ /* 0x000f280000000800 */
[----:B------:R-:W5:Y:S04]  /*1620*/  @!P6 MUFU.EX2 R12, R12 ;  /* 0x0000000c000ce308 */ /* 0x000f680000000800 */
[----:B------:R-:W0:Y:S01]  /*1630*/  @!P3 MUFU.RCP R22, R22 ;  /* 0x000000160016b308 */ /* 0x000e220000001000 */
[----:B------:R-:W-:-:S02]  /*1640*/  PRMT R6, R6, 0x7632, R6 ;  /* 0x0000763206067816 */ /* 0x000fc40000000006 */
[----:B------:R-:W-:-:S05]  /*1650*/  PRMT R24, R7, 0x7632, R24 ;  /* 0x0000763207187816 */ /* 0x000fca0000000018 */
[----:B------:R-:W0:Y:S01]  /*1660*/  @!P5 MUFU.RCP R18, R18 ;  /* 0x000000120012d308 */ /* 0x000e220000001000 */
[----:B--2---:R-:W-:Y:S01]  /*1670*/  @!P2 FADD.FTZ R11, R10, 1 ;  /* 0x3f8000000a0ba421 */ /* 0x004fe20000010000 */
[----:B---3--:R-:W-:Y:S01]  /*1680*/  @!P1 FADD.FTZ R14, R15, 1 ;  /* 0x3f8000000f0e9421 */ /* 0x008fe20000010000 */
[----:B-1----:R-:W-:Y:S01]  /*1690*/  @!P4 FADD.FTZ R23, R21, 1 ;  /* 0x3f8000001517c421 */ /* 0x002fe20000010000 */
[----:B----4-:R-:W-:Y:S01]  /*16a0*/  @!P0 FADD.FTZ R17, R13, 1 ;  /* 0x3f8000000d118421 */ /* 0x010fe20000010000 */
[----:B------:R-:W-:Y:S02]  /*16b0*/  SHF.L.U32 R16, R7, 0x10, RZ ;  /* 0x0000001007107819 */ /* 0x000fe400000006ff */
[----:B------:R-:W-:Y:S01]  /*16c0*/  SHF.L.U32 R6, R6, 0x10, RZ ;  /* 0x0000001006067819 */ /* 0x000fe200000006ff */
[----:B-----5:R-:W-:Y:S01]  /*16d0*/  @!P6 FADD.FTZ R26, R12, 1 ;  /* 0x3f8000000c1ae421 */ /* 0x020fe20000010000 */
[----:B------:R-:W-:Y:S01]  /*16e0*/  SHF.L.U32 R7, R24, 0x10, RZ ;  /* 0x0000001018077819 */ /* 0x000fe200000006ff */
[----:B------:R-:W-:Y:S01]  /*16f0*/  @!P5 FMUL.FTZ R25, R16, R19 ;  /* 0x000000131019d220 */ /* 0x000fe20000410000 */
[----:B------:R-:W-:Y:S01]  /*1700*/  @!P2 MUFU.RCP R11, R11 ;  /* 0x0000000b000ba308 */ /* 0x000fe20000001000 */
[----:B------:R-:W-:-:S02]  /*1710*/  @!P4 FMUL.FTZ R24, R6, R21 ;  /* 0x000000150618c220 */ /* 0x000fc40000410000 */
[----:B------:R-:W-:-:S05]  /*1720*/  @!P3 FMUL.FTZ R21, R7, R20 ;  /* 0x000000140715b220 */ /* 0x000fca0000410000 */
[----:B------:R-:W-:Y:S01]  /*1730*/  @!P1 MUFU.RCP R14, R14 ;  /* 0x0000000e000e9308 */ /* 0x000fe20000001000 */
[----:B0-----:R-:W-:Y:S01]  /*1740*/  @!P3 FMUL.FTZ R7, R21, R22 ;  /* 0x000000161507b220 */ /* 0x001fe20000410000 */
[----:B------:R-:W-:-:S06]  /*1750*/  PRMT R20, R4, 0x7632, R20 ;  /* 0x0000763204147816 */ /* 0x000fcc0000000014 */
[----:B------:R-:W0:Y:S01]  /*1760*/  @!P4 MUFU.RCP R23, R23 ;  /* 0x000000170017c308 */ /* 0x000e220000001000 */
[----:B------:R-:W-:-:S07]  /*1770*/  PRMT R22, R5, 0x7632, R22 ;  /* 0x0000763205167816 */ /* 0x000fce0000000016 */
[----:B------:R-:W1:Y:S01]  /*1780*/  @!P0 MUFU.RCP R17, R17 ;  /* 0x0000001100118308 */ /* 0x000e620000001000 */
[----:B------:R-:W-:-:S07]  /*1790*/  @!P5 FMUL.FTZ R16, R25, R18 ;  /* 0x000000121910d220 */ /* 0x000fce0000410000 */
[----:B------:R-:W2:Y:S01]  /*17a0*/  @!P6 MUFU.RCP R19, R26 ;  /* 0x0000001a0013e308 */ /* 0x000ea20000001000 */
[----:B------:R-:W-:Y:S01]  /*17b0*/  IMAD.U32 R21, R4, 0x10000, RZ ;  /* 0x0001000004157824 */ /* 0x000fe200078e00ff */
[----:B------:R-:W-:Y:S02]  /*17c0*/  SHF.L.U32 R18, R5, 0x10, RZ ;  /* 0x0000001005127819 */ /* 0x000fe400000006ff */
[----:B------:R-:W-:Y:S02]  /*17d0*/  SHF.L.U32 R4, R20, 0x10, RZ ;  /* 0x0000001014047819 */ /* 0x000fe400000006ff */
[----:B------:R-:W-:Y:S01]  /*17e0*/  SHF.L.U32 R5, R22, 0x10, RZ ;  /* 0x0000001016057819 */ /* 0x000fe200000006ff */
[----:B------:R-:W-:-:S04]  /*17f0*/  IMAD.WIDE.U32 R2, R0, 0x2, R2 ;  /* 0x0000000200027825 */ /* 0x000fc800078e0002 */
[----:B------:R-:W-:Y:S01]  /*1800*/  @!P2 FMUL.FTZ R10, R21, R10 ;  /* 0x0000000a150aa220 */ /* 0x000fe20000410000 */
[----:B------:R-:W-:Y:S01]  /*1810*/  @!P1 FMUL.FTZ R15, R18, R15 ;  /* 0x0000000f120f9220 */ /* 0x000fe20000410000 */
[----:B------:R-:W-:Y:S01]  /*1820*/  @!P0 FMUL.FTZ R0, R4, R13 ;  /* 0x0000000d04008220 */ /* 0x000fe20000410000 */
[----:B------:R-:W-:Y:S01]  /*1830*/  @!P6 FMUL.FTZ R12, R5, R12 ;  /* 0x0000000c050ce220 */ /* 0x000fe20000410000 */
[----:B0-----:R-:W-:Y:S01]  /*1840*/  @!P4 FMUL.FTZ R6, R24, R23 ;  /* 0x000000171806c220 */ /* 0x001fe20000410000 */
[----:B------:R-:W-:Y:S01]  /*1850*/  @!P2 FMUL.FTZ R21, R10, R11 ;  /* 0x0000000b0a15a220 */ /* 0x000fe20000410000 */
[----:B------:R-:W-:Y:S01]  /*1860*/  @!P1 FMUL.FTZ R18, R15, R14 ;  /* 0x0000000e0f129220 */ /* 0x000fe20000410000 */
[----:B-1----:R-:W-:Y:S01]  /*1870*/  @!P0 FMUL.FTZ R4, R0, R17 ;  /* 0x0000001100048220 */ /* 0x002fe20000410000 */
[----:B--2---:R-:W-:Y:S01]  /*1880*/  @!P6 FMUL.FTZ R5, R12, R19 ;  /* 0x000000130c05e220 */ /* 0x004fe20000410000 */
[----:B------:R-:W-:Y:S01]  /*1890*/  IMAD.WIDE.U32 R2, R8, 0x8, R2 ;  /* 0x0000000808027825 */ /* 0x000fe200078e0002 */
[----:B------:R-:W-:-:S02]  /*18a0*/  F2FP.BF16.F32.PACK_AB R6, R6, R9 ;  /* 0x000000090606723e */ /* 0x000fc400000010ff */
[----:B------:R-:W-:Y:S02]  /*18b0*/  F2FP.BF16.F32.PACK_AB R7, R7, R16 ;  /* 0x000000100707723e */ /* 0x000fe400000010ff */
[----:B------:R-:W-:Y:S02]  /*18c0*/  F2FP.BF16.F32.PACK_AB R4, R4, R21 ;  /* 0x000000150404723e */ /* 0x000fe400000010ff */
[----:B------:R-:W-:Y:S01]  /*18d0*/  F2FP.BF16.F32.PACK_AB R5, R5, R18 ;  /* 0x000000120505723e */ /* 0x000fe200000010ff */
[----:B------:R-:W-:Y:S04]  /*18e0*/  STG.E.64 desc[UR4][R2.64], R6 ;  /* 0x0000000602007986 */ /* 0x000fe8000c101b04 */
[----:B------:R-:W-:Y:S01]  /*18f0*/  STG.E.64 desc[UR4][R2.64+0x400], R4 ;  /* 0x0004000402007986 */ /* 0x000fe2000c101b04 */
[----:B------:R-:W-:Y:S05]  /*1900*/  EXIT ;  /* 0x000000000000794d */ /* 0x000fea0003800000 */
.L_x_916:
        /* <DEDUP_REMOVED lines=15> */
.L_x_7032:


//--------------------- .text._ZN2at6native29vectorized_elementwise_kernelILi8EZZZNS0_65_GLOBAL__N__cd49fe81_27_ActivationSoftplusKernel_cu_1520ed90_293224softplus_backward_kernelERNS_18TensorIteratorBaseERKN3c106ScalarES8_ENKUlvE_clEvENKUlvE2_clEvEUlNS5_8BFloat16ESB_E_St5arrayIPcLm3EEEEviT0_T1_ --------------------------
	.section	.text._ZN2at6native29vectorized_elementwise_kernelILi8EZZZNS0_65_GLOBAL__N__cd49fe81_27_ActivationSoftplusKernel_cu_1520ed90_293224softplus_backward_kernelERNS_18TensorIteratorBaseERKN3c106ScalarES8_ENKUlvE_clEvENKUlvE2_clEvEUlNS5_8BFloat16ESB_E_St5arrayIPcLm3EEEEviT0_T1_,"ax",@progbits
	.align	128
        .global         _ZN2at6native29vectorized_elementwise_kernelILi8EZZZNS0_65_GLOBAL__N__cd49fe81_27_ActivationSoftplusKernel_cu_1520ed90_293224softplus_backward_kernelERNS_18TensorIteratorBaseERKN3c106ScalarES8_ENKUlvE_clEvENKUlvE2_clEvEUlNS5_8BFloat16ESB_E_St5arrayIPcLm3EEEEviT0_T1_
        .type           _ZN2at6native29vectorized_elementwise_kernelILi8EZZZNS0_65_GLOBAL__N__cd49fe81_27_ActivationSoftplusKernel_cu_1520ed90_293224softplus_backward_kernelERNS_18TensorIteratorBaseERKN3c106ScalarES8_ENKUlvE_clEvENKUlvE2_clEvEUlNS5_8BFloat16ESB_E_St5arrayIPcLm3EEEEviT0_T1_,@function
        .size           _ZN2at6native29vectorized_elementwise_kernelILi8EZZZNS0_65_GLOBAL__N__cd49fe81_27_ActivationSoftplusKernel_cu_1520ed90_293224softplus_backward_kernelERNS_18TensorIteratorBaseERKN3c106ScalarES8_ENKUlvE_clEvENKUlvE2_clEvEUlNS5_8BFloat16ESB_E_St5arrayIPcLm3EEEEviT0_T1_,(.L_x_7033 - _ZN2at6native29vectorized_elementwise_kernelILi8EZZZNS0_65_GLOBAL__N__cd49fe81_27_ActivationSoftplusKernel_cu_1520ed90_293224softplus_backward_kernelERNS_18TensorIteratorBaseERKN3c106ScalarES8_ENKUlvE_clEvENKUlvE2_clEvEUlNS5_8BFloat16ESB_E_St5arrayIPcLm3EEEEviT0_T1_)
        .other          _ZN2at6native29vectorized_elementwise_kernelILi8EZZZNS0_65_GLOBAL__N__cd49fe81_27_ActivationSoftplusKernel_cu_1520ed90_293224softplus_backward_kernelERNS_18TensorIteratorBaseERKN3c106ScalarES8_ENKUlvE_clEvENKUlvE2_clEvEUlNS5_8BFloat16ESB_E_St5arrayIPcLm3EEEEviT0_T1_,@"STO_CUDA_ENTRY STV_DEFAULT"
_ZN2at6native29vectorized_elementwise_kernelILi8EZZZNS0_65_GLOBAL__N__cd49fe81_27_ActivationSoftplusKernel_cu_1520ed90_293224softplus_backward_kernelERNS_18TensorIteratorBaseERKN3c106ScalarES8_ENKUlvE_clEvENKUlvE2_clEvEUlNS5_8BFloat16ESB_E_St5arrayIPcLm3EEEEviT0_T1_:
.text._ZN2at6native29vectorized_elementwise_kernelILi8EZZZNS0_65_GLOBAL__N__cd49fe81_27_ActivationSoftplusKernel_cu_1520ed90_293224softplus_backward_kernelERNS_18TensorIteratorBaseERKN3c106ScalarES8_ENKUlvE_clEvENKUlvE2_clEvEUlNS5_8BFloat16ESB_E_St5arrayIPcLm3EEEEviT0_T1_:
[----:B------:R-:W-:Y:S01]  /*0000*/  LDC R1, c[0x0][0x37c] ;  /* 0x0000df00ff017b82 */ /* 0x000fe20000000800 */
[----:B------:R-:W-:Y:S05]  /*0010*/  EXIT ;  /* 0x000000000000794d */ /* 0x000fea0003800000 */
.L_x_917:
        /* <DEDUP_REMOVED lines=14> */
.L_x_7033:


//--------------------- .text._ZN2at6native18elementwise_kernelILi128ELi4EZNS0_15gpu_kernel_implIZZZNS0_65_GLOBAL__N__cd49fe81_27_ActivationSoftplusKernel_cu_1520ed90_293224softplus_backward_kernelERNS_18TensorIteratorBaseERKN3c106ScalarES9_ENKUlvE_clEvENKUlvE1_clEvEUlNS6_4HalfESC_E_EEvS5_RKT_EUliE_EEviT1_ --------------------------
	.section	.text._ZN2at6native18elementwise_kernelILi128ELi4EZNS0_15gpu_kernel_implIZZZNS0_65_GLOBAL__N__cd49fe81_27_ActivationSoftplusKernel_cu_1520ed90_293224softplus_backward_kernelERNS_18TensorIteratorBaseERKN3c106ScalarES9_ENKUlvE_clEvENKUlvE1_clEvEUlNS6_4HalfESC_E_EEvS5_RKT_EUliE_EEviT1_,"ax",@progbits
	.align	128
        .global         _ZN2at6native18elementwise_kernelILi128ELi4EZNS0_15gpu_kernel_implIZZZNS0_65_GLOBAL__N__cd49fe81_27_ActivationSoftplusKernel_cu_1520ed90_293224softplus_backward_kernelERNS_18TensorIteratorBaseERKN3c106ScalarES9_ENKUlvE_clEvENKUlvE1_clEvEUlNS6_4HalfESC_E_EEvS5_RKT_EUliE_EEviT1_
        .type           _ZN2at6native18elementwise_kernelILi128ELi4EZNS0_15gpu_kernel_implIZZZNS0_65_GLOBAL__N__cd49fe81_27_ActivationSoftplusKernel_cu_1520ed90_293224softplus_backward_kernelERNS_18TensorIteratorBaseERKN3c106ScalarES9_ENKUlvE_clEvENKUlvE1_clEvEUlNS6_4HalfESC_E_EEvS5_RKT_EUliE_EEviT1_,@function
        .size           _ZN2at6native18elementwise_kernelILi128ELi4EZNS0_15gpu_kernel_implIZZZNS0_65_GLOBAL__N__cd49fe81_27_ActivationSoftplusKernel_cu_1520ed90_293224softplus_backward_kernelERNS_18TensorIteratorBaseERKN3c106ScalarES9_ENKUlvE_clEvENKUlvE1_clEvEUlNS6_4HalfESC_E_EEvS5_RKT_EUliE_EEviT1_,(.L_x_7034 - _ZN2at6native18elementwise_kernelILi128ELi4EZNS0_15gpu_kernel_implIZZZNS0_65_GLOBAL__N__cd49fe81_27_ActivationSoftplusKernel_cu_1520ed90_293224softplus_backward_kernelERNS_18TensorIteratorBaseERKN3c106ScalarES9_ENKUlvE_clEvENKUlvE1_clEvEUlNS6_4HalfESC_E_EEvS5_RKT_EUliE_EEviT1_)
        .other          _ZN2at6native18elementwise_kernelILi128ELi4EZNS0_15gpu_kernel_implIZZZNS0_65_GLOBAL__N__cd49fe81_27_ActivationSoftplusKernel_cu_1520ed90_293224softplus_backward_kernelERNS_18TensorIteratorBaseERKN3c106ScalarES9_ENKUlvE_clEvENKUlvE1_clEvEUlNS6_4HalfESC_E_EEvS5_RKT_EUliE_EEviT1_,@"STO_CUDA_ENTRY STV_DEFAULT"
_ZN2at6native18elementwise_kernelILi128ELi4EZNS0_15gpu_kernel_implIZZZNS0_65_GLOBAL__N__cd49fe81_27_ActivationSoftplusKernel_cu_1520ed90_293224softplus_backward_kernelERNS_18TensorIteratorBaseERKN3c106ScalarES9_ENKUlvE_clEvENKUlvE1_clEvEUlNS6_4HalfESC_E_EEvS5_RKT_EUliE_EEviT1_:
.text._ZN2at6native18elementwise_kernelILi128ELi4EZNS0_15gpu_kernel_implIZZZNS0_65_GLOBAL__N__cd49fe81_27_ActivationSoftplusKernel_cu_1520ed90_293224softplus_backward_kernelERNS_18TensorIteratorBaseERKN3c106ScalarES9_ENKUlvE_clEvENKUlvE1_clEvEUlNS6_4HalfESC_E_EEvS5_RKT_EUliE_EEviT1_:
        /* <DEDUP_REMOVED lines=372> */
.L_x_920:
        /* <DEDUP_REMOVED lines=16> */
[----:B0-----:R-:W-:-:S04]  /*1840*/  F2FP.F16.F32.PACK_AB R0, RZ, R0 ;  /* 0x00000000ff00723e */ /* 0x001fc800000000ff */
[----:B------:R-:W-:Y:S01]  /*1850*/  PRMT R19, R0, 0x7610, R19 ;  /* 0x0000761000137816 */ /* 0x000fe20000000013 */
[----:B------:R-:W-:Y:S06]  /*1860*/  BRA `(.L_x_926) ;  /* 0x0000000c00e87947 */ /* 0x000fec0003800000 */
.L_x_924:
[----:B------:R-:W2:Y:S02]  /*1870*/  LDG.E.U8 R2, desc[UR36][R2.64] ;  /* 0x0000002402027981 */ /* 0x000ea4000c1e1100 */
[----:B--2---:R-:W-:-:S04]  /*1880*/  I2FP.F32.U32 R0, R2 ;  /* 0x0000000200007245 */ /* 0x004fc80000201000 */
[----:B------:R-:W-:-:S04]  /*1890*/  F2FP.F16.F32.PACK_AB R0, RZ, R0 ;  /* 0x00000000ff00723e */ /* 0x000fc800000000ff */
[----:B------:R-:W-:Y:S01]  /*18a0*/  PRMT R19, R0, 0x7610, R19 ;  /* 0x0000761000137816 */ /* 0x000fe20000000013 */
[----:B------:R-:W-:Y:S06]  /*18b0*/  BRA `(.L_x_926) ;  /* 0x0000000c00d47947 */ /* 0x000fec0003800000 */
.L_x_923:
        /* <DEDUP_REMOVED lines=8> */
[----:B0-----:R-:W-:-:S04]  /*1940*/  F2FP.F16.F32.PACK_AB R0, RZ, R0 ;  /* 0x00000000ff00723e */ /* 0x001fc800000000ff */
[----:B------:R-:W-:Y:S01]  /*1950*/  PRMT R19, R0, 0x7610, R19 ;  /* 0x0000761000137816 */ /* 0x000fe20000000013 */
[----:B------:R-:W-:Y:S06]  /*1960*/  BRA `(.L_x_926) ;  /* 0x0000000c00a87947 */ /* 0x000fec0003800000 */
.L_x_928:
[----:B------:R-:W2:Y:S02]  /*1970*/  LDG.E R2, desc[UR36][R2.64] ;  /* 0x0000002402027981 */ /* 0x000ea4000c1e1900 */
[----:B--2---:R-:W-:-:S04]  /*1980*/  I2FP.F32.S32 R0, R2 ;  /* 0x0000000200007245 */ /* 0x004fc80000201400 */
[----:B------:R-:W-:-:S04]  /*1990*/  F2FP.F16.F32.PACK_AB R0, RZ, R0 ;  /* 0x00000000ff00723e */ /* 0x000fc800000000ff */
[----:B------:R-:W-:Y:S01]  /*19a0*/  PRMT R19, R0, 0x7610, R19 ;  /* 0x0000761000137816 */ /* 0x000fe20000000013 */
[----:B------:R-:W-:Y:S06]  /*19b0*/  BRA `(.L_x_926) ;  /* 0x0000000c00947947 */ /* 0x000fec0003800000 */
.L_x_927:
[----:B------:R-:W2:Y:S02]  /*19c0*/  LDG.E.U16 R2, desc[UR36][R2.64] ;  /* 0x0000002402027981 */ /* 0x000ea4000c1e1500 */
[----:B--2---:R-:W0:Y:S02]  /*19d0*/  I2F.S16 R0, R2 ;  /* 0x0000000200007306 */ /* 0x004e240000101400 */
[----:B0-----:R-:W-:-:S04]  /*19e0*/  F2FP.F16.F32.PACK_AB R0, RZ, R0 ;  /* 0x00000000ff00723e */ /* 0x001fc800000000ff */
[----:B------:R-:W-:Y:S01]  /*19f0*/  PRMT R19, R0, 0x7610, R19 ;  /* 0x0000761000137816 */ /* 0x000fe20000000013 */
[----:B------:R-:W-:Y:S06]  /*1a00*/  BRA `(.L_x_926) ;  /* 0x0000000c00807947 */ /* 0x000fec0003800000 */
.L_x_922:
[----:B------:R-:W-:-:S09]  /*1a10*/  UISETP.GT.AND UP0, UPT, UR4, 0x6, UPT ;  /* 0x000000060400788c */ /* 0x000fd2000bf04270 */
[----:B------:R-:W-:Y:S05]  /*1a20*/  BRA.U UP0, `(.L_x_929) ;  /* 0x0000000100247547 */ /* 0x000fea000b800000 */
[----:B------:R-:W-:-:S09]  /*1a30*/  UISETP.NE.AND UP0, UPT, UR4, 0x5, UPT ;  /* 0x000000050400788c */ /* 0x000fd2000bf05270 */
[----:B------:R-:W-:Y:S05]  /*1a40*/  BRA.U !UP0, `(.L_x_930) ;  /* 0x0000000108147547 */ /* 0x000fea000b800000 */
[----:B------:R-:W-:-:S09]  /*1a50*/  UISETP.NE.AND UP0, UPT, UR4, 0x6, UPT ;  /* 0x000000060400788c */ /* 0x000fd2000bf05270 */
[----:B------:R-:W-:Y:S05]  /*1a60*/  BRA.U UP0, `(.L_x_925) ;  /* 0x0000000900cc7547 */ /* 0x000fea000b800000 */
[----:B------:R-:W2:Y:S02]  /*1a70*/  LDG.E R2, desc[UR36][R2.64] ;  /* 0x0000002402027981 */ /* 0x000ea4000c1e1900 */
[----:B--2---:R-:W-:Y:S01]  /*1a80*/  F2FP.F16.F32.PACK_AB R19, RZ, R2 ;  /* 0x00000002ff13723e */ /* 0x004fe200000000ff */
[----:B------:R-:W-:Y:S06]  /*1a90*/  BRA `(.L_x_926) ;  /* 0x0000000c005c7947 */ /* 0x000fec0003800000 */
.L_x_930:
[----:B------:R0:W5:Y:S01]  /*1aa0*/  LDG.E.U16 R19, desc[UR36][R2.64] ;  /* 0x0000002402137981 */ /* 0x000162000c1e1500 */
[----:B------:R-:W-:Y:S05]  /*1ab0*/  BRA `(.L_x_926) ;  /* 0x0000000c00547947 */ /* 0x000fea0003800000 */
.L_x_929:
[----:B------:R-:W-:-:S09]  /*1ac0*/  UISETP.NE.AND UP0, UPT, UR4, 0x7, UPT ;  /* 0x000000070400788c */ /* 0x000fd2000bf05270 */
[----:B------:R-:W-:Y:S05]  /*1ad0*/  BRA.U !UP0, `(.L_x_931) ;  /* 0x0000000108247547 */ /* 0x000fea000b800000 */
[----:B------:R-:W-:-:S09]  /*1ae0*/  UISETP.NE.AND UP0, UPT, UR4, 0x8, UPT ;  /* 0x000000080400788c */ /* 0x000fd2000bf05270 */
[----:B------:R-:W-:Y:S05]  /*1af0*/  BRA.U !UP0, `(.L_x_932) ;  /* 0x0000000108147547 */ /* 0x000fea000b800000 */
[----:B------:R-:W-:-:S09]  /*1b00*/  UISETP.NE.AND UP0, UPT, UR4, 0x9, UPT ;  /* 0x000000090400788c */ /* 0x000fd2000bf05270 */
[----:B------:R-:W-:Y:S05]  /*1b10*/  BRA.U UP0, `(.L_x_925) ;  /* 0x0000000900a07547 */ /* 0x000fea000b800000 */
[----:B------:R-:W2:Y:S02]  /*1b20*/  LDG.E R2, desc[UR36][R2.64] ;  /* 0x0000002402027981 */ /* 0x000ea4000c1e1900 */
[----:B--2---:R-:W-:Y:S01]  /*1b30*/  F2FP.F16.F32.PACK_AB R19, RZ, R2 ;  /* 0x00000002ff13723e */ /* 0x004fe200000000ff */
[----:B------:R-:W-:Y:S06]  /*1b40*/  BRA `(.L_x_926) ;  /* 0x0000000c00307947 */ /* 0x000fec0003800000 */
.L_x_932:
[----:B------:R1:W5:Y:S01]  /*1b50*/  LDG.E.U16 R19, desc[UR36][R2.64] ;  /* 0x0000002402137981 */ /* 0x000362000c1e1500 */
[----:B------:R-:W-:Y:S05]  /*1b60*/  BRA `(.L_x_926) ;  /* 0x0000000c00287947 */ /* 0x000fea0003800000 */
.L_x_931:
        /* <DEDUP_REMOVED lines=10> */
[----:B------:R-:W-:-:S04]  /*1c10*/  F2FP.F16.F32.PACK_AB R0, RZ, R0 ;  /* 0x00000000ff00723e */ /* 0x000fc800000000ff */
[----:B------:R-:W-:Y:S01]  /*1c20*/  PRMT R19, R0, 0x7610, R19 ;  /* 0x0000761000137816 */ /* 0x000fe20000000013 */
[----:B------:R-:W-:Y:S06]  /*1c30*/  BRA `(.L_x_926) ;  /* 0x0000000800f47947 */ /* 0x000fec0003800000 */
.L_x_921:
        /* <DEDUP_REMOVED lines=11> */
[----:B------:R-:W-:-:S04]  /*1cf0*/  F2FP.F16.F32.PACK_AB R0, RZ, R0 ;  /* 0x00000000ff00723e */ /* 0x000fc800000000ff */
[----:B------:R-:W-:Y:S01]  /*1d00*/  PRMT R19, R0, 0x7610, R19 ;  /* 0x0000761000137816 */ /* 0x000fe20000000013 */
[----:B------:R-:W-:Y:S06]  /*1d10*/  BRA `(.L_x_926) ;  /* 0x0000000800bc7947 */ /* 0x000fec0003800000 */
.L_x_935:
        /* <DEDUP_REMOVED lines=13> */
.L_x_934:
        /* <DEDUP_REMOVED lines=24> */
[----:B------:R-:W-:-:S04]  /*1f70*/  F2FP.F16.F32.PACK_AB R5, RZ, R5 ;  /* 0x00000005ff05723e */ /* 0x000fc800000000ff */
[----:B------:R-:W-:Y:S01]  /*1f80*/  PRMT R19, R5, 0x7610, R19 ;  /* 0x0000761005137816 */ /* 0x000fe20000000013 */
[----:B------:R-:W-:Y:S06]  /*1f90*/  BRA `(.L_x_926) ;  /* 0x00000008001c7947 */ /* 0x000fec0003800000 */
.L_x_937:
        /* <DEDUP_REMOVED lines=11> */
[----:B------:R-:W-:-:S04]  /*2050*/  F2FP.F16.F32.PACK_AB R0, RZ, R0 ;  /* 0x00000000ff00723e */ /* 0x000fc800000000ff */
[----:B------:R-:W-:Y:S01]  /*2060*/  PRMT R19, R0, 0x7610, R19 ;  /* 0x0000761000137816 */ /* 0x000fe20000000013 */
[----:B------:R-:W-:Y:S06]  /*2070*/  BRA `(.L_x_926) ;  /* 0x0000000400e47947 */ /* 0x000fec0003800000 */
.L_x_936:
[----:B------:R-:W2:Y:S02]  /*2080*/  LDG.E.U16 R0, desc[UR36][R2.64] ;  /* 0x0000002402007981 */ /* 0x000ea4000c1e1500 */
[----:B--2---:R-:W-:-:S05]  /*2090*/  IMAD.U32 R0, R0, 0x10000, RZ ;  /* 0x0001000000007824 */ /* 0x004fca00078e00ff */
[----:B------:R-:W-:-:S04]  /*20a0*/  F2FP.F16.F32.PACK_AB R0, RZ, R0 ;  /* 0x00000000ff00723e */ /* 0x000fc800000000ff */
[----:B------:R-:W-:Y:S01]  /*20b0*/  PRMT R19, R0, 0x7610, R19 ;  /* 0x0000761000137816 */ /* 0x000fe20000000013 */
[----:B------:R-:W-:Y:S06]  /*20c0*/  BRA `(.L_x_926) ;  /* 0x0000000400d07947 */ /* 0x000fec0003800000 */
.L_x_933:
        /* <DEDUP_REMOVED lines=10> */
[----:B------:R-:W-:-:S04]  /*2170*/  F2FP.F16.F32.PACK_AB R0, RZ, R0 ;  /* 0x00000000ff00723e */ /* 0x000fc800000000ff */
[----:B------:R-:W-:Y:S01]  /*2180*/  PRMT R19, R0, 0x7610, R19 ;  /* 0x0000761000137816 */ /* 0x000fe20000000013 */
[----:B------:R-:W-:Y:S06]  /*2190*/  BRA `(.L_x_926) ;  /* 0x00000004009c7947 */ /* 0x000fec0003800000 */
.L_x_940:
        /* <DEDUP_REMOVED lines=21> */
.L_x_944:
[----:B------:R-:W-:Y:S05]  /*22f0*/  BSYNC.RECONVERGENT B1 ;  /* 0x0000000000017941 */ /* 0x000fea0003800200 */
.L_x_943:
[----:B------:R-:W-:Y:S01]  /*2300*/  IMAD.SHL.U32 R0, R0, 0x100000, RZ ;  /* 0x0010000000007824 */ /* 0x000fe200078e00ff */
[----:B------:R-:W-:-:S04]  /*2310*/  LEA R2, R2, 0x3b800000, 0x17 ;  /* 0x3b80000002027811 */ /* 0x000fc800078eb8ff */
[----:B------:R-:W-:-:S07]  /*2320*/  LOP3.LUT R0, R2, R0, R7, 0xfe, !PT ;  /* 0x0000000002007212 */ /* 0x000fce00078efe07 */
.L_x_942:
[----:B------:R-:W-:Y:S05]  /*2330*/  BSYNC.RECONVERGENT B0 ;  /* 0x0000000000007941 */ /* 0x000fea0003800200 */
.L_x_941:
[----:B------:R-:W-:-:S04]  /*2340*/  F2FP.F16.F32.PACK_AB R0, RZ, R0 ;  /* 0x00000000ff00723e */ /* 0x000fc800000000ff */
[----:B------:R-:W-:Y:S01]  /*2350*/  PRMT R19, R0, 0x7610, R19 ;  /* 0x0000761000137816 */ /* 0x000fe20000000013 */
[----:B------:R-:W-:Y:S06]  /*2360*/  BRA `(.L_x_926) ;  /* 0x0000000400287947 */ /* 0x000fec0003800000 */
.L_x_939:
        /* <DEDUP_REMOVED lines=21> */
.L_x_948:
[----:B------:R-:W-:Y:S05]  /*24c0*/  BSYNC.RECONVERGENT B1 ;  /* 0x0000000000017941 */ /* 0x000fea0003800200 */
.L_x_947:
[----:B------:R-:W-:Y:S01]  /*24d0*/  IMAD.SHL.U32 R0, R0, 0x200000, RZ ;  /* 0x0020000000007824 */ /* 0x000fe200078e00ff */
[----:B------:R-:W-:-:S04]  /*24e0*/  LEA R2, R2, 0x37800000, 0x17 ;  /* 0x3780000002027811 */ /* 0x000fc800078eb8ff */
[----:B------:R-:W-:-:S07]  /*24f0*/  LOP3.LUT R0, R2, R0, R7, 0xfe, !PT ;  /* 0x0000000002007212 */ /* 0x000fce00078efe07 */
.L_x_946:
[----:B------:R-:W-:Y:S05]  /*2500*/  BSYNC.RECONVERGENT B0 ;  /* 0x0000000000007941 */ /* 0x000fea0003800200 */
.L_x_945:
[----:B------:R-:W-:-:S04]  /*2510*/  F2FP.F16.F32.PACK_AB R0, RZ, R0 ;  /* 0x00000000ff00723e */ /* 0x000fc800000000ff */
[----:B------:R-:W-:Y:S01]  /*2520*/  PRMT R19, R0, 0x7610, R19 ;  /* 0x0000761000137816 */ /* 0x000fe20000000013 */
[----:B------:R-:W-:Y:S06]  /*2530*/  BRA `(.L_x_926) ;  /* 0x0000000000b47947 */ /* 0x000fec0003800000 */
.L_x_938:
[----:B------:R-:W-:-:S09]  /*2540*/  UISETP.NE.AND UP0, UPT, UR4, 0x1c, UPT ;  /* 0x0000001c0400788c */ /* 0x000fd2000bf05270 */
[----:B------:R-:W-:Y:S05]  /*2550*/  BRA.U !UP0, `(.L_x_949) ;  /* 0x00000001089c7547 */ /* 0x000fea000b800000 */
[----:B------:R-:W-:-:S09]  /*2560*/  UISETP.NE.AND UP0, UPT, UR4, 0x1d, UPT ;  /* 0x0000001d0400788c */ /* 0x000fd2000bf05270 */
[----:B------:R-:W-:Y:S05]  /*2570*/  BRA.U !UP0, `(.L_x_950) ;  /* 0x0000000108807547 */ /* 0x000fea000b800000 */
[----:B------:R-:W-:-:S09]  /*2580*/  UISETP.NE.AND UP0, UPT, UR4, 0x2c, UPT ;  /* 0x0000002c0400788c */ /* 0x000fd2000bf05270 */
[----:B------:R-:W-:Y:S05]  /*2590*/  BRA.U !UP0, `(.L_x_951) ;  /* 0x0000000108487547 */ /* 0x000fea000b800000 */
.L_x_925:
        /* <DEDUP_REMOVED lines=15> */
[----:B--2---:R-:W-:Y:S05]  /*2690*/  CALL.ABS.NOINC R2 ;  /* 0x0000000002007343 */ /* 0x004fea0003c00000 */
.L_x_952:
[----:B------:R-:W-:Y:S01]  /*26a0*/  PRMT R19, RZ, 0x7610, R19 ;  /* 0x00007610ff137816 */ /* 0x000fe20000000013 */
[----:B------:R-:W-:Y:S06]  /*26b0*/  BRA `(.L_x_926) ;  /* 0x0000000000547947 */ /* 0x000fec0003800000 */
.L_x_951:
        /* <DEDUP_REMOVED lines=8> */
.L_x_954:
[----:B------:R-:W-:Y:S05]  /*2740*/  BSYNC.RECONVERGENT B0 ;  /* 0x0000000000007941 */ /* 0x000fea0003800200 */
.L_x_953:
[----:B------:R-:W-:-:S04]  /*2750*/  F2FP.F16.F32.PACK_AB R0, RZ, R0 ;  /* 0x00000000ff00723e */ /* 0x000fc800000000ff */
[----:B------:R-:W-:Y:S01]  /*2760*/  PRMT R19, R0, 0x7610, R19 ;  /* 0x0000761000137816 */ /* 0x000fe20000000013 */
[----:B------:R-:W-:Y:S06]  /*2770*/  BRA `(.L_x_926) ;  /* 0x0000000000247947 */ /* 0x000fec0003800000 */
.L_x_950:
[----:B------:R-:W2:Y:S02]  /*2780*/  LDG.E.64 R2, desc[UR36][R2.64] ;  /* 0x0000002402027981 */ /* 0x000ea4000c1e1b00 */
[----:B--2---:R-:W0:Y:S02]  /*2790*/  I2F.U64 R0, R2 ;  /* 0x0000000200007312 */ /* 0x004e240000301000 */
[----:B0-----:R-:W-:-:S04]  /*27a0*/  F2FP.F16.F32.PACK_AB R0, RZ, R0 ;  /* 0x00000000ff00723e */ /* 0x001fc800000000ff */
[----:B------:R-:W-:Y:S01]  /*27b0*/  PRMT R19, R0, 0x7610, R19 ;  /* 0x0000761000137816 */ /* 0x000fe20000000013 */
[----:B------:R-:W-:Y:S06]  /*27c0*/  BRA `(.L_x_926) ;  /* 0x0000000000107947 */ /* 0x000fec0003800000 */
.L_x_949:
[----:B------:R-:W2:Y:S02]  /*27d0*/  LDG.E R2, desc[UR36][R2.64] ;  /* 0x0000002402027981 */ /* 0x000ea4000c1e1900 */
[----:B--2---:R-:W-:-:S04]  /*27e0*/  I2FP.F32.U32 R0, R2 ;  /* 0x0000000200007245 */ /* 0x004fc80000201000 */
[----:B------:R-:W-:-:S04]  /*27f0*/  F2FP.F16.F32.PACK_AB R0, RZ, R0 ;  /* 0x00000000ff00723e */ /* 0x000fc800000000ff */
[----:B------:R-:W-:-:S07]  /*2800*/  PRMT R19, R0, 0x7610, R19 ;  /* 0x0000761000137816 */ /* 0x000fce0000000013 */
.L_x_926:
[----:B------:R-:W0:Y:S01]  /*2810*/  LDCU.64 UR6, c[0x0][0x5f8] ;  /* 0x0000bf00ff0677ac */ /* 0x000e220008000a00 */
[----:B------:R-:W-:-:S04]  /*2820*/  UPRMT UR4, UR40, 0x7772, URZ ;  /* 0x0000777228047896 */ /* 0x000fc800080000ff */
[----:B------:R-:W-:Y:S01]  /*2830*/  UISETP.GT.AND UP0, UPT, UR4, 0x9, UPT ;  /* 0x000000090400788c */ /* 0x000fe2000bf04270 */
[----:B01----:R-:W-:-:S05]  /*2840*/  IADD3 R2, P0, PT, R18, UR6, RZ ;  /* 0x0000000612027c10 */ /* 0x003fca000ff1e0ff */
        /* <DEDUP_REMOVED lines=12> */
[----:B0-----:R-:W-:Y:S01]  /*2910*/  F2FP.F16.F32.PACK_AB R0, RZ, R0 ;  /* 0x00000000ff00723e */ /* 0x001fe200000000ff */
[----:B------:R-:W-:Y:S06]  /*2920*/  BRA `(.L_x_960) ;  /* 0x0000000c00ac7947 */ /* 0x000fec0003800000 */
.L_x_958:
[----:B------:R-:W2:Y:S02]  /*2930*/  LDG.E.U8 R2, desc[UR36][R2.64] ;  /* 0x0000002402027981 */ /* 0x000ea4000c1e1100 */
[----:B--2---:R-:W-:-:S04]  /*2940*/  I2FP.F32.U32 R0, R2 ;  /* 0x0000000200007245 */ /* 0x004fc80000201000 */
[----:B------:R-:W-:Y:S01]  /*2950*/  F2FP.F16.F32.PACK_AB R0, RZ, R0 ;  /* 0x00000000ff00723e */ /* 0x000fe200000000ff */
[----:B------:R-:W-:Y:S06]  /*2960*/  BRA `(.L_x_960) ;  /* 0x0000000c009c7947 */ /* 0x000fec0003800000 */
.L_x_957:
        /* <DEDUP_REMOVED lines=8> */
[----:B0-----:R-:W-:Y:S01]  /*29f0*/  F2FP.F16.F32.PACK_AB R0, RZ, R0 ;  /* 0x00000000ff00723e */ /* 0x001fe200000000ff */
[----:B------:R-:W-:Y:S06]  /*2a00*/  BRA `(.L_x_960) ;  /* 0x0000000c00747947 */ /* 0x000fec0003800000 */
.L_x_962:
[----:B------:R-:W2:Y:S02]  /*2a10*/  LDG.E R2, desc[UR36][R2.64] ;  /* 0x0000002402027981 */ /* 0x000ea4000c1e1900 */
[----:B--2---:R-:W-:-:S04]  /*2a20*/  I2FP.F32.S32 R0, R2 ;  /* 0x0000000200007245 */ /* 0x004fc80000201400 */
[----:B------:R-:W-:Y:S01]  /*2a30*/  F2FP.F16.F32.PACK_AB R0, RZ, R0 ;  /* 0x00000000ff00723e */ /* 0x000fe200000000ff */
[----:B------:R-:W-:Y:S06]  /*2a40*/  BRA `(.L_x_960) ;  /* 0x0000000c00647947 */ /* 0x000fec0003800000 */
.L_x_961:
[----:B------:R-:W2:Y:S02]  /*2a50*/  LDG.E.U16 R2, desc[UR36][R2.64] ;  /* 0x0000002402027981 */ /* 0x000ea4000c1e1500 */
[----:B--2---:R-:W0:Y:S02]  /*2a60*/  I2F.S16 R0, R2 ;  /* 0x0000000200007306 */ /* 0x004e240000101400 */
[----:B0-----:R-:W-:Y:S01]  /*2a70*/  F2FP.F16.F32.PACK_AB R0, RZ, R0 ;  /* 0x00000000ff00723e */ /* 0x001fe200000000ff */
[----:B------:R-:W-:Y:S06]  /*2a80*/  BRA `(.L_x_960) ;  /* 0x0000000c00547947 */ /* 0x000fec0003800000 */
.L_x_956:
        /* <DEDUP_REMOVED lines=9> */
.L_x_964:
[----:B------:R1:W5:Y:S01]  /*2b20*/  LDG.E.U16 R0, desc[UR36][R2.64] ;  /* 0x0000002402007981 */ /* 0x000362000c1e1500 */
[----:B------:R-:W-:Y:S05]  /*2b30*/  BRA `(.L_x_960) ;  /* 0x0000000c00287947 */ /* 0x000fea0003800000 */
.L_x_963:
        /* <DEDUP_REMOVED lines=9> */
.L_x_966:
[----:B------:R0:W5:Y:S01]  /*2bd0*/  LDG.E.U16 R0, desc[UR36][R2.64] ;  /* 0x0000002402007981 */ /* 0x000162000c1e1500 */
[----:B------:R-:W-:Y:S05]  /*2be0*/  BRA `(.L_x_960) ;  /* 0x0000000800fc7947 */ /* 0x000fea0003800000 */
.L_x_965:
        /* <DEDUP_REMOVED lines=10> */
[----:B------:R-:W-:Y:S01]  /*2c90*/  F2FP.F16.F32.PACK_AB R0, RZ, R0 ;  /* 0x00000000ff00723e */ /* 0x000fe200000000ff */
[----:B------:R-:W-:Y:S06]  /*2ca0*/  BRA `(.L_x_960) ;  /* 0x0000000800cc7947 */ /* 0x000fec0003800000 */
.L_x_955:
        /* <DEDUP_REMOVED lines=11> */
[----:B------:R-:W-:Y:S01]  /*2d60*/  F2FP.F16.F32.PACK_AB R0, RZ, R0 ;  /* 0x00000000ff00723e */ /* 0x000fe200000000ff */
[----:B------:R-:W-:Y:S06]  /*2d70*/  BRA `(.L_x_960) ;  /* 0x0000000800987947 */ /* 0x000fec0003800000 */
.L_x_969:
        /* <DEDUP_REMOVED lines=12> */
.L_x_968:
        /* <DEDUP_REMOVED lines=27> */
.L_x_971:
[----:B------:R-:W2:Y:S02]  /*2ff0*/  LDG.E.U8 R2, desc[UR36][R2.64] ;  /* 0x0000002402027981 */ /* 0x000ea4000c1e1100 */
[C---:B--2---:R-:W-:Y:S01]  /*3000*/  SHF.L.U32 R4, R2.reuse, 0x19, RZ ;  /* 0x0000001902047819 */ /* 0x044fe200000006ff */
        /* <DEDUP_REMOVED lines=9> */
[----:B------:R-:W-:Y:S01]  /*30a0*/  F2FP.F16.F32.PACK_AB R0, RZ, R0 ;  /* 0x00000000ff00723e */ /* 0x000fe200000000ff */
[----:B------:R-:W-:Y:S06]  /*30b0*/  BRA `(.L_x_960) ;  /* 0x0000000400c87947 */ /* 0x000fec0003800000 */
.L_x_970:
[----:B------:R-:W2:Y:S02]  /*30c0*/  LDG.E.U16 R0, desc[UR36][R2.64] ;  /* 0x0000002402007981 */ /* 0x000ea4000c1e1500 */
[----:B--2---:R-:W-:-:S05]  /*30d0*/  IMAD.U32 R0, R0, 0x10000, RZ ;  /* 0x0001000000007824 */ /* 0x004fca00078e00ff */
[----:B------:R-:W-:Y:S01]  /*30e0*/  F2FP.F16.F32.PACK_AB R0, RZ, R0 ;  /* 0x00000000ff00723e */ /* 0x000fe200000000ff */
[----:B------:R-:W-:Y:S06]  /*30f0*/  BRA `(.L_x_960) ;  /* 0x0000000400b87947 */ /* 0x000fec0003800000 */
.L_x_967:
        /* <DEDUP_REMOVED lines=10> */
[----:B------:R-:W-:Y:S01]  /*31a0*/  F2FP.F16.F32.PACK_AB R0, RZ, R0 ;  /* 0x00000000ff00723e */ /* 0x000fe200000000ff */
[----:B------:R-:W-:Y:S06]  /*31b0*/  BRA `(.L_x_960) ;  /* 0x0000000400887947 */ /* 0x000fec0003800000 */
.L_x_974:
        /* <DEDUP_REMOVED lines=21> */
.L_x_978:
[----:B------:R-:W-:Y:S05]  /*3310*/  BSYNC.RECONVERGENT B1 ;  /* 0x0000000000017941 */ /* 0x000fea0003800200 */
.L_x_977:
[----:B------:R-:W-:Y:S01]  /*3320*/  IMAD.SHL.U32 R0, R0, 0x100000, RZ ;  /* 0x0010000000007824 */ /* 0x000fe200078e00ff */
[----:B------:R-:W-:-:S04]  /*3330*/  LEA R2, R2, 0x3b800000, 0x17 ;  /* 0x3b80000002027811 */ /* 0x000fc800078eb8ff */
[----:B------:R-:W-:-:S07]  /*3340*/  LOP3.LUT R0, R2, R0, R7, 0xfe, !PT ;  /* 0x0000000002007212 */ /* 0x000fce00078efe07 */
.L_x_976:
[----:B------:R-:W-:Y:S05]  /*3350*/  BSYNC.RECONVERGENT B0 ;  /* 0x0000000000007941 */ /* 0x000fea0003800200 */
.L_x_975:
[----:B------:R-:W-:Y:S01]  /*3360*/  F2FP.F16.F32.PACK_AB R0, RZ, R0 ;  /* 0x00000000ff00723e */ /* 0x000fe200000000ff */
[----:B------:R-:W-:Y:S06]  /*3370*/  BRA `(.L_x_960) ;  /* 0x0000000400187947 */ /* 0x000fec0003800000 */
.L_x_973:
        /* <DEDUP_REMOVED lines=21> */
.L_x_982:
[----:B------:R-:W-:Y:S05]  /*34d0*/  BSYNC.RECONVERGENT B1 ;  /* 0x0000000000017941 */ /* 0x000fea0003800200 */
.L_x_981:
[----:B------:R-:W-:Y:S01]  /*34e0*/  IMAD.SHL.U32 R0, R0, 0x200000, RZ ;  /* 0x0020000000007824 */ /* 0x000fe200078e00ff */
[----:B------:R-:W-:-:S04]  /*34f0*/  LEA R2, R2, 0x37800000, 0x17 ;  /* 0x3780000002027811 */ /* 0x000fc800078eb8ff */
[----:B------:R-:W-:-:S07]  /*3500*/  LOP3.LUT R0, R2, R0, R7, 0xfe, !PT ;  /* 0x0000000002007212 */ /* 0x000fce00078efe07 */
.L_x_980:
[----:B------:R-:W-:Y:S05]  /*3510*/  BSYNC.RECONVERGENT B0 ;  /* 0x0000000000007941 */ /* 0x000fea0003800200 */
.L_x_979:
[----:B------:R-:W-:Y:S01]  /*3520*/  F2FP.F16.F32.PACK_AB R0, RZ, R0 ;  /* 0x00000000ff00723e */ /* 0x000fe200000000ff */
[----:B------:R-:W-:Y:S06]  /*3530*/  BRA `(.L_x_960) ;  /* 0x0000000000a87947 */ /* 0x000fec0003800000 */
.L_x_972:
[----:B------:R-:W-:-:S09]  /*3540*/  UISETP.NE.AND UP0, UPT, UR4, 0x1c, UPT ;  /* 0x0000001c0400788c */ /* 0x000fd2000bf05270 */
[----:B------:R-:W-:Y:S05]  /*3550*/  BRA.U !UP0, `(.L_x_983) ;  /* 0x0000000108947547 */ /* 0x000fea000b800000 */
[----:B------:R-:W-:-:S09]  /*3560*/  UISETP.NE.AND UP0, UPT, UR4, 0x1d, UPT ;  /* 0x0000001d0400788c */ /* 0x000fd2000bf05270 */
[----:B------:R-:W-:Y:S05]  /*3570*/  BRA.U !UP0, `(.L_x_984) ;  /* 0x00000001087c7547 */ /* 0x000fea000b800000 */
[----:B------:R-:W-:-:S09]  /*3580*/  UISETP.NE.AND UP0, UPT, UR4, 0x2c, UPT ;  /* 0x0000002c0400788c */ /* 0x000fd2000bf05270 */
[----:B------:R-:W-:Y:S05]  /*3590*/  BRA.U !UP0, `(.L_x_985) ;  /* 0x0000000108487547 */ /* 0x000fea000b800000 */
.L_x_959:
        /* <DEDUP_REMOVED lines=16> */
.L_x_986:
[----:B------:R-:W-:Y:S01]  /*36a0*/  PRMT R0, RZ, 0x7610, R0 ;  /* 0x00007610ff007816 */ /* 0x000fe20000000000 */
[----:B------:R-:W-:Y:S06]  /*36b0*/  BRA `(.L_x_960) ;  /* 0x0000000000487947 */ /* 0x000fec0003800000 */
.L_x_985:
        /* <DEDUP_REMOVED lines=8> */
.L_x_988:
[----:B------:R-:W-:Y:S05]  /*3740*/  BSYNC.RECONVERGENT B0 ;  /* 0x0000000000007941 */ /* 0x000fea0003800200 */
.L_x_987:
[----:B------:R-:W-:Y:S01]  /*3750*/  F2FP.F16.F32.PACK_AB R0, RZ, R0 ;  /* 0x00000000ff00723e */ /* 0x000fe200000000ff */
[----:B------:R-:W-:Y:S06]  /*3760*/  BRA `(.L_x_960) ;  /* 0x00000000001c7947 */ /* 0x000fec0003800000 */
.L_x_984:
[----:B------:R-:W2:Y:S02]  /*3770*/  LDG.E.64 R2, desc[UR36][R2.64] ;  /* 0x0000002402027981 */ /* 0x000ea4000c1e1b00 */
[----:B--2---:R-:W0:Y:S02]  /*3780*/  I2F.U64 R0, R2 ;  /* 0x0000000200007312 */ /* 0x004e240000301000 */
[----:B0-----:R-:W-:Y:S01]  /*3790*/  F2FP.F16.F32.PACK_AB R0, RZ, R0 ;  /* 0x00000000ff00723e */ /* 0x001fe200000000ff */
[----:B------:R-:W-:Y:S06]  /*37a0*/  BRA `(.L_x_960) ;  /* 0x00000000000c7947 */ /* 0x000fec0003800000 */
.L_x_983:
[----:B------:R-:W2:Y:S02]  /*37b0*/  LDG.E R2, desc[UR36][R2.64] ;  /* 0x0000002402027981 */ /* 0x000ea4000c1e1900 */
[----:B--2---:R-:W-:-:S04]  /*37c0*/  I2FP.F32.U32 R0, R2 ;  /* 0x0000000200007245 */ /* 0x004fc80000201000 */
[----:B------:R-:W-:-:S07]  /*37d0*/  F2FP.F16.F32.PACK_AB R0, RZ, R0 ;  /* 0x00000000ff00723e */ /* 0x000fce00000000ff */
.L_x_960:
[----:B------:R-:W2:Y:S01]  /*37e0*/  LDCU.64 UR4, c[0x0][0x600] ;  /* 0x0000c000ff0477ac */ /* 0x000ea20008000a00 */
[----:B-----5:R-:W-:Y:S02]  /*37f0*/  HADD2.F32 R0, -RZ, R0.H0_H0 ;  /* 0x20000000ff007230 */ /* 0x020fe40000004100 */
[----:B------:R-:W-:Y:S01]  /*3800*/  HADD2.F32 R19, -RZ, R19.H0_H0 ;  /* 0x20000013ff137230 */ /* 0x000fe20000004100 */
[----:B------:R-:W0:Y:S02]  /*3810*/  LDCU.64 UR6, c[0x0][0x5e8] ;  /* 0x0000bd00ff0677ac */ /* 0x000e240008000a00 */
[----:B--2---:R-:W-:Y:S01]  /*3820*/  FMUL.FTZ R0, R0, UR4 ;  /* 0x0000000400007c20 */ /* 0x004fe20008410000 */
[----:B------:R-:W-:Y:S01]  /*3830*/  ULOP3.LUT UR4, UR40, 0xff, URZ, 0xc0, !UPT ;  /* 0x000000ff28047892 */ /* 0x000fe2000f8ec0ff */
[----:B01----:R-:W-:-:S03]  /*3840*/  IADD3 R2, P1, PT, R16, UR6, RZ ;  /* 0x0000000610027c10 */ /* 0x003fc6000ff3e0ff */
[----:B------:R-:W-:Y:S01]  /*3850*/  UISETP.GT.AND UP0, UPT, UR4, 0x9, UPT ;  /* 0x000000090400788c */ /* 0x000fe2000bf04270 */
[----:B------:R-:W-:-:S13]  /*3860*/  FSETP.GT.FTZ.AND P0, PT, R0, UR5, PT ;  /* 0x0000000500007c0b */ /* 0x000fda000bf14000 */
[----:B------:R-:W-:-:S06]  /*3870*/  @!P0 FMUL.FTZ R0, R0, 1.4426950216293334961 ;  /* 0x3fb8aa3b00008820 */ /* 0x000fcc0000410000 */
[----:B------:R-:W0:Y:S02]  /*3880*/  @!P0 MUFU.EX2 R0, R0 ;  /* 0x0000000000008308 */ /* 0x000e240000000800 */
[----:B0-----:R-:W-:Y:S01]  /*3890*/  @!P0 FADD.FTZ R4, R0, 1 ;  /* 0x3f80000000048421 */ /* 0x001fe20000010000 */
[----:B------:R-:W-:-:S05]  /*38a0*/  @!P0 FMUL.FTZ R3, R19, R0 ;  /* 0x0000000013038220 */ /* 0x000fca0000410000 */
[----:B------:R-:W0:Y:S02]  /*38b0*/  @!P0 MUFU.RCP R4, R4 ;  /* 0x0000000400048308 */ /* 0x000e240000001000 */
[----:B0-----:R-:W-:Y:S01]  /*38c0*/  @!P0 FMUL.FTZ R19, R3, R4 ;  /* 0x0000000403138220 */ /* 0x001fe20000410000 */
[----:B------:R-:W-:-:S04]  /*38d0*/  IADD3.X R3, PT, PT, RZ, UR7, RZ, P1, !PT ;  /* 0x00000007ff037c10 */ /* 0x000fc80008ffe4ff */
[----:B------:R-:W-:Y:S01]  /*38e0*/  F2FP.F16.F32.PACK_AB R0, RZ, R19 ;  /* 0x00000013ff00723e */ /* 0x000fe200000000ff */
        /* <DEDUP_REMOVED lines=9> */
[----:B------:R-:W-:-:S04]  /*3980*/  HADD2.F32 R0, -RZ, R0.H0_H0 ;  /* 0x20000000ff007230 */ /* 0x000fc80000004100 */
[----:B------:R-:W0:Y:S02]  /*3990*/  F2I.FTZ.TRUNC.NTZ R5, R0 ;  /* 0x0000000000057305 */ /* 0x000e24000021f100 */
[----:B0-----:R0:W-:Y:S01]  /*39a0*/  STG.E.U8 desc[UR36][R2.64], R5 ;  /* 0x0000000502007986 */ /* 0x0011e2000c101124 */
[----:B------:R-:W-:Y:S05]  /*39b0*/  BRA `(.L_x_994) ;  /* 0x0000000c00807947 */ /* 0x000fea0003800000 */
.L_x_992:
[----:B------:R-:W-:-:S06]  /*39c0*/  HADD2.F32 R5, -RZ, R0.H0_H0 ;  /* 0x20000000ff057230 */ /* 0x000fcc0000004100 */
[----:B------:R-:W0:Y:S02]  /*39d0*/  F2I.S64.TRUNC R4, R5 ;  /* 0x0000000500047311 */ /* 0x000e24000020d900 */
[----:B0-----:R1:W-:Y:S01]  /*39e0*/  STG.E.U8 desc[UR36][R2.64], R4 ;  /* 0x0000000402007986 */ /* 0x0013e2000c101124 */
[----:B------:R-:W-:Y:S05]  /*39f0*/  BRA `(.L_x_994) ;  /* 0x0000000c00707947 */ /* 0x000fea0003800000 */
.L_x_991:
[----:B------:R-:W-:-:S09]  /*3a00*/  UISETP.NE.AND UP0, UPT, UR4, 0x2, UPT ;  /* 0x000000020400788c */ /* 0x000fd2000bf05270 */
[----:B------:R-:W-:Y:S05]  /*3a10*/  BRA.U !UP0, `(.L_x_995) ;  /* 0x0000000108307547 */ /* 0x000fea000b800000 */
[----:B------:R-:W-:-:S09]  /*3a20*/  UISETP.NE.AND UP0, UPT, UR4, 0x3, UPT ;  /* 0x000000030400788c */ /* 0x000fd2000bf05270 */
[----:B------:R-:W-:Y:S05]  /*3a30*/  BRA.U !UP0, `(.L_x_996) ;  /* 0x0000000108187547 */ /* 0x000fea000b800000 */
[----:B------:R-:W-:-:S09]  /*3a40*/  UISETP.NE.AND UP0, UPT, UR4, 0x4, UPT ;  /* 0x000000040400788c */ /* 0x000fd2000bf05270 */
[----:B------:R-:W-:Y:S05]  /*3a50*/  BRA.U UP0, `(.L_x_993) ;  /* 0x0000000900b87547 */ /* 0x000fea000b800000 */
[----:B------:R-:W-:-:S06]  /*3a60*/  HADD2.F32 R4, -RZ, R0.H0_H0 ;  /* 0x20000000ff047230 */ /* 0x000fcc0000004100 */
[----:B------:R-:W0:Y:S02]  /*3a70*/  F2I.S64.TRUNC R4, R4 ;  /* 0x0000000400047311 */ /* 0x000e24000020d900 */
[----:B0-----:R4:W-:Y:S01]  /*3a80*/  STG.E.64 desc[UR36][R2.64], R4 ;  /* 0x0000000402007986 */ /* 0x0019e2000c101b24 */
[----:B------:R-:W-:Y:S05]  /*3a90*/  BRA `(.L_x_994) ;  /* 0x0000000c00487947 */ /* 0x000fea0003800000 */
.L_x_996:
[----:B------:R-:W-:-:S04]  /*3aa0*/  HADD2.F32 R0, -RZ, R0.H0_H0 ;  /* 0x20000000ff007230 */ /* 0x000fc80000004100 */
[----:B------:R-:W0:Y:S02]  /*3ab0*/  F2I.FTZ.TRUNC.NTZ R5, R0 ;  /* 0x0000000000057305 */ /* 0x000e24000021f100 */
[----:B0-----:R3:W-:Y:S01]  /*3ac0*/  STG.E desc[UR36][R2.64], R5 ;  /* 0x0000000502007986 */ /* 0x0017e2000c101924 */
[----:B------:R-:W-:Y:S05]  /*3ad0*/  BRA `(.L_x_994) ;  /* 0x0000000c00387947 */ /* 0x000fea0003800000 */
.L_x_995:
[----:B------:R-:W-:-:S04]  /*3ae0*/  HADD2.F32 R0, -RZ, R0.H0_H0 ;  /* 0x20000000ff007230 */ /* 0x000fc80000004100 */
[----:B------:R-:W0:Y:S02]  /*3af0*/  F2I.FTZ.TRUNC.NTZ R5, R0 ;  /* 0x0000000000057305 */ /* 0x000e24000021f100 */
[----:B0-----:R2:W-:Y:S01]  /*3b00*/  STG.E.U16 desc[UR36][R2.64], R5 ;  /* 0x0000000502007986 */ /* 0x0015e2000c101524 */
[----:B------:R-:W-:Y:S05]  /*3b10*/  BRA `(.L_x_994) ;  /* 0x0000000c00287947 */ /* 0x000fea0003800000 */
.L_x_990:
[----:B------:R-:W-:-:S09]  /*3b20*/  UISETP.GT.AND UP0, UPT, UR4, 0x6, UPT ;  /* 0x000000060400788c */ /* 0x000fd2000bf04270 */
[----:B------:R-:W-:Y:S05]  /*3b30*/  BRA.U UP0, `(.L_x_997) ;  /* 0x0000000100247547 */ /* 0x000fea000b800000 */
[----:B------:R-:W-:-:S09]  /*3b40*/  UISETP.NE.AND UP0, UPT, UR4, 0x5, UPT ;  /* 0x000000050400788c */ /* 0x000fd2000bf05270 */
[----:B------:R-:W-:Y:S05]  /*3b50*/  BRA.U !UP0, `(.L_x_998) ;  /* 0x0000000108147547 */ /* 0x000fea000b800000 */
[----:B------:R-:W-:-:S09]  /*3b60*/  UISETP.NE.AND UP0, UPT, UR4, 0x6, UPT ;  /* 0x000000060400788c */ /* 0x000fd2000bf05270 */
[----:B------:R-:W-:Y:S05]  /*3b70*/  BRA.U UP0, `(.L_x_993) ;  /* 0x0000000900707547 */ /* 0x000fea000b800000 */
[----:B------:R-:W-:-:S05]  /*3b80*/  HADD2.F32 R5, -RZ, R0.H0_H0 ;  /* 0x20000000ff057230 */ /* 0x000fca0000004100 */
[----:B------:R0:W-:Y:S01]  /*3b90*/  STG.E desc[UR36][R2.64], R5 ;  /* 0x0000000502007986 */ /* 0x0001e2000c101924 */
[----:B------:R-:W-:Y:S05]  /*3ba0*/  BRA `(.L_x_994) ;  /* 0x0000000c00047947 */ /* 0x000fea0003800000 */
.L_x_998:
[----:B------:R0:W-:Y:S01]  /*3bb0*/  STG.E.U16 desc[UR36][R2.64], R0 ;  /* 0x0000000002007986 */ /* 0x0001e2000c101524 */
[----:B------:R-:W-:Y:S05]  /*3bc0*/  BRA `(.L_x_994) ;  /* 0x0000000800fc7947 */ /* 0x000fea0003800000 */
.L_x_997:
[----:B------:R-:W-:-:S09]  /*3bd0*/  UISETP.NE.AND UP0, UPT, UR4, 0x7, UPT ;  /* 0x000000070400788c */ /* 0x000fd2000bf05270 */
[----:B------:R-:W-:Y:S05]  /*3be0*/  BRA.U !UP0, `(.L_x_999) ;  /* 0x0000000108347547 */ /* 0x000fea000b800000 */
[----:B------:R-:W-:-:S09]  /*3bf0*/  UISETP.NE.AND UP0, UPT, UR4, 0x8, UPT ;  /* 0x000000080400788c */ /* 0x000fd2000bf05270 */
[----:B------:R-:W-:Y:S05]  /*3c00*/  BRA.U !UP0, `(.L_x_1000) ;  /* 0x0000000108187547 */ /* 0x000fea000b800000 */
[----:B------:R-:W-:-:S09]  /*3c10*/  UISETP.NE.AND UP0, UPT, UR4, 0x9, UPT ;  /* 0x000000090400788c */ /* 0x000fd2000bf05270 */
[----:B------:R-:W-:Y:S05]  /*3c20*/  BRA.U UP0, `(.L_x_993) ;  /* 0x0000000900447547 */ /* 0x000fea000b800000 */
[----:B------:R-:W-:Y:S02]  /*3c30*/  HADD2.F32 R4, -RZ, R0.H0_H0 ;  /* 0x20000000ff047230 */ /* 0x000fe40000004100 */
[----:B------:R-:W-:-:S05]  /*3c40*/  IMAD.MOV.U32 R5, RZ, RZ, RZ ;  /* 0x000000ffff057224 */ /* 0x000fca00078e00ff */
[----:B------:R0:W-:Y:S01]  /*3c50*/  STG.E.64 desc[UR36][R2.64], R4 ;  /* 0x0000000402007986 */ /* 0x0001e2000c101b24 */
[----:B------:R-:W-:Y:S05]  /*3c60*/  BRA `(.L_x_994) ;  /* 0x0000000800d47947 */ /* 0x000fea0003800000 */
.L_x_1000:
[----:B------:R-:W-:-:S05]  /*3c70*/  HADD2.F32 R0, -RZ, R0.H0_H0 ;  /* 0x20000000ff007230 */ /* 0x000fca0000004100 */
[----:B------:R-:W-:-:S04]  /*3c80*/  F2FP.F16.F32.PACK_AB R0, RZ, R0 ;  /* 0x00000000ff00723e */ /* 0x000fc800000000ff */
[----:B------:R-:W-:-:S05]  /*3c90*/  PRMT R0, R0, 0x5410, RZ ;  /* 0x0000541000007816 */ /* 0x000fca00000000ff */
[----:B------:R0:W-:Y:S01]  /*3ca0*/  STG.E desc[UR36][R2.64], R0 ;  /* 0x0000000002007986 */ /* 0x0001e2000c101924 */
[----:B------:R-:W-:Y:S05]  /*3cb0*/  BRA `(.L_x_994) ;  /* 0x0000000800c07947 */ /* 0x000fea0003800000 */
.L_x_999:
[----:B------:R-:W-:-:S05]  /*3cc0*/  HADD2.F32 R4, -RZ, R0.H0_H0 ;  /* 0x20000000ff047230 */ /* 0x000fca0000004100 */
[----:B------:R-:W-:-:S06]  /*3cd0*/  FMUL.FTZ R4, R4, 1 ;  /* 0x3f80000004047820 */ /* 0x000fcc0000410000 */
[----:B------:R-:W0:Y:S02]  /*3ce0*/  F2F.F64.F32 R4, R4 ;  /* 0x0000000400047310 */ /* 0x000e240000201800 */
[----:B0-----:R0:W-:Y:S01]  /*3cf0*/  STG.E.64 desc[UR36][R2.64], R4 ;  /* 0x0000000402007986 */ /* 0x0011e2000c101b24 */
[----:B------:R-:W-:Y:S05]  /*3d00*/  BRA `(.L_x_994) ;  /* 0x0000000800ac7947 */ /* 0x000fea0003800000 */
.L_x_989:
        /* <DEDUP_REMOVED lines=8> */
[----:B------:R-:W-:-:S05]  /*3d90*/  HADD2.F32 R0, -RZ, R0.H0_H0 ;  /* 0x20000000ff007230 */ /* 0x000fca0000004100 */
[----:B------:R-:W-:-:S04]  /*3da0*/  FSETP.NEU.FTZ.AND P0, PT, R0, RZ, PT ;  /* 0x000000ff0000720b */ /* 0x000fc80003f1d000 */
[----:B------:R-:W-:-:S05]  /*3db0*/  SEL R5, RZ, 0x1, !P0 ;  /* 0x00000001ff057807 */ /* 0x000fca0004000000 */
[----:B------:R0:W-:Y:S01]  /*3dc0*/  STG.E.U8 desc[UR36][R2.64], R5 ;  /* 0x0000000502007986 */ /* 0x0001e2000c101124 */
[----:B------:R-:W-:Y:S05]  /*3dd0*/  BRA `(.L_x_994) ;  /* 0x0000000800787947 */ /* 0x000fea0003800000 */
.L_x_1003:
[----:B------:R-:W-:Y:S01]  /*3de0*/  HADD2.F32 R0, -RZ, R0.H0_H0 ;  /* 0x20000000ff007230 */ /* 0x000fe20000004100 */
[----:B------:R-:W-:-:S04]  /*3df0*/  CS2R R6, SRZ ;  /* 0x0000000000067805 */ /* 0x000fc8000001ff00 */
[----:B------:R-:W-:-:S04]  /*3e00*/  FMUL.FTZ R0, R0, 1 ;  /* 0x3f80000000007820 */ /* 0x000fc80000410000 */
[----:B------:R-:W0:Y:S02]  /*3e10*/  F2F.F64.F32 R4, R0 ;  /* 0x0000000000047310 */ /* 0x000e240000201800 */
[----:B0-----:R0:W-:Y:S01]  /*3e20*/  STG.E.128 desc[UR36][R2.64], R4 ;  /* 0x0000000402007986 */ /* 0x0011e2000c101d24 */
[----:B------:R-:W-:Y:S05]  /*3e30*/  BRA `(.L_x_994) ;  /* 0x0000000800607947 */ /* 0x000fea0003800000 */
.L_x_1002:
[----:B------:R-:W-:-:S09]  /*3e40*/  UISETP.NE.AND UP0, UPT, UR4, 0xf, UPT ;  /* 0x0000000f0400788c */ /* 0x000fd2000bf05270 */
[----:B------:R-:W-:Y:S05]  /*3e50*/  BRA.U !UP0, `(.L_x_1004) ;  /* 0x0000000108a07547 */ /* 0x000fea000b800000 */
[----:B------:R-:W-:-:S09]  /*3e60*/  UISETP.NE.AND UP0, UPT, UR4, 0x17, UPT ;  /* 0x000000170400788c */ /* 0x000fd2000bf05270 */
[----:B------:R-:W-:Y:S05]  /*3e70*/  BRA.U !UP0, `(.L_x_1005) ;  /* 0x00000001084c7547 */ /* 0x000fea000b800000 */
[----:B------:R-:W-:-:S09]  /*3e80*/  UISETP.NE.AND UP0, UPT, UR4, 0x18, UPT ;  /* 0x000000180400788c */ /* 0x000fd2000bf05270 */
[----:B------:R-:W-:Y:S05]  /*3e90*/  BRA.U UP0, `(.L_x_993) ;  /* 0x0000000500a87547 */ /* 0x000fea000b800000 */
[----:B------:R-:W-:Y:S01]  /*3ea0*/  HADD2.F32 R7, -RZ, R0.H0_H0 ;  /* 0x20000000ff077230 */ /* 0x000fe20000004100 */
        /* <DEDUP_REMOVED lines=12> */
.L_x_1007:
[----:B------:R-:W-:Y:S05]  /*3f70*/  BSYNC.RECONVERGENT B0 ;  /* 0x0000000000007941 */ /* 0x000fea0003800200 */
.L_x_1006:
[----:B------:R-:W-:-:S05]  /*3f80*/  LOP3.LUT R5, R0, 0x80, R5, 0xf8, !PT ;  /* 0x0000008000057812 */ /* 0x000fca00078ef805 */
[----:B------:R0:W-:Y:S01]  /*3f90*/  STG.E.U8 desc[UR36][R2.64], R5 ;  /* 0x0000000502007986 */ /* 0x0001e2000c101124 */
[----:B------:R-:W-:Y:S05]  /*3fa0*/  BRA `(.L_x_994) ;  /* 0x0000000800047947 */ /* 0x000fea0003800000 */
.L_x_1005:
[----:B------:R-:W-:Y:S01]  /*3fb0*/  HADD2.F32 R7, -RZ, R0.H0_H0 ;  /* 0x20000000ff077230 */ /* 0x000fe20000004100 */
        /* <DEDUP_REMOVED lines=14> */
.L_x_1009:
[----:B------:R-:W-:Y:S05]  /*40a0*/  BSYNC.RECONVERGENT B0 ;  /* 0x0000000000007941 */ /* 0x000fea0003800200 */
.L_x_1008:
[----:B------:R-:W-:-:S05]  /*40b0*/  LOP3.LUT R5, R0, 0x80, R5, 0xf8, !PT ;  /* 0x0000008000057812 */ /* 0x000fca00078ef805 */
[----:B------:R0:W-:Y:S01]  /*40c0*/  STG.E.U8 desc[UR36][R2.64], R5 ;  /* 0x0000000502007986 */ /* 0x0001e2000c101124 */
[----:B------:R-:W-:Y:S05]  /*40d0*/  BRA `(.L_x_994) ;  /* 0x0000000400b87947 */ /* 0x000fea0003800000 */
.L_x_1004:
[----:B------:R-:W-:-:S05]  /*40e0*/  HADD2.F32 R0, -RZ, R0.H0_H0 ;  /* 0x20000000ff007230 */ /* 0x000fca0000004100 */
[----:B------:R-:W-:-:S05]  /*40f0*/  F2FP.BF16.F32.PACK_AB R0, RZ, R0 ;  /* 0x00000000ff00723e */ /* 0x000fca00000010ff */
[----:B------:R0:W-:Y:S01]  /*4100*/  STG.E.U16 desc[UR36][R2.64], R0 ;  /* 0x0000000002007986 */ /* 0x0001e2000c101524 */
[----:B------:R-:W-:Y:S05]  /*4110*/  BRA `(.L_x_994) ;  /* 0x0000000400a87947 */ /* 0x000fea0003800000 */
.L_x_1001:
        /* <DEDUP_REMOVED lines=8> */
[----:B------:R-:W-:-:S06]  /*41a0*/  HADD2.F32 R5, -RZ, R0.H0_H0 ;  /* 0x20000000ff057230 */ /* 0x000fcc0000004100 */
[----:B------:R-:W0:Y:S02]  /*41b0*/  F2I.FTZ.U32.TRUNC.NTZ R5, R5 ;  /* 0x0000000500057305 */ /* 0x000e24000021f000 */
[----:B0-----:R0:W-:Y:S01]  /*41c0*/  STG.E.U16 desc[UR36][R2.64], R5 ;  /* 0x0000000502007986 */ /* 0x0011e2000c101524 */
[----:B------:R-:W-:Y:S05]  /*41d0*/  BRA `(.L_x_994) ;  /* 0x0000000400787947 */ /* 0x000fea0003800000 */
.L_x_1012:
[----:B------:R-:W-:Y:S01]  /*41e0*/  HADD2.F32 R5, -RZ, R0.H0_H0 ;  /* 0x20000000ff057230 */ /* 0x000fe20000004100 */
        /* <DEDUP_REMOVED lines=12> */
.L_x_1015:
[----:B------:R-:W-:-:S04]  /*42b0*/  SHF.R.U32.HI R0, RZ, 0x14, R5 ;  /* 0x00000014ff007819 */ /* 0x000fc80000011605 */
[----:B------:R-:W-:-:S04]  /*42c0*/  LOP3.LUT R0, R0, 0x1, RZ, 0xc0, !PT ;  /* 0x0000000100007812 */ /* 0x000fc800078ec0ff */
[----:B------:R-:W-:-:S04]  /*42d0*/  IADD3 R0, PT, PT, R5, 0x487ffff, R0 ;  /* 0x0487ffff05007810 */ /* 0x000fc80007ffe000 */
[----:B------:R-:W-:-:S04]  /*42e0*/  SHF.R.U32.HI R0, RZ, 0x14, R0 ;  /* 0x00000014ff007819 */ /* 0x000fc80000011600 */
[----:B------:R-:W-:-:S07]  /*42f0*/  LOP3.LUT R4, R0, 0xff, RZ, 0xc0, !PT ;  /* 0x000000ff00047812 */ /* 0x000fce00078ec0ff */
.L_x_1016:
[----:B------:R-:W-:-:S04]  /*4300*/  SHF.R.U32.HI R5, RZ, 0x18, R5 ;  /* 0x00000018ff057819 */ /* 0x000fc80000011605 */
[----:B------:R-:W-:-:S04]  /*4310*/  LOP3.LUT R4, R4, 0x80, R5, 0xf8, !PT ;  /* 0x0000008004047812 */ /* 0x000fc800078ef805 */
[----:B------:R-:W-:-:S07]  /*4320*/  PRMT R0, R4, 0x7610, R0 ;  /* 0x0000761004007816 */ /* 0x000fce0000000000 */
.L_x_1014:
[----:B------:R-:W-:Y:S05]  /*4330*/  BSYNC.RECONVERGENT B0 ;  /* 0x0000000000007941 */ /* 0x000fea0003800200 */
.L_x_1013:
[----:B------:R0:W-:Y:S01]  /*4340*/  STG.E.U8 desc[UR36][R2.64], R0 ;  /* 0x0000000002007986 */ /* 0x0001e2000c101124 */
[----:B------:R-:W-:Y:S05]  /*4350*/  BRA `(.L_x_994) ;  /* 0x0000000400187947 */ /* 0x000fea0003800000 */
.L_x_1011:
[----:B------:R-:W-:Y:S01]  /*4360*/  HADD2.F32 R5, -RZ, R0.H0_H0 ;  /* 0x20000000ff057230 */ /* 0x000fe20000004100 */
[----:B------:R-:W-:Y:S01]  /*4370*/  BSSY.RECONVERGENT B0, `(.L_x_1017) ;  /* 0x0000014000007945 */ /* 0x000fe20003800200 */
[----:B------:R-:W-:-:S03]  /*4380*/  MOV R0, 0x80 ;  /* 0x0000008000007802 */ /* 0x000fc60000000f00 */
        /* <DEDUP_REMOVED lines=10> */
.L_x_1019:
[----:B------:R-:W-:-:S04]  /*4430*/  SHF.R.U32.HI R0, RZ, 0x15, R5 ;  /* 0x00000015ff007819 */ /* 0x000fc80000011605 */
[----:B------:R-:W-:-:S04]  /*4440*/  LOP3.LUT R0, R0, 0x1, RZ, 0xc0, !PT ;  /* 0x0000000100007812 */ /* 0x000fc800078ec0ff */
[----:B------:R-:W-:-:S04]  /*4450*/  IADD3 R0, PT, PT, R5, 0x88fffff, R0 ;  /* 0x088fffff05007810 */ /* 0x000fc80007ffe000 */
[----:B------:R-:W-:-:S04]  /*4460*/  SHF.R.U32.HI R0, RZ, 0x15, R0 ;  /* 0x00000015ff007819 */ /* 0x000fc80000011600 */
[----:B------:R-:W-:-:S07]  /*4470*/  LOP3.LUT R4, R0, 0xff, RZ, 0xc0, !PT ;  /* 0x000000ff00047812 */ /* 0x000fce00078ec0ff */
.L_x_1020:
[----:B------:R-:W-:-:S04]  /*4480*/  SHF.R.U32.HI R5, RZ, 0x18, R5 ;  /* 0x00000018ff057819 */ /* 0x000fc80000011605 */
[----:B------:R-:W-:-:S04]  /*4490*/  LOP3.LUT R4, R4, 0x80, R5, 0xf8, !PT ;  /* 0x0000008004047812 */ /* 0x000fc800078ef805 */
[----:B------:R-:W-:-:S07]  /*44a0*/  PRMT R0, R4, 0x7610, R0 ;  /* 0x0000761004007816 */ /* 0x000fce0000000000 */
.L_x_1018:
[----:B------:R-:W-:Y:S05]  /*44b0*/  BSYNC.RECONVERGENT B0 ;  /* 0x0000000000007941 */ /* 0x000fea0003800200 */
.L_x_1017:
[----:B------:R0:W-:Y:S01]  /*44c0*/  STG.E.U8 desc[UR36][R2.64], R0 ;  /* 0x0000000002007986 */ /* 0x0001e2000c101124 */
[----:B------:R-:W-:Y:S05]  /*44d0*/  BRA `(.L_x_994) ;  /* 0x0000000000b87947 */ /* 0x000fea0003800000 */
.L_x_1010:
[----:B------:R-:W-:-:S09]  /*44e0*/  UISETP.NE.AND UP0, UPT, UR4, 0x1c, UPT ;  /* 0x0000001c0400788c */ /* 0x000fd2000bf05270 */
[----:B------:R-:W-:Y:S05]  /*44f0*/  BRA.U !UP0, `(.L_x_1021) ;  /* 0x0000000108a47547 */ /* 0x000fea000b800000 */
[----:B------:R-:W-:-:S09]  /*4500*/  UISETP.NE.AND UP0, UPT, UR4, 0x1d, UPT ;  /* 0x0000001d0400788c */ /* 0x000fd2000bf05270 */
[----:B------:R-:W-:Y:S05]  /*4510*/  BRA.U !UP0, `(.L_x_1022) ;  /* 0x00000001088c7547 */ /* 0x000fea000b800000 */
[----:B------:R-:W-:-:S09]  /*4520*/  UISETP.NE.AND UP0, UPT, UR4, 0x2c, UPT ;  /* 0x0000002c0400788c */ /* 0x000fd2000bf05270 */
[----:B------:R-:W-:Y:S05]  /*4530*/  BRA.U !UP0, `(.L_x_1023) ;  /* 0x0000000108447547 */ /* 0x000fea000b800000 */
.L_x_993:
[----:B------:R-:W-:Y:S01]  /*4540*/  MOV R0, 0x0 ;  /* 0x0000000000007802 */ /* 0x000fe20000000f00 */
[----:B------:R-:W0:Y:S01]  /*4550*/  LDCU.64 UR6, c[0x4][0x128] ;  /* 0x01002500ff0677ac */ /* 0x000e220008000a00 */
[----:B------:R-:W-:Y:S02]  /*4560*/  IMAD.MOV.U32 R8, RZ, RZ, 0x65 ;  /* 0x00000065ff087424 */ /* 0x000fe400078e00ff */
[----:B------:R1:W2:Y:S01]  /*4570*/  LDC.64 R2, c[0x4][R0] ;  /* 0x0100000000027b82 */ /* 0x0002a20000000a00 */
[----:B------:R-:W3:Y:S01]  /*4580*/  LDCU.64 UR8, c[0x4][0x130] ;  /* 0x01002600ff0877ac */ /* 0x000ee20008000a00 */
[----:B------:R-:W-:Y:S02]  /*4590*/  IMAD.MOV.U32 R12, RZ, RZ, 0x1 ;  /* 0x00000001ff0c7424 */ /* 0x000fe400078e00ff */
[----:B------:R-:W-:Y:S01]  /*45a0*/  IMAD.MOV.U32 R13, RZ, RZ, RZ ;  /* 0x000000ffff0d7224 */ /* 0x000fe200078e00ff */
[----:B------:R-:W4:Y:S01]  /*45b0*/  LDCU.64 UR4, c[0x4][0x30] ;  /* 0x01000600ff0477ac */ /* 0x000f220008000a00 */
[----:B0-----:R-:W-:-:S02]  /*45c0*/  IMAD.U32 R4, RZ, RZ, UR6 ;  /* 0x00000006ff047e24 */ /* 0x001fc4000f8e00ff */
[----:B------:R-:W-:Y:S02]  /*45d0*/  IMAD.U32 R5, RZ, RZ, UR7 ;  /* 0x00000007ff057e24 */ /* 0x000fe4000f8e00ff */
[----:B---3--:R-:W-:Y:S02]  /*45e0*/  IMAD.U32 R6, RZ, RZ, UR8 ;  /* 0x00000008ff067e24 */ /* 0x008fe4000f8e00ff */
[----:B------:R-:W-:Y:S01]  /*45f0*/  IMAD.U32 R7, RZ, RZ, UR9 ;  /* 0x00000009ff077e24 */ /* 0x000fe2000f8e00ff */
[----:B----4-:R-:W-:Y:S01]  /*4600*/  MOV R10, UR4 ;  /* 0x00000004000a7c02 */ /* 0x010fe20008000f00 */
[----:B-1----:R-:W-:-:S07]  /*4610*/  IMAD.U32 R11, RZ, RZ, UR5 ;  /* 0x00000005ff0b7e24 */ /* 0x002fce000f8e00ff */
[----:B------:R-:W-:-:S07]  /*4620*/  LEPC R20, `(.L_x_1024) ;  /* 0x000000001014794e */ /* 0x000fce0000000000 */
[----:B--2---:R-:W-:Y:S05]  /*4630*/  CALL.ABS.NOINC R2 ;  /* 0x0000000002007343 */ /* 0x004fea0003c00000 */
.L_x_1024:
[----:B------:R-:W-:Y:S05]  /*4640*/  BRA `(.L_x_994) ;  /* 0x00000000005c7947 */ /* 0x000fea0003800000 */
.L_x_1023:
[----:B------:R-:W-:-:S05]  /*4650*/  HADD2.F32 R5, -RZ, R0.H0_H0 ;  /* 0x20000000ff057230 */ /* 0x000fca0000004100 */
[----:B------:R-:W-:-:S04]  /*4660*/  SHF.R.U32.HI R6, RZ, 0x17, R5 ;  /* 0x00000017ff067819 */ /* 0x000fc80000011605 */
[----:B------:R-:W-:-:S04]  /*4670*/  LOP3.LUT R4, R6, 0xff, RZ, 0xc0, !PT ;  /* 0x000000ff06047812 */ /* 0x000fc800078ec0ff */
[----:B------:R-:W-:-:S13]  /*4680*/  ISETP.NE.AND P1, PT, R4, 0xff, PT ;  /* 0x000000ff0400780c */ /* 0x000fda0003f25270 */
[--C-:B------:R-:W-:Y:S02]  /*4690*/  @P1 SHF.R.U32.HI R0, RZ, 0x16, R5.reuse ;  /* 0x00000016ff001819 */ /* 0x100fe40000011605 */
[----:B------:R-:W-:Y:S01]  /*46a0*/  @P1 LOP3.LUT P0, RZ, R4, 0x3fffff, R5, 0xf8, !PT ;  /* 0x003fffff04ff1812 */ /* 0x000fe2000780f805 */
[----:B------:R-:W-:Y:S01]  /*46b0*/  HFMA2 R5, -RZ, RZ, 0, 1.5199184417724609375e-05 ;  /* 0x000000ffff057431 */ /* 0x000fe200000001ff */
        /* <DEDUP_REMOVED lines=9> */
.L_x_1022:
[----:B------:R-:W-:-:S06]  /*4750*/  HADD2.F32 R4, -RZ, R0.H0_H0 ;  /* 0x20000000ff047230 */ /* 0x000fcc0000004100 */
[----:B------:R-:W0:Y:S02]  /*4760*/  F2I.U64.TRUNC R4, R4 ;  /* 0x0000000400047311 */ /* 0x000e24000020d800 */
[----:B0-----:R0:W-:Y:S01]  /*4770*/  STG.E.64 desc[UR36][R2.64], R4 ;  /* 0x0000000402007986 */ /* 0x0011e2000c101b24 */
[----:B------:R-:W-:Y:S05]  /*4780*/  BRA `(.L_x_994) ;  /* 0x00000000000c7947 */ /* 0x000fea0003800000 */
.L_x_1021:
[----:B------:R-:W-:-:S04]  /*4790*/  HADD2.F32 R0, -RZ, R0.H0_H0 ;  /* 0x20000000ff007230 */ /* 0x000fc80000004100 */
[----:B------:R-:W0:Y:S02]  /*47a0*/  F2I.FTZ.U32.TRUNC.NTZ R5, R0 ;  /* 0x0000000000057305 */ /* 0x000e24000021f000 */
[----:B0-----:R0:W-:Y:S02]  /*47b0*/  STG.E desc[UR36][R2.64], R5 ;  /* 0x0000000502007986 */ /* 0x0011e4000c101924 */
.L_x_994:
[----:B------:R-:W-:-:S07]  /*47c0*/  VIADD R17, R17, 0x80 ;  /* 0x0000008011117836 */ /* 0x000fce0000000000 */
.L_x_919:
[----:B------:R-:W-:Y:S05]  /*47d0*/  BSYNC.RECONVERGENT B6 ;  /* 0x0000000000067941 */ /* 0x000fea0003800200 */
.L_x_918:
[----:B------:R-:W5:Y:S01]  /*47e0*/  LDCU UR4, c[0x0][0x380] ;  /* 0x00007000ff0477ac */ /* 0x000f620008000800 */
[----:B------:R-:W-:Y:S01]  /*47f0*/  BSSY.RECONVERGENT B6, `(.L_x_1025) ;  /* 0x000046d000067945 */ /* 0x000fe20003800200 */
[----:B-----5:R-:W-:-:S13]  /*4800*/  ISETP.GE.AND P0, PT, R17, UR4, PT ;  /* 0x0000000411007c0c */ /* 0x020fda000bf06270 */
[----:B------:R-:W-:Y:S05]  /*4810*/  @P0 BRA `(.L_x_1026) ;  /* 0x0000004400a80947 */ /* 0x000fea0003800000 */
[----:B------:R-:W5:Y:S01]  /*4820*/  LDCU UR4, c[0x0][0x388] ;  /* 0x00007100ff0477ac */ /* 0x000f620008000800 */
[----:B------:R-:W-:Y:S01]  /*4830*/  MOV R18, RZ ;  /* 0x000000ff00127202 */ /* 0x000fe20000000f00 */
[----:B0-----:R-:W-:Y:S02]  /*4840*/  IMAD.MOV.U32 R0, RZ, RZ, RZ ;  /* 0x000000ffff007224 */ /* 0x001fe400078e00ff */
[----:B------:R-:W-:Y:S01]  /*4850*/  IMAD.MOV.U32 R16, RZ, RZ, RZ ;  /* 0x000000ffff107224 */ /* 0x000fe200078e00ff */
        /* <DEDUP_REMOVED lines=350> */
.L_x_1027:
        /* <DEDUP_REMOVED lines=19> */
.L_x_1031:
[----:B------:R-:W2:Y:S02]  /*5f70*/  LDG.E.U8 R2, desc[UR36][R2.64] ;  /* 0x0000002402027981 */ /* 0x000ea4000c1e1100 */
[----:B--2---:R-:W-:-:S04]  /*5f80*/  I2FP.F32.U32 R0, R2 ;  /* 0x0000000200007245 */ /* 0x004fc80000201000 */
[----:B------:R-:W-:-:S04]  /*5f90*/  F2FP.F16.F32.PACK_AB R0, RZ, R0 ;  /* 0x00000000ff00723e */ /* 0x000fc800000000ff */
[----:B------:R-:W-:Y:S01]  /*5fa0*/  PRMT R19, R0, 0x7610, R19 ;  /* 0x0000761000137816 */ /* 0x000fe20000000013 */
[----:B------:R-:W-:Y:S06]  /*5fb0*/  BRA `(.L_x_1033) ;  /* 0x0000000c00d47947 */ /* 0x000fec0003800000 */
.L_x_1030:
        /* <DEDUP_REMOVED lines=11> */
.L_x_1035:
[----:B------:R-:W2:Y:S02]  /*6070*/  LDG.E R2, desc[UR36][R2.64] ;  /* 0x0000002402027981 */ /* 0x000ea4000c1e1900 */
[----:B--2---:R-:W-:-:S04]  /*6080*/  I2FP.F32.S32 R0, R2 ;  /* 0x0000000200007245 */ /* 0x004fc80000201400 */
[----:B------:R-:W-:-:S04]  /*6090*/  F2FP.F16.F32.PACK_AB R0, RZ, R0 ;  /* 0x00000000ff00723e */ /* 0x000fc800000000ff */
[----:B------:R-:W-:Y:S01]  /*60a0*/  PRMT R19, R0, 0x7610, R19 ;  /* 0x0000761000137816 */ /* 0x000fe20000000013 */
[----:B------:R-:W-:Y:S06]  /*60b0*/  BRA `(.L_x_1033) ;  /* 0x0000000c00947947 */ /* 0x000fec0003800000 */
.L_x_1034:
[----:B------:R-:W2:Y:S02]  /*60c0*/  LDG.E.U16 R2, desc[UR36][R2.64] ;  /* 0x0000002402027981 */ /* 0x000ea4000c1e1500 */
[----:B--2---:R-:W0:Y:S02]  /*60d0*/  I2F.S16 R0, R2 ;  /* 0x0000000200007306 */ /* 0x004e240000101400 */
[----:B0-----:R-:W-:-:S04]  /*60e0*/  F2FP.F16.F32.PACK_AB R0, RZ, R0 ;  /* 0x00000000ff00723e */ /* 0x001fc800000000ff */
[----:B------:R-:W-:Y:S01]  /*60f0*/  PRMT R19, R0, 0x7610, R19 ;  /* 0x0000761000137816 */ /* 0x000fe20000000013 */
[----:B------:R-:W-:Y:S06]  /*6100*/  BRA `(.L_x_1033) ;  /* 0x0000000c00807947 */ /* 0x000fec0003800000 */
.L_x_1029:
        /* <DEDUP_REMOVED lines=9> */
.L_x_1037:
[----:B------:R1:W5:Y:S01]  /*61a0*/  LDG.E.U16 R19, desc[UR36][R2.64] ;  /* 0x0000002402137981 */ /* 0x000362000c1e1500 */
[----:B------:R-:W-:Y:S05]  /*61b0*/  BRA `(.L_x_1033) ;  /* 0x0000000c00547947 */ /* 0x000fea0003800000 */
.L_x_1036:
        /* <DEDUP_REMOVED lines=9> */
.L_x_1039:
[----:B------:R0:W5:Y:S01]  /*6250*/  LDG.E.U16 R19, desc[UR36][R2.64] ;  /* 0x0000002402137981 */ /* 0x000162000c1e1500 */
[----:B------:R-:W-:Y:S05]  /*6260*/  BRA `(.L_x_1033) ;  /* 0x0000000c00287947 */ /* 0x000fea0003800000 */
.L_x_1038:
        /* <DEDUP_REMOVED lines=13> */
.L_x_1028:
        /* <DEDUP_REMOVED lines=14> */
.L_x_1042:
        /* <DEDUP_REMOVED lines=13> */
.L_x_1041:
[----:B------:R-:W-:-:S09]  /*64f0*/  UISETP.NE.AND UP0, UPT, UR4, 0xf, UPT ;  /* 0x0000000f0400788c */ /* 0x000fd2000bf05270 */
[----:B------:R-:W-:Y:S05]  /*6500*/  BRA.U !UP0, `(.L_x_1043) ;  /* 0x00000001089c7547 */ /* 0x000fea000b800000 */
[----:B------:R-:W-:-:S09]  /*6510*/  UISETP.NE.AND UP0, UPT, UR4, 0x17, UPT ;  /* 0x000000170400788c */ /* 0x000fd2000bf05270 */
[----:B------:R-:W-:Y:S05]  /*6520*/  BRA.U !UP0, `(.L_x_1044) ;  /* 0x00000001085c7547 */ /* 0x000fea000b800000 */
[----:B------:R-:W-:-:S09]  /*6530*/  UISETP.NE.AND UP0, UPT, UR4, 0x18, UPT ;  /* 0x000000180400788c */ /* 0x000fd2000bf05270 */
[----:B------:R-:W-:Y:S05]  /*6540*/  BRA.U UP0, `(.L_x_1032) ;  /* 0x0000000900047547 */ /* 0x000fea000b800000 */
[----:B------:R-:W2:Y:S01]  /*6550*/  LDG.E.U8 R0, desc[UR36][R2.64] ;  /* 0x0000002402007981 */ /* 0x000ea2000c1e1100 */
[----:B------:R-:W-:Y:S01]  /*6560*/  MOV R6, 0x1f ;  /* 0x0000001f00067802 */ /* 0x000fe20000000f00 */
        /* <DEDUP_REMOVED lines=16> */
[----:B------:R-:W-:-:S04]  /*6670*/  F2FP.F16.F32.PACK_AB R5, RZ, R5 ;  /* 0x00000005ff05723e */ /* 0x000fc800000000ff */
[----:B------:R-:W-:Y:S01]  /*6680*/  PRMT R19, R5, 0x7610, R19 ;  /* 0x0000761005137816 */ /* 0x000fe20000000013 */
[----:B------:R-:W-:Y:S06]  /*6690*/  BRA `(.L_x_1033) ;  /* 0x00000008001c7947 */ /* 0x000fec0003800000 */
.L_x_1044:
        /* <DEDUP_REMOVED lines=11> */
[----:B------:R-:W-:-:S04]  /*6750*/  F2FP.F16.F32.PACK_AB R0, RZ, R0 ;  /* 0x00000000ff00723e */ /* 0x000fc800000000ff */
[----:B------:R-:W-:Y:S01]  /*6760*/  PRMT R19, R0, 0x7610, R19 ;  /* 0x0000761000137816 */ /* 0x000fe20000000013 */
[----:B------:R-:W-:Y:S06]  /*6770*/  BRA `(.L_x_1033) ;  /* 0x0000000400e47947 */ /* 0x000fec0003800000 */
.L_x_1043:
[----:B------:R-:W2:Y:S02]  /*6780*/  LDG.E.U16 R0, desc[UR36][R2.64] ;  /* 0x0000002402007981 */ /* 0x000ea4000c1e1500 */
[----:B--2---:R-:W-:-:S05]  /*6790*/  IMAD.U32 R0, R0, 0x10000, RZ ;  /* 0x0001000000007824 */ /* 0x004fca00078e00ff */
[----:B------:R-:W-:-:S04]  /*67a0*/  F2FP.F16.F32.PACK_AB R0, RZ, R0 ;  /* 0x00000000ff00723e */ /* 0x000fc800000000ff */
[----:B------:R-:W-:Y:S01]  /*67b0*/  PRMT R19, R0, 0x7610, R19 ;  /* 0x0000761000137816 */ /* 0x000fe20000000013 */
[----:B------:R-:W-:Y:S06]  /*67c0*/  BRA `(.L_x_1033) ;  /* 0x0000000400d07947 */ /* 0x000fec0003800000 */
.L_x_1040:
        /* <DEDUP_REMOVED lines=13> */
.L_x_1047:
        /* <DEDUP_REMOVED lines=21> */
.L_x_1051:
[----:B------:R-:W-:Y:S05]  /*69f0*/  BSYNC.RECONVERGENT B1 ;  /* 0x0000000000017941 */ /* 0x000fea0003800200 */
.L_x_1050:
[----:B------:R-:W-:Y:S01]  /*6a00*/  IMAD.SHL.U32 R0, R0, 0x100000, RZ ;  /* 0x0010000000007824 */ /* 0x000fe200078e00ff */
[----:B------:R-:W-:-:S04]  /*6a10*/  LEA R2, R2, 0x3b800000, 0x17 ;  /* 0x3b80000002027811 */ /* 0x000fc800078eb8ff */
[----:B------:R-:W-:-:S07]  /*6a20*/  LOP3.LUT R0, R2, R0, R7, 0xfe, !PT ;  /* 0x0000000002007212 */ /* 0x000fce00078efe07 */
.L_x_1049:
[----:B------:R-:W-:Y:S05]  /*6a30*/  BSYNC.RECONVERGENT B0 ;  /* 0x0000000000007941 */ /* 0x000fea0003800200 */
.L_x_1048:
[----:B------:R-:W-:-:S04]  /*6a40*/  F2FP.F16.F32.PACK_AB R0, RZ, R0 ;  /* 0x00000000ff00723e */ /* 0x000fc800000000ff */
[----:B------:R-:W-:Y:S01]  /*6a50*/  PRMT R19, R0, 0x7610, R19 ;  /* 0x0000761000137816 */ /* 0x000fe20000000013 */
[----:B------:R-:W-:Y:S06]  /*6a60*/  BRA `(.L_x_1033) ;  /* 0x0000000400287947 */ /* 0x000fec0003800000 */
.L_x_1046:
        /* <DEDUP_REMOVED lines=21> */
.L_x_1055:
[----:B------:R-:W-:Y:S05]  /*6bc0*/  BSYNC.RECONVERGENT B1 ;  /* 0x0000000000017941 */ /* 0x000fea0003800200 */
.L_x_1054:
[----:B------:R-:W-:Y:S01]  /*6bd0*/  IMAD.SHL.U32 R0, R0, 0x200000, RZ ;  /* 0x0020000000007824 */ /* 0x000fe200078e00ff */
[----:B------:R-:W-:-:S04]  /*6be0*/  LEA R2, R2, 0x37800000, 0x17 ;  /* 0x3780000002027811 */ /* 0x000fc800078eb8ff */
[----:B------:R-:W-:-:S07]  /*6bf0*/  LOP3.LUT R0, R2, R0, R7, 0xfe, !PT ;  /* 0x0000000002007212 */ /* 0x000fce00078efe07 */
.L_x_1053:
[----:B------:R-:W-:Y:S05]  /*6c00*/  BSYNC.RECONVERGENT B0 ;  /* 0x0000000000007941 */ /* 0x000fea0003800200 */
.L_x_1052:
[----:B------:R-:W-:-:S04]  /*6c10*/  F2FP.F16.F32.PACK_AB R0, RZ, R0 ;  /* 0x00000000ff00723e */ /* 0x000fc800000000ff */
[----:B------:R-:W-:Y:S01]  /*6c20*/  PRMT R19, R0, 0x7610, R19 ;  /* 0x0000761000137816 */ /* 0x000fe20000000013 */
[----:B------:R-:W-:Y:S06]  /*6c30*/  BRA `(.L_x_1033) ;  /* 0x0000000000b47947 */ /* 0x000fec0003800000 */
.L_x_1045:
        /* <DEDUP_REMOVED lines=14> */
.L_x_1059:
[----:B------:R-:W-:Y:S05]  /*6d20*/  BSYNC.RECONVERGENT B0 ;  /* 0x0000000000007941 */ /* 0x000fea0003800200 */
.L_x_1058:
[----:B------:R-:W-:-:S04]  /*6d30*/  F2FP.F16.F32.PACK_AB R0, RZ, R0 ;  /* 0x00000000ff00723e */ /* 0x000fc800000000ff */
[----:B------:R-:W-:Y:S01]  /*6d40*/  PRMT R19, R0, 0x7610, R19 ;  /* 0x0000761000137816 */ /* 0x000fe20000000013 */
[----:B------:R-:W-:Y:S06]  /*6d50*/  BRA `(.L_x_1033) ;  /* 0x00000000006c7947 */ /* 0x000fec0003800000 */
.L_x_1032:
        /* <DEDUP_REMOVED lines=9> */
[----:B------:R-:W-:-:S02]  /*6df0*/  IMAD.U32 R5, RZ, RZ, UR5 ;  /* 0x00000005ff057e24 */ /* 0x000fc4000f8e00ff */
[----:B-1----:R-:W-:Y:S01]  /*6e00*/  IMAD.U32 R6, RZ, RZ, UR6 ;  /* 0x00000006ff067e24 */ /* 0x002fe2000f8e00ff */
[----:B------:R-:W-:Y:S01]  /*6e10*/  MOV R7, UR7 ;  /* 0x0000000700077c02 */ /* 0x000fe20008000f00 */
[----:B---3--:R-:W-:Y:S02]  /*6e20*/  IMAD.U32 R10, RZ, RZ, UR8 ;  /* 0x00000008ff0a7e24 */ /* 0x008fe4000f8e00ff */
[----:B------:R-:W-:-:S07]  /*6e30*/  IMAD.U32 R11, RZ, RZ, UR9 ;  /* 0x00000009ff0b7e24 */ /* 0x000fce000f8e00ff */
[----:B------:R-:W-:-:S07]  /*6e40*/  LEPC R20, `(.L_x_1060) ;  /* 0x000000001014794e */ /* 0x000fce0000000000 */
[----:B--2---:R-:W-:Y:S05]  /*6e50*/  CALL.ABS.NOINC R2 ;  /* 0x0000000002007343 */ /* 0x004fea0003c00000 */
.L_x_1060:
[----:B------:R-:W-:Y:S01]  /*6e60*/  PRMT R19, RZ, 0x7610, R19 ;  /* 0x00007610ff137816 */ /* 0x000fe20000000013 */
[----:B------:R-:W-:Y:S06]  /*6e70*/  BRA `(.L_x_1033) ;  /* 0x0000000000247947 */ /* 0x000fec0003800000 */
.L_x_1057:
[----:B------:R-:W2:Y:S02]  /*6e80*/  LDG.E.64 R2, desc[UR36][R2.64] ;  /* 0x0000002402027981 */ /* 0x000ea4000c1e1b00 */
[----:B--2---:R-:W0:Y:S02]  /*6e90*/  I2F.U64 R0, R2 ;  /* 0x0000000200007312 */ /* 0x004e240000301000 */
[----:B0-----:R-:W-:-:S04]  /*6ea0*/  F2FP.F16.F32.PACK_AB R0, RZ, R0 ;  /* 0x00000000ff00723e */ /* 0x001fc800000000ff */
[----:B------:R-:W-:Y:S01]  /*6eb0*/  PRMT R19, R0, 0x7610, R19 ;  /* 0x0000761000137816 */ /* 0x000fe20000000013 */
[----:B------:R-:W-:Y:S06]  /*6ec0*/  BRA `(.L_x_1033) ;  /* 0x0000000000107947 */ /* 0x000fec0003800000 */
.L_x_1056:
[----:B------:R-:W2:Y:S02]  /*6ed0*/  LDG.E R2, desc[UR36][R2.64] ;  /* 0x0000002402027981 */ /* 0x000ea4000c1e1900 */
[----:B--2---:R-:W-:-:S04]  /*6ee0*/  I2FP.F32.U32 R0, R2 ;  /* 0x0000000200007245 */ /* 0x004fc80000201000 */
[----:B------:R-:W-:-:S04]  /*6ef0*/  F2FP.F16.F32.PACK_AB R0, RZ, R0 ;  /* 0x00000000ff00723e */ /* 0x000fc800000000ff */
[----:B------:R-:W-:-:S07]  /*6f00*/  PRMT R19, R0, 0x7610, R19 ;  /* 0x0000761000137816 */ /* 0x000fce0000000013 */
.L_x_1033:
        /* <DEDUP_REMOVED lines=18> */
.L_x_1064:
[----:B------:R-:W2:Y:S02]  /*7030*/  LDG.E.U8 R2, desc[UR36][R2.64] ;  /* 0x0000002402027981 */ /* 0x000ea4000c1e1100 */
[----:B--2---:R-:W-:-:S04]  /*7040*/  I2FP.F32.U32 R0, R2 ;  /* 0x0000000200007245 */ /* 0x004fc80000201000 */
[----:B------:R-:W-:Y:S01]  /*7050*/  F2FP.F16.F32.PACK_AB R0, RZ, R0 ;  /* 0x00000000ff00723e */ /* 0x000fe200000000ff */
[----:B------:R-:W-:Y:S06]  /*7060*/  BRA `(.L_x_1066) ;  /* 0x0000000c009c7947 */ /* 0x000fec0003800000 */
.L_x_1063:
        /* <DEDUP_REMOVED lines=10> */
.L_x_1068:
[----:B------:R-:W2:Y:S02]  /*7110*/  LDG.E R2, desc[UR36][R2.64] ;  /* 0x0000002402027981 */ /* 0x000ea4000c1e1900 */
[----:B--2---:R-:W-:-:S04]  /*7120*/  I2FP.F32.S32 R0, R2 ;  /* 0x0000000200007245 */ /* 0x004fc80000201400 */
[----:B------:R-:W-:Y:S01]  /*7130*/  F2FP.F16.F32.PACK_AB R0, RZ, R0 ;  /* 0x00000000ff00723e */ /* 0x000fe200000000ff */
[----:B------:R-:W-:Y:S06]  /*7140*/  BRA `(.L_x_1066) ;  /* 0x0000000c00647947 */ /* 0x000fec0003800000 */
.L_x_1067:
[----:B------:R-:W2:Y:S02]  /*7150*/  LDG.E.U16 R2, desc[UR36][R2.64] ;  /* 0x0000002402027981 */ /* 0x000ea4000c1e1500 */
[----:B--2---:R-:W0:Y:S02]  /*7160*/  I2F.S16 R0, R2 ;  /* 0x0000000200007306 */ /* 0x004e240000101400 */
[----:B0-----:R-:W-:Y:S01]  /*7170*/  F2FP.F16.F32.PACK_AB R0, RZ, R0 ;  /* 0x00000000ff00723e */ /* 0x001fe200000000ff */
[----:B------:R-:W-:Y:S06]  /*7180*/  BRA `(.L_x_1066) ;  /* 0x0000000c00547947 */ /* 0x000fec0003800000 */
.L_x_1062:
        /* <DEDUP_REMOVED lines=9> */
.L_x_1070:
[----:B------:R0:W5:Y:S01]  /*7220*/  LDG.E.U16 R0, desc[UR36][R2.64] ;  /* 0x0000002402007981 */ /* 0x000162000c1e1500 */
[----:B------:R-:W-:Y:S05]  /*7230*/  BRA `(.L_x_1066) ;  /* 0x0000000c00287947 */ /* 0x000fea0003800000 */
.L_x_1069:
        /* <DEDUP_REMOVED lines=9> */
.L_x_1072:
[----:B------:R1:W5:Y:S01]  /*72d0*/  LDG.E.U16 R0, desc[UR36][R2.64] ;  /* 0x0000002402007981 */ /* 0x000362000c1e1500 */
[----:B------:R-:W-:Y:S05]  /*72e0*/  BRA `(.L_x_1066) ;  /* 0x0000000800fc7947 */ /* 0x000fea0003800000 */
.L_x_1071:
        /* <DEDUP_REMOVED lines=12> */
.L_x_1061:
        /* <DEDUP_REMOVED lines=13> */
.L_x_1075:
        /* <DEDUP_REMOVED lines=12> */
.L_x_1074:
        /* <DEDUP_REMOVED lines=27> */
.L_x_1077:
        /* <DEDUP_REMOVED lines=11> */
[----:B------:R-:W-:Y:S01]  /*77a0*/  F2FP.F16.F32.PACK_AB R0, RZ, R0 ;  /* 0x00000000ff00723e */ /* 0x000fe200000000ff */
[----:B------:R-:W-:Y:S06]  /*77b0*/  BRA `(.L_x_1066) ;  /* 0x0000000400c87947 */ /* 0x000fec0003800000 */
.L_x_1076:
[----:B------:R-:W2:Y:S02]  /*77c0*/  LDG.E.U16 R0, desc[UR36][R2.64] ;  /* 0x0000002402007981 */ /* 0x000ea4000c1e1500 */
[----:B--2---:R-:W-:-:S05]  /*77d0*/  IMAD.U32 R0, R0, 0x10000, RZ ;  /* 0x0001000000007824 */ /* 0x004fca00078e00ff */
[----:B------:R-:W-:Y:S01]  /*77e0*/  F2FP.F16.F32.PACK_AB R0, RZ, R0 ;  /* 0x00000000ff00723e */ /* 0x000fe200000000ff */
[----:B------:R-:W-:Y:S06]  /*77f0*/  BRA `(.L_x_1066) ;  /* 0x0000000400b87947 */ /* 0x000fec0003800000 */
.L_x_1073:
        /* <DEDUP_REMOVED lines=12> */
.L_x_1080:
        /* <DEDUP_REMOVED lines=21> */
.L_x_1084:
[----:B------:R-:W-:Y:S05]  /*7a10*/  BSYNC.RECONVERGENT B1 ;  /* 0x0000000000017941 */ /* 0x000fea0003800200 */
.L_x_1083:
[----:B------:R-:W-:Y:S01]  /*7a20*/  IMAD.SHL.U32 R0, R0, 0x100000, RZ ;  /* 0x0010000000007824 */ /* 0x000fe200078e00ff */
[----:B------:R-:W-:-:S04]  /*7a30*/  LEA R2, R2, 0x3b800000, 0x17 ;  /* 0x3b80000002027811 */ /* 0x000fc800078eb8ff */
[----:B------:R-:W-:-:S07]  /*7a40*/  LOP3.LUT R0, R2, R0, R7, 0xfe, !PT ;  /* 0x0000000002007212 */ /* 0x000fce00078efe07 */
.L_x_1082:
[----:B------:R-:W-:Y:S05]  /*7a50*/  BSYNC.RECONVERGENT B0 ;  /* 0x0000000000007941 */ /* 0x000fea0003800200 */
.L_x_1081:
[----:B------:R-:W-:Y:S01]  /*7a60*/  F2FP.F16.F32.PACK_AB R0, RZ, R0 ;  /* 0x00000000ff00723e */ /* 0x000fe200000000ff */
[----:B------:R-:W-:Y:S06]  /*7a70*/  BRA `(.L_x_1066) ;  /* 0x0000000400187947 */ /* 0x000fec0003800000 */
.L_x_1079:
        /* <DEDUP_REMOVED lines=21> */
.L_x_1088:
[----:B------:R-:W-:Y:S05]  /*7bd0*/  BSYNC.RECONVERGENT B1 ;  /* 0x0000000000017941 */ /* 0x000fea0003800200 */
.L_x_1087:
[----:B------:R-:W-:Y:S01]  /*7be0*/  IMAD.SHL.U32 R0, R0, 0x200000, RZ ;  /* 0x0020000000007824 */ /* 0x000fe200078e00ff */
[----:B------:R-:W-:-:S04]  /*7bf0*/  LEA R2, R2, 0x37800000, 0x17 ;  /* 0x3780000002027811 */ /* 0x000fc800078eb8ff */
[----:B------:R-:W-:-:S07]  /*7c00*/  LOP3.LUT R0, R2, R0, R7, 0xfe, !PT ;  /* 0x0000000002007212 */ /* 0x000fce00078efe07 */
.L_x_1086:
[----:B------:R-:W-:Y:S05]  /*7c10*/  BSYNC.RECONVERGENT B0 ;  /* 0x0000000000007941 */ /* 0x000fea0003800200 */
.L_x_1085:
[----:B------:R-:W-:Y:S01]  /*7c20*/  F2FP.F16.F32.PACK_AB R0, RZ, R0 ;  /* 0x00000000ff00723e */ /* 0x000fe200000000ff */
[----:B------:R-:W-:Y:S06]  /*7c30*/  BRA `(.L_x_1066) ;  /* 0x0000000000a87947 */ /* 0x000fec0003800000 */
.L_x_1078:
        /* <DEDUP_REMOVED lines=14> */
.L_x_1092:
[----:B------:R-:W-:Y:S05]  /*7d20*/  BSYNC.RECONVERGENT B0 ;  /* 0x0000000000007941 */ /* 0x000fea0003800200 */
.L_x_1091:
[----:B------:R-:W-:Y:S01]  /*7d30*/  F2FP.F16.F32.PACK_AB R0, RZ, R0 ;  /* 0x00000000ff00723e */ /* 0x000fe200000000ff */
[----:B------:R-:W-:Y:S06]  /*7d40*/  BRA `(.L_x_1066) ;  /* 0x0000000000647947 */ /* 0x000fec0003800000 */
.L_x_1065:
        /* <DEDUP_REMOVED lines=16> */
.L_x_1093:
[----:B------:R-:W-:Y:S01]  /*7e50*/  PRMT R0, RZ, 0x7610, R0 ;  /* 0x00007610ff007816 */ /* 0x000fe20000000000 */
[----:B------:R-:W-:Y:S06]  /*7e60*/  BRA `(.L_x_1066) ;  /* 0x00000000001c7947 */ /* 0x000fec0003800000 */
.L_x_1090:
[----:B------:R-:W2:Y:S02]  /*7e70*/  LDG.E.64 R2, desc[UR36][R2.64] ;  /* 0x0000002402027981 */ /* 0x000ea4000c1e1b00 */
[----:B--2---:R-:W0:Y:S02]  /*7e80*/  I2F.U64 R0, R2 ;  /* 0x0000000200007312 */ /* 0x004e240000301000 */
[----:B0-----:R-:W-:Y:S01]  /*7e90*/  F2FP.F16.F32.PACK_AB R0, RZ, R0 ;  /* 0x00000000ff00723e */ /* 0x001fe200000000ff */
[----:B------:R-:W-:Y:S06]  /*7ea0*/  BRA `(.L_x_1066) ;  /* 0x00000000000c7947 */ /* 0x000fec0003800000 */
.L_x_1089:
[----:B------:R-:W2:Y:S02]  /*7eb0*/  LDG.E R2, desc[UR36][R2.64] ;  /* 0x0000002402027981 */ /* 0x000ea4000c1e1900 */
[----:B--2---:R-:W-:-:S04]  /*7ec0*/  I2FP.F32.U32 R0, R2 ;  /* 0x0000000200007245 */ /* 0x004fc80000201000 */
[----:B------:R-:W-:-:S07]  /*7ed0*/  F2FP.F16.F32.PACK_AB R0, RZ, R0 ;  /* 0x00000000ff00723e */ /* 0x000fce00000000ff */
.L_x_1066:
[----:B------:R-:W2:Y:S01]  /*7ee0*/  LDCU.64 UR4, c[0x0][0x600] ;  /* 0x0000c000ff0477ac */ /* 0x000ea20008000a00 */
[----:B-----5:R-:W-:Y:S02]  /*7ef0*/  HADD2.F32 R0, -RZ, R0.H0_H0 ;  /* 0x20000000ff007230 */ /* 0x020fe40000004100 */
[----:B------:R-:W-:Y:S01]  /*7f00*/  HADD2.F32 R19, -RZ, R19.H0_H0 ;  /* 0x20000013ff137230 */ /* 0x000fe20000004100 */
[----:B------:R-:W-:-:S04]  /*7f10*/  ULOP3.LUT UR6, UR40, 0xff, URZ, 0xc0, !UPT ;  /* 0x000000ff28067892 */ /* 0x000fc8000f8ec0ff */
[----:B------:R-:W-:Y:S01]  /*7f20*/  UISETP.GT.AND UP0, UPT, UR6, 0x9, UPT ;  /* 0x000000090600788c */ /* 0x000fe2000bf04270 */
[----:B--2---:R-:W-:-:S05]  /*7f30*/  FMUL.FTZ R0, R0, UR4 ;  /* 0x0000000400007c20 */ /* 0x004fca0008410000 */
[----:B------:R-:W-:Y:S01]  /*7f40*/  FSETP.GT.FTZ.AND P0, PT, R0, UR5, PT ;  /* 0x0000000500007c0b */ /* 0x000fe2000bf14000 */
[----:B------:R-:W0:-:S12]  /*7f50*/  LDCU.64 UR4, c[0x0][0x5e8] ;  /* 0x0000bd00ff0477ac */ /* 0x000e180008000a00 */
[----:B------:R-:W-:-:S06]  /*7f60*/  @!P0 FMUL.FTZ R0, R0, 1.4426950216293334961 ;  /* 0x3fb8aa3b00008820 */ /* 0x000fcc0000410000 */
[----:B------:R-:W2:Y:S01]  /*7f70*/  @!P0 MUFU.EX2 R0, R0 ;  /* 0x0000000000008308 */ /* 0x000ea20000000800 */
[----:B01----:R-:W-:Y:S01]  /*7f80*/  IADD3 R2, P1, PT, R16, UR4, RZ ;  /* 0x0000000410027c10 */ /* 0x003fe2000ff3e0ff */
[----:B--2---:R-:W-:Y:S01]  /*7f90*/  @!P0 FADD.FTZ R4, R0, 1 ;  /* 0x3f80000000048421 */ /* 0x004fe20000010000 */
[----:B------:R-:W-:-:S05]  /*7fa0*/  @!P0 FMUL.FTZ R3, R19, R0 ;  /* 0x0000000013038220 */ /* 0x000fca0000410000 */
[----:B------:R-:W0:Y:S02]  /*7fb0*/  @!P0 MUFU.RCP R4, R4 ;  /* 0x0000000400048308 */ /* 0x000e240000001000 */
[----:B0-----:R-:W-:Y:S01]  /*7fc0*/  @!P0 FMUL.FTZ R19, R3, R4 ;  /* 0x0000000403138220 */ /* 0x001fe20000410000 */
[----:B------:R-:W-:-:S04]  /*7fd0*/  IMAD.X R3, RZ, RZ, UR5, P1 ;  /* 0x00000005ff037e24 */ /* 0x000fc800088e06ff */
        /* <DEDUP_REMOVED lines=14> */
.L_x_1097:
[----:B------:R-:W-:-:S06]  /*80c0*/  HADD2.F32 R5, -RZ, R0.H0_H0 ;  /* 0x20000000ff057230 */ /* 0x000fcc0000004100 */
[----:B------:R-:W0:Y:S02]  /*80d0*/  F2I.S64.TRUNC R4, R5 ;  /* 0x0000000500047311 */ /* 0x000e24000020d900 */
[----:B0-----:R0:W-:Y:S01]  /*80e0*/  STG.E.U8 desc[UR36][R2.64], R4 ;  /* 0x0000000402007986 */ /* 0x0011e2000c101124 */
[----:B------:R-:W-:Y:S05]  /*80f0*/  BRA `(.L_x_1099) ;  /* 0x0000000c006c7947 */ /* 0x000fea0003800000 */
.L_x_1096:
        /* <DEDUP_REMOVED lines=10> */
.L_x_1101:
[----:B------:R-:W-:-:S04]  /*81a0*/  HADD2.F32 R0, -RZ, R0.H0_H0 ;  /* 0x20000000ff007230 */ /* 0x000fc80000004100 */
[----:B------:R-:W0:Y:S02]  /*81b0*/  F2I.FTZ.TRUNC.NTZ R5, R0 ;  /* 0x0000000000057305 */ /* 0x000e24000021f100 */
[----:B0-----:R0:W-:Y:S01]  /*81c0*/  STG.E desc[UR36][R2.64], R5 ;  /* 0x0000000502007986 */ /* 0x0011e2000c101924 */
[----:B------:R-:W-:Y:S05]  /*81d0*/  BRA `(.L_x_1099) ;  /* 0x0000000c00347947 */ /* 0x000fea0003800000 */
.L_x_1100:
[----:B------:R-:W-:-:S04]  /*81e0*/  HADD2.F32 R0, -RZ, R0.H0_H0 ;  /* 0x20000000ff007230 */ /* 0x000fc80000004100 */
[----:B------:R-:W0:Y:S02]  /*81f0*/  F2I.FTZ.TRUNC.NTZ R5, R0 ;  /* 0x0000000000057305 */ /* 0x000e24000021f100 */
[----:B0-----:R0:W-:Y:S01]  /*8200*/  STG.E.U16 desc[UR36][R2.64], R5 ;  /* 0x0000000502007986 */ /* 0x0011e2000c101524 */
[----:B------:R-:W-:Y:S05]  /*8210*/  BRA `(.L_x_1099) ;  /* 0x0000000c00247947 */ /* 0x000fea0003800000 */
.L_x_1095:
        /* <DEDUP_REMOVED lines=9> */
.L_x_1103:
[----:B------:R0:W-:Y:S01]  /*82b0*/  STG.E.U16 desc[UR36][R2.64], R0 ;  /* 0x0000000002007986 */ /* 0x0001e2000c101524 */
[----:B------:R-:W-:Y:S05]  /*82c0*/  BRA `(.L_x_1099) ;  /* 0x0000000800f87947 */ /* 0x000fea0003800000 */
.L_x_1102:
[----:B------:R-:W-:-:S09]  /*82d0*/  UISETP.NE.AND UP0, UPT, UR6, 0x7, UPT ;  /* 0x000000070600788c */ /* 0x000fd2000bf05270 */
[----:B------:R-:W-:Y:S05]  /*82e0*/  BRA.U !UP0, `(.L_x_1104) ;  /* 0x0000000108347547 */ /* 0x000fea000b800000 */
[----:B------:R-:W-:-:S09]  /*82f0*/  UISETP.NE.AND UP0, UPT, UR6, 0x8, UPT ;  /* 0x000000080600788c */ /* 0x000fd2000bf05270 */
[----:B------:R-:W-:Y:S05]  /*8300*/  BRA.U !UP0, `(.L_x_1105) ;  /* 0x0000000108187547 */ /* 0x000fea000b800000 */
[----:B------:R-:W-:-:S09]  /*8310*/  UISETP.NE.AND UP0, UPT, UR6, 0x9, UPT ;  /* 0x000000090600788c */ /* 0x000fd2000bf05270 */
[----:B------:R-:W-:Y:S05]  /*8320*/  BRA.U UP0, `(.L_x_1098) ;  /* 0x0000000500fc7547 */ /* 0x000fea000b800000 */
[----:B------:R-:W-:Y:S02]  /*8330*/  HADD2.F32 R4, -RZ, R0.H0_H0 ;  /* 0x20000000ff047230 */ /* 0x000fe40000004100 */
[----:B------:R-:W-:-:S05]  /*8340*/  HFMA2 R5, -RZ, RZ, 0, 0 ;  /* 0x00000000ff057431 */ /* 0x000fca00000001ff */
[----:B------:R0:W-:Y:S01]  /*8350*/  STG.E.64 desc[UR36][R2.64], R4 ;  /* 0x0000000402007986 */ /* 0x0001e2000c101b24 */
[----:B------:R-:W-:Y:S05]  /*8360*/  BRA `(.L_x_1099) ;  /* 0x0000000800d07947 */ /* 0x000fea0003800000 */
.L_x_1105:
[----:B------:R-:W-:-:S05]  /*8370*/  HADD2.F32 R0, -RZ, R0.H0_H0 ;  /* 0x20000000ff007230 */ /* 0x000fca0000004100 */
[----:B------:R-:W-:-:S04]  /*8380*/  F2FP.F16.F32.PACK_AB R0, RZ, R0 ;  /* 0x00000000ff00723e */ /* 0x000fc800000000ff */
[----:B------:R-:W-:-:S05]  /*8390*/  PRMT R0, R0, 0x5410, RZ ;  /* 0x0000541000007816 */ /* 0x000fca00000000ff */
[----:B------:R0:W-:Y:S01]  /*83a0*/  STG.E desc[UR36][R2.64], R0 ;  /* 0x0000000002007986 */ /* 0x0001e2000c101924 */
[----:B------:R-:W-:Y:S05]  /*83b0*/  BRA `(.L_x_1099) ;  /* 0x0000000800bc7947 */ /* 0x000fea0003800000 */
.L_x_1104:
[----:B------:R-:W-:-:S05]  /*83c0*/  HADD2.F32 R4, -RZ, R0.H0_H0 ;  /* 0x20000000ff047230 */ /* 0x000fca0000004100 */
[----:B------:R-:W-:-:S06]  /*83d0*/  FMUL.FTZ R4, R4, 1 ;  /* 0x3f80000004047820 */ /* 0x000fcc0000410000 */
[----:B------:R-:W0:Y:S02]  /*83e0*/  F2F.F64.F32 R4, R4 ;  /* 0x0000000400047310 */ /* 0x000e240000201800 */
[----:B0-----:R0:W-:Y:S01]  /*83f0*/  STG.E.64 desc[UR36][R2.64], R4 ;  /* 0x0000000402007986 */ /* 0x0011e2000c101b24 */
[----:B------:R-:W-:Y:S05]  /*8400*/  BRA `(.L_x_1099) ;  /* 0x0000000800a87947 */ /* 0x000fea0003800000 */
.L_x_1094:
        /* <DEDUP_REMOVED lines=14> */
.L_x_1109:
[----:B------:R-:W-:Y:S01]  /*84f0*/  HADD2.F32 R5, -RZ, R0.H0_H0 ;  /* 0x20000000ff057230 */ /* 0x000fe20000004100 */
        /* <DEDUP_REMOVED lines=17> */
.L_x_1112:
[----:B------:R-:W-:-:S04]  /*8610*/  SHF.R.U32.HI R5, RZ, 0x18, R5 ;  /* 0x00000018ff057819 */ /* 0x000fc80000011605 */
[----:B------:R-:W-:-:S07]  /*8620*/  LOP3.LUT R0, R0, 0x80, R5, 0xf8, !PT ;  /* 0x0000008000007812 */ /* 0x000fce00078ef805 */
.L_x_1111:
[----:B------:R-:W-:Y:S05]  /*8630*/  BSYNC.RECONVERGENT B0 ;  /* 0x0000000000007941 */ /* 0x000fea0003800200 */
.L_x_1110:
[----:B------:R3:W-:Y:S01]  /*8640*/  STG.E.U8 desc[UR36][R2.64], R0 ;  /* 0x0000000002007986 */ /* 0x0007e2000c101124 */
[----:B------:R-:W-:Y:S05]  /*8650*/  BRA `(.L_x_1099) ;  /* 0x0000000800147947 */ /* 0x000fea0003800000 */
.L_x_1108:
        /* <DEDUP_REMOVED lines=18> */
.L_x_1115:
[----:B------:R-:W-:-:S04]  /*8780*/  SHF.R.U32.HI R5, RZ, 0x18, R5 ;  /* 0x00000018ff057819 */ /* 0x000fc80000011605 */
[----:B------:R-:W-:-:S07]  /*8790*/  LOP3.LUT R0, R0, 0x80, R5, 0xf8, !PT ;  /* 0x0000008000007812 */ /* 0x000fce00078ef805 */
.L_x_1114:
[----:B------:R-:W-:Y:S05]  /*87a0*/  BSYNC.RECONVERGENT B0 ;  /* 0x0000000000007941 */ /* 0x000fea0003800200 */
.L_x_1113:
[----:B------:R0:W-:Y:S01]  /*87b0*/  STG.E.U8 desc[UR36][R2.64], R0 ;  /* 0x0000000002007986 */ /* 0x0001e2000c101124 */
[----:B------:R-:W-:Y:S05]  /*87c0*/  BRA `(.L_x_1099) ;  /* 0x0000000400b87947 */ /* 0x000fea0003800000 */
.L_x_1107:
[----:B------:R-:W-:-:S09]  /*87d0*/  UISETP.NE.AND UP0, UPT, UR6, 0x1c, UPT ;  /* 0x0000001c0600788c */ /* 0x000fd2000bf05270 */
[----:B------:R-:W-:Y:S05]  /*87e0*/  BRA.U !UP0, `(.L_x_1116) ;  /* 0x0000000108607547 */ /* 0x000fea000b800000 */
[----:B------:R-:W-:-:S09]  /*87f0*/  UISETP.NE.AND UP0, UPT, UR6, 0x1d, UPT ;  /* 0x0000001d0600788c */ /* 0x000fd2000bf05270 */
[----:B------:R-:W-:Y:S05]  /*8800*/  BRA.U !UP0, `(.L_x_1117) ;  /* 0x0000000108487547 */ /* 0x000fea000b800000 */
[----:B------:R-:W-:-:S09]  /*8810*/  UISETP.NE.AND UP0, UPT, UR6, 0x2c, UPT ;  /* 0x0000002c0600788c */ /* 0x000fd2000bf05270 */
[----:B------:R-:W-:Y:S05]  /*8820*/  BRA.U UP0, `(.L_x_1098) ;  /* 0x0000000100bc7547 */ /* 0x000fea000b800000 */
        /* <DEDUP_REMOVED lines=16> */
.L_x_1117:
[----:B------:R-:W-:-:S06]  /*8930*/  HADD2.F32 R4, -RZ, R0.H0_H0 ;  /* 0x20000000ff047230 */ /* 0x000fcc0000004100 */
[----:B------:R-:W0:Y:S02]  /*8940*/  F2I.U64.TRUNC R4, R4 ;  /* 0x0000000400047311 */ /* 0x000e24000020d800 */
[----:B0-----:R1:W-:Y:S01]  /*8950*/  STG.E.64 desc[UR36][R2.64], R4 ;  /* 0x0000000402007986 */ /* 0x0013e2000c101b24 */
[----:B------:R-:W-:Y:S05]  /*8960*/  BRA `(.L_x_1099) ;  /* 0x0000000400507947 */ /* 0x000fea0003800000 */
.L_x_1116:
[----:B------:R-:W-:-:S04]  /*8970*/  HADD2.F32 R0, -RZ, R0.H0_H0 ;  /* 0x20000000ff007230 */ /* 0x000fc80000004100 */
[----:B------:R-:W0:Y:S02]  /*8980*/  F2I.FTZ.U32.TRUNC.NTZ R5, R0 ;  /* 0x0000000000057305 */ /* 0x000e24000021f000 */
[----:B0-----:R0:W-:Y:S01]  /*8990*/  STG.E desc[UR36][R2.64], R5 ;  /* 0x0000000502007986 */ /* 0x0011e2000c101924 */
[----:B------:R-:W-:Y:S05]  /*89a0*/  BRA `(.L_x_1099) ;  /* 0x0000000400407947 */ /* 0x000fea0003800000 */
.L_x_1106:
        /* <DEDUP_REMOVED lines=11> */
.L_x_1119:
[----:B------:R-:W-:Y:S01]  /*8a60*/  HADD2.F32 R0, -RZ, R0.H0_H0 ;  /* 0x20000000ff007230 */ /* 0x000fe20000004100 */
[----:B------:R-:W-:-:S04]  /*8a70*/  CS2R R6, SRZ ;  /* 0x0000000000067805 */ /* 0x000fc8000001ff00 */
[----:B------:R-:W-:-:S04]  /*8a80*/  FMUL.FTZ R0, R0, 1 ;  /* 0x3f80000000007820 */ /* 0x000fc80000410000 */
[----:B------:R-:W0:Y:S02]  /*8a90*/  F2F.F64.F32 R4, R0 ;  /* 0x0000000000047310 */ /* 0x000e240000201800 */
[----:B0-----:R0:W-:Y:S01]  /*8aa0*/  STG.E.128 desc[UR36][R2.64], R4 ;  /* 0x0000000402007986 */ /* 0x0011e2000c101d24 */
[----:B------:R-:W-:Y:S05]  /*8ab0*/  BRA `(.L_x_1099) ;  /* 0x0000000000fc7947 */ /* 0x000fea0003800000 */
.L_x_1118:
[----:B------:R-:W-:-:S09]  /*8ac0*/  UISETP.NE.AND UP0, UPT, UR6, 0xf, UPT ;  /* 0x0000000f0600788c */ /* 0x000fd2000bf05270 */
[----:B------:R-:W-:Y:S05]  /*8ad0*/  BRA.U !UP0, `(.L_x_1120) ;  /* 0x0000000108e87547 */ /* 0x000fea000b800000 */
[----:B------:R-:W-:-:S09]  /*8ae0*/  UISETP.NE.AND UP0, UPT, UR6, 0x17, UPT ;  /* 0x000000170600788c */ /* 0x000fd2000bf05270 */
[----:B------:R-:W-:Y:S05]  /*8af0*/  BRA.U !UP0, `(.L_x_1121) ;  /* 0x0000000108907547 */ /* 0x000fea000b800000 */
[----:B------:R-:W-:-:S09]  /*8b00*/  UISETP.NE.AND UP0, UPT, UR6, 0x18, UPT ;  /* 0x000000180600788c */ /* 0x000fd2000bf05270 */
[----:B------:R-:W-:Y:S05]  /*8b10*/  BRA.U !UP0, `(.L_x_1122) ;  /* 0x0000000108447547 */ /* 0x000fea000b800000 */
.L_x_1098:
[----:B------:R-:W-:Y:S01]  /*8b20*/  MOV R0, 0x0 ;  /* 0x0000000000007802 */ /* 0x000fe20000000f00 */
[----:B------:R-:W0:Y:S01]  /*8b30*/  LDCU.64 UR4, c[0x4][0x128] ;  /* 0x01002500ff0477ac */ /* 0x000e220008000a00 */
[----:B------:R-:W-:Y:S02]  /*8b40*/  HFMA2 R8, -RZ, RZ, 0, 6.020069122314453125e-06 ;  /* 0x00000065ff087431 */ /* 0x000fe400000001ff */
[----:B------:R-:W-:Y:S01]  /*8b50*/  IMAD.MOV.U32 R12, RZ, RZ, 0x1 ;  /* 0x00000001ff0c7424 */ /* 0x000fe200078e00ff */
[----:B------:R1:W2:Y:S01]  /*8b60*/  LDC.64 R2, c[0x4][R0] ;  /* 0x0100000000027b82 */ /* 0x0002a20000000a00 */
[----:B------:R-:W3:Y:S01]  /*8b70*/  LDCU.64 UR6, c[0x4][0x130] ;  /* 0x01002600ff0677ac */ /* 0x000ee20008000a00 */
[----:B------:R-:W-:Y:S01]  /*8b80*/  IMAD.MOV.U32 R13, RZ, RZ, RZ ;  /* 0x000000ffff0d7224 */ /* 0x000fe200078e00ff */
[----:B------:R-:W4:Y:S01]  /*8b90*/  LDCU.64 UR8, c[0x4][0x30] ;  /* 0x01000600ff0877ac */ /* 0x000f220008000a00 */
[----:B0-----:R-:W-:Y:S01]  /*8ba0*/  IMAD.U32 R4, RZ, RZ, UR4 ;  /* 0x00000004ff047e24 */ /* 0x001fe2000f8e00ff */
[----:B------:R-:W-:Y:S01]  /*8bb0*/  MOV R5, UR5 ;  /* 0x0000000500057c02 */ /* 0x000fe20008000f00 */
[----:B---3--:R-:W-:-:S02]  /*8bc0*/  IMAD.U32 R6, RZ, RZ, UR6 ;  /* 0x00000006ff067e24 */ /* 0x008fc4000f8e00ff */
[----:B------:R-:W-:Y:S02]  /*8bd0*/  IMAD.U32 R7, RZ, RZ, UR7 ;  /* 0x00000007ff077e24 */ /* 0x000fe4000f8e00ff */
[----:B----4-:R-:W-:Y:S02]  /*8be0*/  IMAD.U32 R10, RZ, RZ, UR8 ;  /* 0x00000008ff0a7e24 */ /* 0x010fe4000f8e00ff */
[----:B-1----:R-:W-:-:S07]  /*8bf0*/  IMAD.U32 R11, RZ, RZ, UR9 ;  /* 0x00000009ff0b7e24 */ /* 0x002fce000f8e00ff */
[----:B------:R-:W-:-:S07]  /*8c00*/  LEPC R20, `(.L_x_1123) ;  /* 0x000000001014794e */ /* 0x000fce0000000000 */
[----:B--2---:R-:W-:Y:S05]  /*8c10*/  CALL.ABS.NOINC R2 ;  /* 0x0000000002007343 */ /* 0x004fea0003c00000 */
.L_x_1123:
[----:B------:R-:W-:Y:S05]  /*8c20*/  BRA `(.L_x_1099) ;  /* 0x0000000000a07947 */ /* 0x000fea0003800000 */
.L_x_1122:
[----:B------:R-:W-:Y:S01]  /*8c30*/  HADD2.F32 R7, -RZ, R0.H0_H0 ;  /* 0x20000000ff077230 */ /* 0x000fe20000004100 */
        /* <DEDUP_REMOVED lines=12> */
.L_x_1125:
[----:B------:R-:W-:Y:S05]  /*8d00*/  BSYNC.RECONVERGENT B0 ;  /* 0x0000000000007941 */ /* 0x000fea0003800200 */
.L_x_1124:
[----:B------:R-:W-:-:S05]  /*8d10*/  LOP3.LUT R5, R0, 0x80, R5, 0xf8, !PT ;  /* 0x0000008000057812 */ /* 0x000fca00078ef805 */
[----:B------:R0:W-:Y:S01]  /*8d20*/  STG.E.U8 desc[UR36][R2.64], R5 ;  /* 0x0000000502007986 */ /* 0x0001e2000c101124 */
[----:B------:R-:W-:Y:S05]  /*8d30*/  BRA `(.L_x_1099) ;  /* 0x00000000005c7947 */ /* 0x000fea0003800000 */
.L_x_1121:
[----:B------:R-:W-:Y:S01]  /*8d40*/  HADD2.F32 R5, -RZ, R0.H0_H0 ;  /* 0x20000000ff057230 */ /* 0x000fe20000004100 */
        /* <DEDUP_REMOVED lines=11> */
.L_x_1127:
[----:B------:R-:W-:Y:S01]  /*8e00*/  IMAD.MOV.U32 R0, RZ, RZ, 0x7f ;  /* 0x0000007fff007424 */ /* 0x000fe200078e00ff */
[----:B------:R-:W-:-:S04]  /*8e10*/  ISETP.GT.U32.AND P0, PT, R4, 0x7f800000, PT ;  /* 0x7f8000000400780c */ /* 0x000fc80003f04070 */
[----:B------:R-:W-:-:S09]  /*8e20*/  SEL R0, R0, 0x7c, P0 ;  /* 0x0000007c00007807 */ /* 0x000fd20000000000 */
.L_x_1128:
[----:B------:R-:W-:Y:S05]  /*8e30*/  BSYNC.RECONVERGENT B0 ;  /* 0x0000000000007941 */ /* 0x000fea0003800200 */
.L_x_1126:
[----:B------:R-:W-:-:S04]  /*8e40*/  SHF.R.U32.HI R5, RZ, 0x18, R5 ;  /* 0x00000018ff057819 */ /* 0x000fc80000011605 */
[----:B------:R-:W-:-:S05]  /*8e50*/  LOP3.LUT R5, R0, 0x80, R5, 0xf8, !PT ;  /* 0x0000008000057812 */ /* 0x000fca00078ef805 */
[----:B------:R0:W-:Y:S01]  /*8e60*/  STG.E.U8 desc[UR36][R2.64], R5 ;  /* 0x0000000502007986 */ /* 0x0001e2000c101124 */
[----:B------:R-:W-:Y:S05]  /*8e70*/  BRA `(.L_x_1099) ;  /* 0x00000000000c7947 */ /* 0x000fea0003800000 */
.L_x_1120:
[----:B------:R-:W-:-:S05]  /*8e80*/  HADD2.F32 R0, -RZ, R0.H0_H0 ;  /* 0x20000000ff007230 */ /* 0x000fca0000004100 */
[----:B------:R-:W-:-:S05]  /*8e90*/  F2FP.BF16.F32.PACK_AB R0, RZ, R0 ;  /* 0x00000000ff00723e */ /* 0x000fca00000010ff */
[----:B------:R0:W-:Y:S02]  /*8ea0*/  STG.E.U16 desc[UR36][R2.64], R0 ;  /* 0x0000000002007986 */ /* 0x0001e4000c101524 */
.L_x_1099:
[----:B------:R-:W-:-:S07]  /*8eb0*/  IADD3 R17, PT, PT, R17, 0x80, RZ ;  /* 0x0000008011117810 */ /* 0x000fce0007ffe0ff */
.L_x_1026:
[----:B------:R-:W-:Y:S05]  /*8ec0*/  BSYNC.RECONVERGENT B6 ;  /* 0x0000000000067941 */ /* 0x000fea0003800200 */
.L_x_1025:
        /* <DEDUP_REMOVED lines=358> */
.L_x_1131:
        /* <DEDUP_REMOVED lines=19> */
.L_x_1135:
[----:B------:R-:W2:Y:S02]  /*a660*/  LDG.E.U8 R2, desc[UR36][R2.64] ;  /* 0x0000002402027981 */ /* 0x000ea4000c1e1100 */
[----:B--2---:R-:W-:-:S04]  /*a670*/  I2FP.F32.U32 R0, R2 ;  /* 0x0000000200007245 */ /* 0x004fc80000201000 */
[----:B------:R-:W-:-:S04]  /*a680*/  F2FP.F16.F32.PACK_AB R0, RZ, R0 ;  /* 0x00000000ff00723e */ /* 0x000fc800000000ff */
[----:B------:R-:W-:Y:S01]  /*a690*/  PRMT R19, R0, 0x7610, R19 ;  /* 0x0000761000137816 */ /* 0x000fe20000000013 */
[----:B------:R-:W-:Y:S06]  /*a6a0*/  BRA `(.L_x_1137) ;  /* 0x0000000c00d47947 */ /* 0x000fec0003800000 */
.L_x_1134:
        /* <DEDUP_REMOVED lines=11> */
.L_x_1139:
[----:B------:R-:W2:Y:S02]  /*a760*/  LDG.E R2, desc[UR36][R2.64] ;  /* 0x0000002402027981 */ /* 0x000ea4000c1e1900 */
[----:B--2---:R-:W-:-:S04]  /*a770*/  I2FP.F32.S32 R0, R2 ;  /* 0x0000000200007245 */ /* 0x004fc80000201400 */
[----:B------:R-:W-:-:S04]  /*a780*/  F2FP.F16.F32.PACK_AB R0, RZ, R0 ;  /* 0x00000000ff00723e */ /* 0x000fc800000000ff */
[----:B------:R-:W-:Y:S01]  /*a790*/  PRMT R19, R0, 0x7610, R19 ;  /* 0x0000761000137816 */ /* 0x000fe20000000013 */
[----:B------:R-:W-:Y:S06]  /*a7a0*/  BRA `(.L_x_1137) ;  /* 0x0000000c00947947 */ /* 0x000fec0003800000 */
.L_x_1138:
[----:B------:R-:W2:Y:S02]  /*a7b0*/  LDG.E.U16 R2, desc[UR36][R2.64] ;  /* 0x0000002402027981 */ /* 0x000ea4000c1e1500 */
[----:B--2---:R-:W0:Y:S02]  /*a7c0*/  I2F.S16 R0, R2 ;  /* 0x0000000200007306 */ /* 0x004e240000101400 */
[----:B0-----:R-:W-:-:S04]  /*a7d0*/  F2FP.F16.F32.PACK_AB R0, RZ, R0 ;  /* 0x00000000ff00723e */ /* 0x001fc800000000ff */
[----:B------:R-:W-:Y:S01]  /*a7e0*/  PRMT R19, R0, 0x7610, R19 ;  /* 0x0000761000137816 */ /* 0x000fe20000000013 */
[----:B------:R-:W-:Y:S06]  /*a7f0*/  BRA `(.L_x_1137) ;  /* 0x0000000c00807947 */ /* 0x000fec0003800000 */
.L_x_1133:
        /* <DEDUP_REMOVED lines=9> */
.L_x_1141:
[----:B------:R1:W5:Y:S01]  /*a890*/  LDG.E.U16 R19, desc[UR36][R2.64] ;  /* 0x0000002402137981 */ /* 0x000362000c1e1500 */
[----:B------:R-:W-:Y:S05]  /*a8a0*/  BRA `(.L_x_1137) ;  /* 0x0000000c00547947 */ /* 0x000fea0003800000 */
.L_x_1140:
        /* <DEDUP_REMOVED lines=9> */
.L_x_1143:
[----:B------:R0:W5:Y:S01]  /*a940*/  LDG.E.U16 R19, desc[UR36][R2.64] ;  /* 0x0000002402137981 */ /* 0x000162000c1e1500 */
[----:B------:R-:W-:Y:S05]  /*a950*/  BRA `(.L_x_1137) ;  /* 0x0000000c00287947 */ /* 0x000fea0003800000 */
.L_x_1142:
        /* <DEDUP_REMOVED lines=13> */
.L_x_1132:
        /* <DEDUP_REMOVED lines=14> */
.L_x_1146:
        /* <DEDUP_REMOVED lines=13> */
.L_x_1145:
        /* <DEDUP_REMOVED lines=27> */
.L_x_1148:
        /* <DEDUP_REMOVED lines=14> */
.L_x_1147:
[----:B------:R-:W2:Y:S02]  /*ae70*/  LDG.E.U16 R0, desc[UR36][R2.64] ;  /* 0x0000002402007981 */ /* 0x000ea4000c1e1500 */
[----:B--2---:R-:W-:-:S05]  /*ae80*/  IMAD.U32 R0, R0, 0x10000, RZ ;  /* 0x0001000000007824 */ /* 0x004fca00078e00ff */
[----:B------:R-:W-:-:S04]  /*ae90*/  F2FP.F16.F32.PACK_AB R0, RZ, R0 ;  /* 0x00000000ff00723e */ /* 0x000fc800000000ff */
[----:B------:R-:W-:Y:S01]  /*aea0*/  PRMT R19, R0, 0x7610, R19 ;  /* 0x0000761000137816 */ /* 0x000fe20000000013 */
[----:B------:R-:W-:Y:S06]  /*aeb0*/  BRA `(.L_x_1137) ;  /* 0x0000000400d07947 */ /* 0x000fec0003800000 */
.L_x_1144:
        /* <DEDUP_REMOVED lines=13> */
.L_x_1151:
        /* <DEDUP_REMOVED lines=21> */
.L_x_1155:
[----:B------:R-:W-:Y:S05]  /*b0e0*/  BSYNC.RECONVERGENT B1 ;  /* 0x0000000000017941 */ /* 0x000fea0003800200 */
.L_x_1154:
[----:B------:R-:W-:Y:S01]  /*b0f0*/  IMAD.SHL.U32 R0, R0, 0x100000, RZ ;  /* 0x0010000000007824 */ /* 0x000fe200078e00ff */
[----:B------:R-:W-:-:S04]  /*b100*/  LEA R2, R2, 0x3b800000, 0x17 ;  /* 0x3b80000002027811 */ /* 0x000fc800078eb8ff */
[----:B------:R-:W-:-:S07]  /*b110*/  LOP3.LUT R0, R2, R0, R7, 0xfe, !PT ;  /* 0x0000000002007212 */ /* 0x000fce00078efe07 */
.L_x_1153:
[----:B------:R-:W-:Y:S05]  /*b120*/  BSYNC.RECONVERGENT B0 ;  /* 0x0000000000007941 */ /* 0x000fea0003800200 */
.L_x_1152:
[----:B------:R-:W-:-:S04]  /*b130*/  F2FP.F16.F32.PACK_AB R0, RZ, R0 ;  /* 0x00000000ff00723e */ /* 0x000fc800000000ff */
[----:B------:R-:W-:Y:S01]  /*b140*/  PRMT R19, R0, 0x7610, R19 ;  /* 0x0000761000137816 */ /* 0x000fe20000000013 */
[----:B------:R-:W-:Y:S06]  /*b150*/  BRA `(.L_x_1137) ;  /* 0x0000000400287947 */ /* 0x000fec0003800000 */
.L_x_1150:
        /* <DEDUP_REMOVED lines=21> */
.L_x_1159:
[----:B------:R-:W-:Y:S05]  /*b2b0*/  BSYNC.RECONVERGENT B1 ;  /* 0x0000000000017941 */ /* 0x000fea0003800200 */
.L_x_1158:
[----:B------:R-:W-:Y:S01]  /*b2c0*/  IMAD.SHL.U32 R0, R0, 0x200000, RZ ;  /* 0x0020000000007824 */ /* 0x000fe200078e00ff */
[----:B------:R-:W-:-:S04]  /*b2d0*/  LEA R2, R2, 0x37800000, 0x17 ;  /* 0x3780000002027811 */ /* 0x000fc800078eb8ff */
[----:B------:R-:W-:-:S07]  /*b2e0*/  LOP3.LUT R0, R2, R0, R7, 0xfe, !PT ;  /* 0x0000000002007212 */ /* 0x000fce00078efe07 */
.L_x_1157:
[----:B------:R-:W-:Y:S05]  /*b2f0*/  BSYNC.RECONVERGENT B0 ;  /* 0x0000000000007941 */ /* 0x000fea0003800200 */
.L_x_1156:
[----:B------:R-:W-:-:S04]  /*b300*/  F2FP.F16.F32.PACK_AB R0, RZ, R0 ;  /* 0x00000000ff00723e */ /* 0x000fc800000000ff */
[----:B------:R-:W-:Y:S01]  /*b310*/  PRMT R19, R0, 0x7610, R19 ;  /* 0x0000761000137816 */ /* 0x000fe20000000013 */
[----:B------:R-:W-:Y:S06]  /*b320*/  BRA `(.L_x_1137) ;  /* 0x0000000000b47947 */ /* 0x000fec0003800000 */
.L_x_1149:
        /* <DEDUP_REMOVED lines=14> */
.L_x_1163:
[----:B------:R-:W-:Y:S05]  /*b410*/  BSYNC.RECONVERGENT B0 ;  /* 0x0000000000007941 */ /* 0x000fea0003800200 */
.L_x_1162:
[----:B------:R-:W-:-:S04]  /*b420*/  F2FP.F16.F32.PACK_AB R0, RZ, R0 ;  /* 0x00000000ff00723e */ /* 0x000fc800000000ff */
[----:B------:R-:W-:Y:S01]  /*b430*/  PRMT R19, R0, 0x7610, R19 ;  /* 0x0000761000137816 */ /* 0x000fe20000000013 */
[----:B------:R-:W-:Y:S06]  /*b440*/  BRA `(.L_x_1137) ;  /* 0x00000000006c7947 */ /* 0x000fec0003800000 */
.L_x_1136:
        /* <DEDUP_REMOVED lines=16> */
.L_x_1164:
[----:B------:R-:W-:Y:S01]  /*b550*/  PRMT R19, RZ, 0x7610, R19 ;  /* 0x00007610ff137816 */ /* 0x000fe20000000013 */
[----:B------:R-:W-:Y:S06]  /*b560*/  BRA `(.L_x_1137) ;  /* 0x0000000000247947 */ /* 0x000fec0003800000 */
.L_x_1161:
[----:B------:R-:W2:Y:S02]  /*b570*/  LDG.E.64 R2, desc[UR36][R2.64] ;  /* 0x0000002402027981 */ /* 0x000ea4000c1e1b00 */
[----:B--2---:R-:W0:Y:S02]  /*b580*/  I2F.U64 R0, R2 ;  /* 0x0000000200007312 */ /* 0x004e240000301000 */
[----:B0-----:R-:W-:-:S04]  /*b590*/  F2FP.F16.F32.PACK_AB R0, RZ, R0 ;  /* 0x00000000ff00723e */ /* 0x001fc800000000ff */
[----:B------:R-:W-:Y:S01]  /*b5a0*/  PRMT R19, R0, 0x7610, R19 ;  /* 0x0000761000137816 */ /* 0x000fe20000000013 */
[----:B------:R-:W-:Y:S06]  /*b5b0*/  BRA `(.L_x_1137) ;  /* 0x0000000000107947 */ /* 0x000fec0003800000 */
.L_x_1160:
[----:B------:R-:W2:Y:S02]  /*b5c0*/  LDG.E R2, desc[UR36][R2.64] ;  /* 0x0000002402027981 */ /* 0x000ea4000c1e1900 */
[----:B--2---:R-:W-:-:S04]  /*b5d0*/  I2FP.F32.U32 R0, R2 ;  /* 0x0000000200007245 */ /* 0x004fc80000201000 */
[----:B------:R-:W-:-:S04]  /*b5e0*/  F2FP.F16.F32.PACK_AB R0, RZ, R0 ;  /* 0x00000000ff00723e */ /* 0x000fc800000000ff */
[----:B------:R-:W-:-:S07]  /*b5f0*/  PRMT R19, R0, 0x7610, R19 ;  /* 0x0000761000137816 */ /* 0x000fce0000000013 */
.L_x_1137:
        /* <DEDUP_REMOVED lines=18> */
.L_x_1168:
[----:B------:R-:W2:Y:S02]  /*b720*/  LDG.E.U8 R2, desc[UR36][R2.64] ;  /* 0x0000002402027981 */ /* 0x000ea4000c1e1100 */
[----:B--2---:R-:W-:-:S04]  /*b730*/  I2FP.F32.U32 R0, R2 ;  /* 0x0000000200007245 */ /* 0x004fc80000201000 */
[----:B------:R-:W-:Y:S01]  /*b740*/  F2FP.F16.F32.PACK_AB R0, RZ, R0 ;  /* 0x00000000ff00723e */ /* 0x000fe200000000ff */
[----:B------:R-:W-:Y:S06]  /*b750*/  BRA `(.L_x_1170) ;  /* 0x0000000c009c7947 */ /* 0x000fec0003800000 */
.L_x_1167:
        /* <DEDUP_REMOVED lines=10> */
.L_x_1172:
[----:B------:R-:W2:Y:S02]  /*b800*/  LDG.E R2, desc[UR36][R2.64] ;  /* 0x0000002402027981 */ /* 0x000ea4000c1e1900 */
[----:B--2---:R-:W-:-:S04]  /*b810*/  I2FP.F32.S32 R0, R2 ;  /* 0x0000000200007245 */ /* 0x004fc80000201400 */
[----:B------:R-:W-:Y:S01]  /*b820*/  F2FP.F16.F32.PACK_AB R0, RZ, R0 ;  /* 0x00000000ff00723e */ /* 0x000fe200000000ff */
[----:B------:R-:W-:Y:S06]  /*b830*/  BRA `(.L_x_1170) ;  /* 0x0000000c00647947 */ /* 0x000fec0003800000 */
.L_x_1171:
[----:B------:R-:W2:Y:S02]  /*b840*/  LDG.E.U16 R2, desc[UR36][R2.64] ;  /* 0x0000002402027981 */ /* 0x000ea4000c1e1500 */
[----:B--2---:R-:W0:Y:S02]  /*b850*/  I2F.S16 R0, R2 ;  /* 0x0000000200007306 */ /* 0x004e240000101400 */
[----:B0-----:R-:W-:Y:S01]  /*b860*/  F2FP.F16.F32.PACK_AB R0, RZ, R0 ;  /* 0x00000000ff00723e */ /* 0x001fe200000000ff */
[----:B------:R-:W-:Y:S06]  /*b870*/  BRA `(.L_x_1170) ;  /* 0x0000000c00547947 */ /* 0x000fec0003800000 */
.L_x_1166:
        /* <DEDUP_REMOVED lines=9> */
.L_x_1174:
[----:B------:R0:W5:Y:S01]  /*b910*/  LDG.E.U16 R0, desc[UR36][R2.64] ;  /* 0x0000002402007981 */ /* 0x000162000c1e1500 */
[----:B------:R-:W-:Y:S05]  /*b920*/  BRA `(.L_x_1170) ;  /* 0x0000000c00287947 */ /* 0x000fea0003800000 */
.L_x_1173:
        /* <DEDUP_REMOVED lines=9> */
.L_x_1176:
[----:B------:R1:W5:Y:S01]  /*b9c0*/  LDG.E.U16 R0, desc[UR36][R2.64] ;  /* 0x0000002402007981 */ /* 0x000362000c1e1500 */
[----:B------:R-:W-:Y:S05]  /*b9d0*/  BRA `(.L_x_1170) ;  /* 0x0000000800fc7947 */ /* 0x000fea0003800000 */
.L_x_1175:
        /* <DEDUP_REMOVED lines=12> */
.L_x_1165:
        /* <DEDUP_REMOVED lines=13> */
.L_x_1179:
        /* <DEDUP_REMOVED lines=12> */
.L_x_1178:
        /* <DEDUP_REMOVED lines=27> */
.L_x_1181:
        /* <DEDUP_REMOVED lines=13> */
.L_x_1180:
[----:B------:R-:W2:Y:S02]  /*beb0*/  LDG.E.U16 R0, desc[UR36][R2.64] ;  /* 0x0000002402007981 */ /* 0x000ea4000c1e1500 */
[----:B--2---:R-:W-:-:S05]  /*bec0*/  IMAD.U32 R0, R0, 0x10000, RZ ;  /* 0x0001000000007824 */ /* 0x004fca00078e00ff */
[----:B------:R-:W-:Y:S01]  /*bed0*/  F2FP.F16.F32.PACK_AB R0, RZ, R0 ;  /* 0x00000000ff00723e */ /* 0x000fe200000000ff */
[----:B------:R-:W-:Y:S06]  /*bee0*/  BRA `(.L_x_1170) ;  /* 0x0000000400b87947 */ /* 0x000fec0003800000 */
.L_x_1177:
        /* <DEDUP_REMOVED lines=12> */
.L_x_1184:
        /* <DEDUP_REMOVED lines=21> */
.L_x_1188:
[----:B------:R-:W-:Y:S05]  /*c100*/  BSYNC.RECONVERGENT B1 ;  /* 0x0000000000017941 */ /* 0x000fea0003800200 */
.L_x_1187:
[----:B------:R-:W-:Y:S01]  /*c110*/  IMAD.SHL.U32 R0, R0, 0x100000, RZ ;  /* 0x0010000000007824 */ /* 0x000fe200078e00ff */
[----:B------:R-:W-:-:S04]  /*c120*/  LEA R2, R2, 0x3b800000, 0x17 ;  /* 0x3b80000002027811 */ /* 0x000fc800078eb8ff */
[----:B------:R-:W-:-:S07]  /*c130*/  LOP3.LUT R0, R2, R0, R7, 0xfe, !PT ;  /* 0x0000000002007212 */ /* 0x000fce00078efe07 */
.L_x_1186:
[----:B------:R-:W-:Y:S05]  /*c140*/  BSYNC.RECONVERGENT B0 ;  /* 0x0000000000007941 */ /* 0x000fea0003800200 */
.L_x_1185:
[----:B------:R-:W-:Y:S01]  /*c150*/  F2FP.F16.F32.PACK_AB R0, RZ, R0 ;  /* 0x00000000ff00723e */ /* 0x000fe200000000ff */
[----:B------:R-:W-:Y:S06]  /*c160*/  BRA `(.L_x_1170) ;  /* 0x0000000400187947 */ /* 0x000fec0003800000 */
.L_x_1183:
        /* <DEDUP_REMOVED lines=21> */
.L_x_1192:
[----:B------:R-:W-:Y:S05]  /*c2c0*/  BSYNC.RECONVERGENT B1 ;  /* 0x0000000000017941 */ /* 0x000fea0003800200 */
.L_x_1191:
[----:B------:R-:W-:Y:S01]  /*c2d0*/  IMAD.SHL.U32 R0, R0, 0x200000, RZ ;  /* 0x0020000000007824 */ /* 0x000fe200078e00ff */
[----:B------:R-:W-:-:S04]  /*c2e0*/  LEA R2, R2, 0x37800000, 0x17 ;  /* 0x3780000002027811 */ /* 0x000fc800078eb8ff */
[----:B------:R-:W-:-:S07]  /*c2f0*/  LOP3.LUT R0, R2, R0, R7, 0xfe, !PT ;  /* 0x0000000002007212 */ /* 0x000fce00078efe07 */
.L_x_1190:
[----:B------:R-:W-:Y:S05]  /*c300*/  BSYNC.RECONVERGENT B0 ;  /* 0x0000000000007941 */ /* 0x000fea0003800200 */
.L_x_1189:
[----:B------:R-:W-:Y:S01]  /*c310*/  F2FP.F16.F32.PACK_AB R0, RZ, R0 ;  /* 0x00000000ff00723e */ /* 0x000fe200000000ff */
[----:B------:R-:W-:Y:S06]  /*c320*/  BRA `(.L_x_1170) ;  /* 0x0000000000a87947 */ /* 0x000fec0003800000 */
.L_x_1182:
        /* <DEDUP_REMOVED lines=14> */
.L_x_1196:
[----:B------:R-:W-:Y:S05]  /*c410*/  BSYNC.RECONVERGENT B0 ;  /* 0x0000000000007941 */ /* 0x000fea0003800200 */
.L_x_1195:
[----:B------:R-:W-:Y:S01]  /*c420*/  F2FP.F16.F32.PACK_AB R0, RZ, R0 ;  /* 0x00000000ff00723e */ /* 0x000fe200000000ff */
[----:B------:R-:W-:Y:S06]  /*c430*/  BRA `(.L_x_1170) ;  /* 0x0000000000647947 */ /* 0x000fec0003800000 */
.L_x_1169:
        /* <DEDUP_REMOVED lines=15> */
[----:B--2--5:R-:W-:Y:S05]  /*c530*/  CALL.ABS.NOINC R2 ;  /* 0x0000000002007343 */ /* 0x024fea0003c00000 */
.L_x_1197:
[----:B------:R-:W-:Y:S01]  /*c540*/  PRMT R0, RZ, 0x7610, R0 ;  /* 0x00007610ff007816 */ /* 0x000fe20000000000 */
[----:B------:R-:W-:Y:S06]  /*c550*/  BRA `(.L_x_1170) ;  /* 0x00000000001c7947 */ /* 0x000fec0003800000 */
.L_x_1194:
[----:B------:R-:W2:Y:S02]  /*c560*/  LDG.E.64 R2, desc[UR36][R2.64] ;  /* 0x0000002402027981 */ /* 0x000ea4000c1e1b00 */
[----:B--2---:R-:W0:Y:S02]  /*c570*/  I2F.U64 R0, R2 ;  /* 0x0000000200007312 */ /* 0x004e240000301000 */
[----:B0-----:R-:W-:Y:S01]  /*c580*/  F2FP.F16.F32.PACK_AB R0, RZ, R0 ;  /* 0x00000000ff00723e */ /* 0x001fe200000000ff */
[----:B------:R-:W-:Y:S06]  /*c590*/  BRA `(.L_x_1170) ;  /* 0x00000000000c7947 */ /* 0x000fec0003800000 */
.L_x_1193:
[----:B------:R-:W2:Y:S02]  /*c5a0*/  LDG.E R2, desc[UR36][R2.64] ;  /* 0x0000002402027981 */ /* 0x000ea4000c1e1900 */
[----:B--2---:R-:W-:-:S04]  /*c5b0*/  I2FP.F32.U32 R0, R2 ;  /* 0x0000000200007245 */ /* 0x004fc80000201000 */
[----:B------:R-:W-:-:S07]  /*c5c0*/  F2FP.F16.F32.PACK_AB R0, RZ, R0 ;  /* 0x00000000ff00723e */ /* 0x000fce00000000ff */
.L_x_1170:
        /* <DEDUP_REMOVED lines=30> */
.L_x_1201:
[----:B------:R-:W-:-:S06]  /*c7b0*/  HADD2.F32 R5, -RZ, R0.H0_H0 ;  /* 0x20000000ff057230 */ /* 0x000fcc0000004100 */
[----:B------:R-:W0:Y:S02]  /*c7c0*/  F2I.S64.TRUNC R4, R5 ;  /* 0x0000000500047311 */ /* 0x000e24000020d900 */
[----:B0-----:R0:W-:Y:S01]  /*c7d0*/  STG.E.U8 desc[UR36][R2.64], R4 ;  /* 0x0000000402007986 */ /* 0x0011e2000c101124 */
[----:B------:R-:W-:Y:S05]  /*c7e0*/  BRA `(.L_x_1203) ;  /* 0x0000000c006c7947 */ /* 0x000fea0003800000 */
.L_x_1200:
        /* <DEDUP_REMOVED lines=10> */
.L_x_1205:
[----:B------:R-:W-:-:S04]  /*c890*/  HADD2.F32 R0, -RZ, R0.H0_H0 ;  /* 0x20000000ff007230 */ /* 0x000fc80000004100 */
[----:B------:R-:W0:Y:S02]  /*c8a0*/  F2I.FTZ.TRUNC.NTZ R5, R0 ;  /* 0x0000000000057305 */ /* 0x000e24000021f100 */
[----:B0-----:R0:W-:Y:S01]  /*c8b0*/  STG.E desc[UR36][R2.64], R5 ;  /* 0x0000000502007986 */ /* 0x0011e2000c101924 */
[----:B------:R-:W-:Y:S05]  /*c8c0*/  BRA `(.L_x_1203) ;  /* 0x0000000c00347947 */ /* 0x000fea0003800000 */
.L_x_1204:
[----:B------:R-:W-:-:S04]  /*c8d0*/  HADD2.F32 R0, -RZ, R0.H0_H0 ;  /* 0x20000000ff007230 */ /* 0x000fc80000004100 */
[----:B------:R-:W0:Y:S02]  /*c8e0*/  F2I.FTZ.TRUNC.NTZ R5, R0 ;  /* 0x0000000000057305 */ /* 0x000e24000021f100 */
[----:B0-----:R0:W-:Y:S01]  /*c8f0*/  STG.E.U16 desc[UR36][R2.64], R5 ;  /* 0x0000000502007986 */ /* 0x0011e2000c101524 */
[----:B------:R-:W-:Y:S05]  /*c900*/  BRA `(.L_x_1203) ;  /* 0x0000000c00247947 */ /* 0x000fea0003800000 */
.L_x_1199:
        /* <DEDUP_REMOVED lines=9> */
.L_x_1207:
[----:B------:R0:W-:Y:S01]  /*c9a0*/  STG.E.U16 desc[UR36][R2.64], R0 ;  /* 0x0000000002007986 */ /* 0x0001e2000c101524 */
[----:B------:R-:W-:Y:S05]  /*c9b0*/  BRA `(.L_x_1203) ;  /* 0x0000000800f87947 */ /* 0x000fea0003800000 */
.L_x_1206:
        /* <DEDUP_REMOVED lines=10> */
.L_x_1209:
[----:B------:R-:W-:-:S05]  /*ca60*/  HADD2.F32 R0, -RZ, R0.H0_H0 ;  /* 0x20000000ff007230 */ /* 0x000fca0000004100 */
[----:B------:R-:W-:-:S04]  /*ca70*/  F2FP.F16.F32.PACK_AB R0, RZ, R0 ;  /* 0x00000000ff00723e */ /* 0x000fc800000000ff */
[----:B------:R-:W-:-:S05]  /*ca80*/  PRMT R0, R0, 0x5410, RZ ;  /* 0x0000541000007816 */ /* 0x000fca00000000ff */
[----:B------:R0:W-:Y:S01]  /*ca90*/  STG.E desc[UR36][R2.64], R0 ;  /* 0x0000000002007986 */ /* 0x0001e2000c101924 */
[----:B------:R-:W-:Y:S05]  /*caa0*/  BRA `(.L_x_1203) ;  /* 0x0000000800bc7947 */ /* 0x000fea0003800000 */
.L_x_1208:
[----:B------:R-:W-:-:S05]  /*cab0*/  HADD2.F32 R4, -RZ, R0.H0_H0 ;  /* 0x20000000ff047230 */ /* 0x000fca0000004100 */
[----:B------:R-:W-:-:S06]  /*cac0*/  FMUL.FTZ R4, R4, 1 ;  /* 0x3f80000004047820 */ /* 0x000fcc0000410000 */
[----:B------:R-:W0:Y:S02]  /*cad0*/  F2F.F64.F32 R4, R4 ;  /* 0x0000000400047310 */ /* 0x000e240000201800 */
[----:B0-----:R0:W-:Y:S01]  /*cae0*/  STG.E.64 desc[UR36][R2.64], R4 ;  /* 0x0000000402007986 */ /* 0x0011e2000c101b24 */
[----:B------:R-:W-:Y:S05]  /*caf0*/  BRA `(.L_x_1203) ;  /* 0x0000000800a87947 */ /* 0x000fea0003800000 */
.L_x_1198:
        /* <DEDUP_REMOVED lines=14> */
.L_x_1213:
        /* <DEDUP_REMOVED lines=18> */
.L_x_1216:
[----:B------:R-:W-:-:S04]  /*cd00*/  SHF.R.U32.HI R5, RZ, 0x18, R5 ;  /* 0x00000018ff057819 */ /* 0x000fc80000011605 */
[----:B------:R-:W-:-:S07]  /*cd10*/  LOP3.LUT R0, R0, 0x80, R5, 0xf8, !PT ;  /* 0x0000008000007812 */ /* 0x000fce00078ef805 */
.L_x_1215:
[----:B------:R-:W-:Y:S05]  /*cd20*/  BSYNC.RECONVERGENT B0 ;  /* 0x0000000000007941 */ /* 0x000fea0003800200 */
.L_x_1214:
[----:B------:R0:W-:Y:S01]  /*cd30*/  STG.E.U8 desc[UR36][R2.64], R0 ;  /* 0x0000000002007986 */ /* 0x0001e2000c101124 */
[----:B------:R-:W-:Y:S05]  /*cd40*/  BRA `(.L_x_1203) ;  /* 0x0000000800147947 */ /* 0x000fea0003800000 */
.L_x_1212:
        /* <DEDUP_REMOVED lines=18> */
.L_x_1219:
[----:B------:R-:W-:-:S04]  /*ce70*/  SHF.R.U32.HI R5, RZ, 0x18, R5 ;  /* 0x00000018ff057819 */ /* 0x000fc80000011605 */
[----:B------:R-:W-:-:S07]  /*ce80*/  LOP3.LUT R0, R0, 0x80, R5, 0xf8, !PT ;  /* 0x0000008000007812 */ /* 0x000fce00078ef805 */
.L_x_1218:
[----:B------:R-:W-:Y:S05]  /*ce90*/  BSYNC.RECONVERGENT B0 ;  /* 0x0000000000007941 */ /* 0x000fea0003800200 */
.L_x_1217:
[----:B------:R0:W-:Y:S01]  /*cea0*/  STG.E.U8 desc[UR36][R2.64], R0 ;  /* 0x0000000002007986 */ /* 0x0001e2000c101124 */
[----:B------:R-:W-:Y:S05]  /*ceb0*/  BRA `(.L_x_1203) ;  /* 0x0000000400b87947 */ /* 0x000fea0003800000 */
.L_x_1211:
        /* <DEDUP_REMOVED lines=22> */
.L_x_1221:
[----:B------:R-:W-:-:S06]  /*d020*/  HADD2.F32 R4, -RZ, R0.H0_H0 ;  /* 0x20000000ff047230 */ /* 0x000fcc0000004100 */
[----:B------:R-:W0:Y:S02]  /*d030*/  F2I.U64.TRUNC R4, R4 ;  /* 0x0000000400047311 */ /* 0x000e24000020d800 */
[----:B0-----:R0:W-:Y:S01]  /*d040*/  STG.E.64 desc[UR36][R2.64], R4 ;  /* 0x0000000402007986 */ /* 0x0011e2000c101b24 */
[----:B------:R-:W-:Y:S05]  /*d050*/  BRA `(.L_x_1203) ;  /* 0x0000000400507947 */ /* 0x000fea0003800000 */
.L_x_1220:
[----:B------:R-:W-:-:S04]  /*d060*/  HADD2.F32 R0, -RZ, R0.H0_H0 ;  /* 0x20000000ff007230 */ /* 0x000fc80000004100 */
[----:B------:R-:W0:Y:S02]  /*d070*/  F2I.FTZ.U32.TRUNC.NTZ R5, R0 ;  /* 0x0000000000057305 */ /* 0x000e24000021f000 */
[----:B0-----:R0:W-:Y:S01]  /*d080*/  STG.E desc[UR36][R2.64], R5 ;  /* 0x0000000502007986 */ /* 0x0011e2000c101924 */
[----:B------:R-:W-:Y:S05]  /*d090*/  BRA `(.L_x_1203) ;  /* 0x0000000400407947 */ /* 0x000fea0003800000 */
.L_x_1210:
        /* <DEDUP_REMOVED lines=11> */
.L_x_1223:
[----:B------:R-:W-:Y:S01]  /*d150*/  HADD2.F32 R0, -RZ, R0.H0_H0 ;  /* 0x20000000ff007230 */ /* 0x000fe20000004100 */
[----:B------:R-:W-:-:S04]  /*d160*/  CS2R R6, SRZ ;  /* 0x0000000000067805 */ /* 0x000fc8000001ff00 */
[----:B------:R-:W-:-:S04]  /*d170*/  FMUL.FTZ R0, R0, 1 ;  /* 0x3f80000000007820 */ /* 0x000fc80000410000 */
[----:B------:R-:W0:Y:S02]  /*d180*/  F2F.F64.F32 R4, R0 ;  /* 0x0000000000047310 */ /* 0x000e240000201800 */
[----:B0-----:R0:W-:Y:S01]  /*d190*/  STG.E.128 desc[UR36][R2.64], R4 ;  /* 0x0000000402007986 */ /* 0x0011e2000c101d24 */
[----:B------:R-:W-:Y:S05]  /*d1a0*/  BRA `(.L_x_1203) ;  /* 0x0000000000fc7947 */ /* 0x000fea0003800000 */
.L_x_1222:
[----:B------:R-:W-:-:S09]  /*d1b0*/  UISETP.NE.AND UP0, UPT, UR6, 0xf, UPT ;  /* 0x0000000f0600788c */ /* 0x000fd2000bf05270 */
[----:B------:R-:W-:Y:S05]  /*d1c0*/  BRA.U !UP0, `(.L_x_1224) ;  /* 0x0000000108e87547 */ /* 0x000fea000b800000 */
[----:B------:R-:W-:-:S09]  /*d1d0*/  UISETP.NE.AND UP0, UPT, UR6, 0x17, UPT ;  /* 0x000000170600788c */ /* 0x000fd2000bf05270 */
[----:B------:R-:W-:Y:S05]  /*d1e0*/  BRA.U !UP0, `(.L_x_1225) ;  /* 0x0000000108907547 */ /* 0x000fea000b800000 */
[----:B------:R-:W-:-:S09]  /*d1f0*/  UISETP.NE.AND UP0, UPT, UR6, 0x18, UPT ;  /* 0x000000180600788c */ /* 0x000fd2000bf05270 */
[----:B------:R-:W-:Y:S05]  /*d200*/  BRA.U !UP0, `(.L_x_1226) ;  /* 0x0000000108447547 */ /* 0x000fea000b800000 */
.L_x_1202:
        /* <DEDUP_REMOVED lines=8> */
[----:B0-----:R-:W-:Y:S01]  /*d290*/  MOV R4, UR4 ;  /* 0x0000000400047c02 */ /* 0x001fe20008000f00 */
[----:B------:R-:W-:-:S02]  /*d2a0*/  IMAD.U32 R5, RZ, RZ, UR5 ;  /* 0x00000005ff057e24 */ /* 0x000fc4000f8e00ff */
[----:B---3--:R-:W-:Y:S02]  /*d2b0*/  IMAD.U32 R6, RZ, RZ, UR6 ;  /* 0x00000006ff067e24 */ /* 0x008fe4000f8e00ff */
[----:B------:R-:W-:Y:S02]  /*d2c0*/  IMAD.U32 R7, RZ, RZ, UR7 ;  /* 0x00000007ff077e24 */ /* 0x000fe4000f8e00ff */
[----:B----4-:R-:W-:Y:S01]  /*d2d0*/  IMAD.U32 R10, RZ, RZ, UR8 ;  /* 0x00000008ff0a7e24 */ /* 0x010fe2000f8e00ff */
[----:B-1----:R-:W-:-:S07]  /*d2e0*/  MOV R11, UR9 ;  /* 0x00000009000b7c02 */ /* 0x002fce0008000f00 */
[----:B------:R-:W-:-:S07]  /*d2f0*/  LEPC R20, `(.L_x_1227) ;  /* 0x000000001014794e */ /* 0x000fce0000000000 */
[----:B--2---:R-:W-:Y:S05]  /*d300*/  CALL.ABS.NOINC R2 ;  /* 0x0000000002007343 */ /* 0x004fea0003c00000 */
.L_x_1227:
[----:B------:R-:W-:Y:S05]  /*d310*/  BRA `(.L_x_1203) ;  /* 0x0000000000a07947 */ /* 0x000fea0003800000 */
.L_x_1226:
        /* <DEDUP_REMOVED lines=13> */
.L_x_1229:
[----:B------:R-:W-:Y:S05]  /*d3f0*/  BSYNC.RECONVERGENT B0 ;  /* 0x0000000000007941 */ /* 0x000fea0003800200 */
.L_x_1228:
[----:B------:R-:W-:-:S05]  /*d400*/  LOP3.LUT R5, R0, 0x80, R5, 0xf8, !PT ;  /* 0x0000008000057812 */ /* 0x000fca00078ef805 */
[----:B------:R3:W-:Y:S01]  /*d410*/  STG.E.U8 desc[UR36][R2.64], R5 ;  /* 0x0000000502007986 */ /* 0x0007e2000c101124 */
[----:B------:R-:W-:Y:S05]  /*d420*/  BRA `(.L_x_1203) ;  /* 0x00000000005c7947 */ /* 0x000fea0003800000 */
.L_x_1225:
        /* <DEDUP_REMOVED lines=12> */
.L_x_1231:
[----:B------:R-:W-:Y:S01]  /*d4f0*/  HFMA2 R0, -RZ, RZ, 0, 7.569789886474609375e-06 ;  /* 0x0000007fff007431 */ /* 0x000fe200000001ff */
[----:B------:R-:W-:-:S04]  /*d500*/  ISETP.GT.U32.AND P0, PT, R4, 0x7f800000, PT ;  /* 0x7f8000000400780c */ /* 0x000fc80003f04070 */
[----:B------:R-:W-:-:S09]  /*d510*/  SEL R0, R0, 0x7c, P0 ;  /* 0x0000007c00007807 */ /* 0x000fd20000000000 */
.L_x_1232:
[----:B------:R-:W-:Y:S05]  /*d520*/  BSYNC.RECONVERGENT B0 ;  /* 0x0000000000007941 */ /* 0x000fea0003800200 */
.L_x_1230:
[----:B------:R-:W-:-:S04]  /*d530*/  SHF.R.U32.HI R5, RZ, 0x18, R5 ;  /* 0x00000018ff057819 */ /* 0x000fc80000011605 */
[----:B------:R-:W-:-:S05]  /*d540*/  LOP3.LUT R5, R0, 0x80, R5, 0xf8, !PT ;  /* 0x0000008000057812 */ /* 0x000fca00078ef805 */
[----:B------:R2:W-:Y:S01]  /*d550*/  STG.E.U8 desc[UR36][R2.64], R5 ;  /* 0x0000000502007986 */ /* 0x0005e2000c101124 */
[----:B------:R-:W-:Y:S05]  /*d560*/  BRA `(.L_x_1203) ;  /* 0x00000000000c7947 */ /* 0x000fea0003800000 */
.L_x_1224:
[----:B------:R-:W-:-:S05]  /*d570*/  HADD2.F32 R0, -RZ, R0.H0_H0 ;  /* 0x20000000ff007230 */ /* 0x000fca0000004100 */
[----:B------:R-:W-:-:S05]  /*d580*/  F2FP.BF16.F32.PACK_AB R0, RZ, R0 ;  /* 0x00000000ff00723e */ /* 0x000fca00000010ff */
[----:B------:R4:W-:Y:S02]  /*d590*/  STG.E.U16 desc[UR36][R2.64], R0 ;  /* 0x0000000002007986 */ /* 0x0009e4000c101524 */
.L_x_1203:
[----:B------:R-:W-:-:S07]  /*d5a0*/  VIADD R17, R17, 0x80 ;  /* 0x0000008011117836 */ /* 0x000fce0000000000 */
.L_x_1130:
[----:B------:R-:W-:Y:S05]  /*d5b0*/  BSYNC.RECONVERGENT B6 ;  /* 0x0000000000067941 */ /* 0x000fea0003800200 */
.L_x_1129:
[----:B------:R-:W5:Y:S02]  /*d5c0*/  LDCU UR4, c[0x0][0x380] ;  /* 0x00007000ff0477ac */ /* 0x000f640008000800 */
[----:B-----5:R-:W-:-:S13]  /*d5d0*/  ISETP.GE.AND P0, PT, R17, UR4, PT ;  /* 0x0000000411007c0c */ /* 0x020fda000bf06270 */
[----:B------:R-:W-:Y:S05]  /*d5e0*/  @P0 EXIT ;  /* 0x000000000000094d */ /* 0x000fea0003800000 */
[----:B------:R-:W5:Y:S01]  /*d5f0*/  LDCU UR4, c[0x0][0x388] ;  /* 0x00007100ff0477ac */ /* 0x000f620008000800 */
[----:B------:R-:W-:Y:S02]  /*d600*/  IMAD.MOV.U32 R18, RZ, RZ, RZ ;  /* 0x000000ffff127224 */ /* 0x000fe400078e00ff */
[----:B0--34-:R-:W-:Y:S02]  /*d610*/  IMAD.MOV.U32 R0, RZ, RZ, RZ ;  /* 0x000000ffff007224 */ /* 0x019fe400078e00ff */
[----:B------:R-:W-:Y:S01]  /*d620*/  IMAD.MOV.U32 R16, RZ, RZ, RZ ;  /* 0x000000ffff107224 */ /* 0x000fe200078e00ff */
[----:B-----5:R-:W-:-:S09]  /*d630*/  UISETP.NE.AND UP0, UPT, UR4, URZ, UPT ;  /* 0x000000ff0400728c */ /* 0x020fd2000bf05270 */
[----:B------:R-:W-:Y:S05]  /*d640*/  BRA.U !UP0, `(.L_x_1233) ;  /* 0x0000001508707547 */ /* 0x000fea000b800000 */
[----:B------:R-:W1:Y:S01]  /*d650*/  LDCU.64 UR4, c[0x0][0x390] ;  /* 0x00007200ff0477ac */ /* 0x000e620008000a00 */
[----:B------:R-:W-:Y:S01]  /*d660*/  MOV R16, RZ ;  /* 0x000000ff00107202 */ /* 0x000fe20000000f00 */
[----:B------:R-:W0:Y:S01]  /*d670*/  LDCU UR6, c[0x0][0x38c] ;  /* 0x00007180ff0677ac */ /* 0x000e220008000800 */
[----:B------:R-:W3:Y:S01]  /*d680*/  LDCU.64 UR8, c[0x0][0x4b8] ;  /* 0x00009700ff0877ac */ /* 0x000ee20008000a00 */
[----:B------:R-:W-:Y:S02]  /*d690*/  UISETP.NE.AND UP0, UPT, UR39, URZ, UPT ;  /* 0x000000ff2700728c */ /* 0x000fe4000bf05270 */
[----:B-12---:R-:W-:Y:S01]  /*d6a0*/  IMAD.HI.U32 R2, R17, UR4, R16 ;  /* 0x0000000411027c27 */ /* 0x006fe2000f8e0010 */
        /* <DEDUP_REMOVED lines=342> */
.L_x_1233:
[----:B------:R-:W1:Y:S01]  /*ec10*/  LDCU.64 UR8, c[0x0][0x5f0] ;  /* 0x0000be00ff0877ac */ /* 0x000e620008000a00 */
[----:B------:R-:W0:Y:S01]  /*ec20*/  LDCU.64 UR6, c[0x0][0x5e8] ;  /* 0x0000bd00ff0677ac */ /* 0x000e220008000a00 */
[----:B------:R-:W-:-:S04]  /*ec30*/  UPRMT UR4, UR40, 0x7771, URZ ;  /* 0x0000777128047896 */ /* 0x000fc800080000ff */
[----:B------:R-:W-:Y:S01]  /*ec40*/  UISETP.GT.AND UP0, UPT, UR4, 0x9, UPT ;  /* 0x000000090400788c */ /* 0x000fe2000bf04270 */
[----:B-12---:R-:W-:Y:S02]  /*ec50*/  IADD3 R2, P1, PT, R0, UR8, RZ ;  /* 0x0000000800027c10 */ /* 0x006fe4000ff3e0ff */
[----:B0-----:R-:W-:-:S03]  /*ec60*/  IADD3 R16, P0, PT, R16, UR6, RZ ;  /* 0x0000000610107c10 */ /* 0x001fc6000ff1e0ff */
        /* <DEDUP_REMOVED lines=16> */
.L_x_1237:
[----:B------:R-:W2:Y:S02]  /*ed70*/  LDG.E.U8 R2, desc[UR36][R2.64] ;  /* 0x0000002402027981 */ /* 0x000ea4000c1e1100 */
[----:B--2---:R-:W-:-:S04]  /*ed80*/  I2FP.F32.U32 R0, R2 ;  /* 0x0000000200007245 */ /* 0x004fc80000201000 */
[----:B------:R-:W-:-:S04]  /*ed90*/  F2FP.F16.F32.PACK_AB R0, RZ, R0 ;  /* 0x00000000ff00723e */ /* 0x000fc800000000ff */
[----:B------:R-:W-:Y:S01]  /*eda0*/  PRMT R19, R0, 0x7610, R19 ;  /* 0x0000761000137816 */ /* 0x000fe20000000013 */
[----:B------:R-:W-:Y:S06]  /*edb0*/  BRA `(.L_x_1239) ;  /* 0x0000000c00d47947 */ /* 0x000fec0003800000 */
.L_x_1236:
        /* <DEDUP_REMOVED lines=11> */
.L_x_1241:
[----:B------:R-:W2:Y:S02]  /*ee70*/  LDG.E R2, desc[UR36][R2.64] ;  /* 0x0000002402027981 */ /* 0x000ea4000c1e1900 */
[----:B--2---:R-:W-:-:S04]  /*ee80*/  I2FP.F32.S32 R0, R2 ;  /* 0x0000000200007245 */ /* 0x004fc80000201400 */
[----:B------:R-:W-:-:S04]  /*ee90*/  F2FP.F16.F32.PACK_AB R0, RZ, R0 ;  /* 0x00000000ff00723e */ /* 0x000fc800000000ff */
[----:B------:R-:W-:Y:S01]  /*eea0*/  PRMT R19, R0, 0x7610, R19 ;  /* 0x0000761000137816 */ /* 0x000fe20000000013 */
[----:B------:R-:W-:Y:S06]  /*eeb0*/  BRA `(.L_x_1239) ;  /* 0x0000000c00947947 */ /* 0x000fec0003800000 */
.L_x_1240:
[----:B------:R-:W2:Y:S02]  /*eec0*/  LDG.E.U16 R2, desc[UR36][R2.64] ;  /* 0x0000002402027981 */ /* 0x000ea4000c1e1500 */
[----:B--2---:R-:W0:Y:S02]  /*eed0*/  I2F.S16 R0, R2 ;  /* 0x0000000200007306 */ /* 0x004e240000101400 */
[----:B0-----:R-:W-:-:S04]  /*eee0*/  F2FP.F16.F32.PACK_AB R0, RZ, R0 ;  /* 0x00000000ff00723e */ /* 0x001fc800000000ff */
[----:B------:R-:W-:Y:S01]  /*eef0*/  PRMT R19, R0, 0x7610, R19 ;  /* 0x0000761000137816 */ /* 0x000fe20000000013 */
[----:B------:R-:W-:Y:S06]  /*ef00*/  BRA `(.L_x_1239) ;  /* 0x0000000c00807947 */ /* 0x000fec0003800000 */
.L_x_1235:
        /* <DEDUP_REMOVED lines=9> */
.L_x_1243:
[----:B------:R0:W5:Y:S01]  /*efa0*/  LDG.E.U16 R19, desc[UR36][R2.64] ;  /* 0x0000002402137981 */ /* 0x000162000c1e1500 */
[----:B------:R-:W-:Y:S05]  /*efb0*/  BRA `(.L_x_1239) ;  /* 0x0000000c00547947 */ /* 0x000fea0003800000 */
.L_x_1242:
        /* <DEDUP_REMOVED lines=9> */
.L_x_1245:
[----:B------:R1:W5:Y:S01]  /*f050*/  LDG.E.U16 R19, desc[UR36][R2.64] ;  /* 0x0000002402137981 */ /* 0x000362000c1e1500 */
[----:B------:R-:W-:Y:S05]  /*f060*/  BRA `(.L_x_1239) ;  /* 0x0000000c00287947 */ /* 0x000fea0003800000 */
.L_x_1244:
        /* <DEDUP_REMOVED lines=13> */
.L_x_1234:
        /* <DEDUP_REMOVED lines=14> */
.L_x_1248:
        /* <DEDUP_REMOVED lines=13> */
.L_x_1247:
        /* <DEDUP_REMOVED lines=27> */
.L_x_1250:
        /* <DEDUP_REMOVED lines=14> */
.L_x_1249:
[----:B------:R-:W2:Y:S02]  /*f580*/  LDG.E.U16 R0, desc[UR36][R2.64] ;  /* 0x0000002402007981 */ /* 0x000ea4000c1e1500 */
[----:B--2---:R-:W-:-:S05]  /*f590*/  IMAD.U32 R0, R0, 0x10000, RZ ;  /* 0x0001000000007824 */ /* 0x004fca00078e00ff */
[----:B------:R-:W-:-:S04]  /*f5a0*/  F2FP.F16.F32.PACK_AB R0, RZ, R0 ;  /* 0x00000000ff00723e */ /* 0x000fc800000000ff */
[----:B------:R-:W-:Y:S01]  /*f5b0*/  PRMT R19, R0, 0x7610, R19 ;  /* 0x0000761000137816 */ /* 0x000fe20000000013 */
[----:B------:R-:W-:Y:S06]  /*f5c0*/  BRA `(.L_x_1239) ;  /* 0x0000000400d07947 */ /* 0x000fec0003800000 */
.L_x_1246:
        /* <DEDUP_REMOVED lines=13> */
.L_x_1253:
        /* <DEDUP_REMOVED lines=21> */
.L_x_1257:
[----:B------:R-:W-:Y:S05]  /*f7f0*/  BSYNC.RECONVERGENT B1 ;  /* 0x0000000000017941 */ /* 0x000fea0003800200 */
.L_x_1256:
[----:B------:R-:W-:Y:S01]  /*f800*/  IMAD.SHL.U32 R0, R0, 0x100000, RZ ;  /* 0x0010000000007824 */ /* 0x000fe200078e00ff */
[----:B------:R-:W-:-:S04]  /*f810*/  LEA R2, R2, 0x3b800000, 0x17 ;  /* 0x3b80000002027811 */ /* 0x000fc800078eb8ff */
[----:B------:R-:W-:-:S07]  /*f820*/  LOP3.LUT R0, R2, R0, R7, 0xfe, !PT ;  /* 0x0000000002007212 */ /* 0x000fce00078efe07 */
.L_x_1255:
[----:B------:R-:W-:Y:S05]  /*f830*/  BSYNC.RECONVERGENT B0 ;  /* 0x0000000000007941 */ /* 0x000fea0003800200 */
.L_x_1254:
[----:B------:R-:W-:-:S04]  /*f840*/  F2FP.F16.F32.PACK_AB R0, RZ, R0 ;  /* 0x00000000ff00723e */ /* 0x000fc800000000ff */
[----:B------:R-:W-:Y:S01]  /*f850*/  PRMT R19, R0, 0x7610, R19 ;  /* 0x0000761000137816 */ /* 0x000fe20000000013 */
[----:B------:R-:W-:Y:S06]  /*f860*/  BRA `(.L_x_1239) ;  /* 0x0000000400287947 */ /* 0x000fec0003800000 */
.L_x_1252:
        /* <DEDUP_REMOVED lines=21> */
.L_x_1261:
[----:B------:R-:W-:Y:S05]  /*f9c0*/  BSYNC.RECONVERGENT B1 ;  /* 0x0000000000017941 */ /* 0x000fea0003800200 */
.L_x_1260:
[----:B------:R-:W-:Y:S01]  /*f9d0*/  IMAD.SHL.U32 R0, R0, 0x200000, RZ ;  /* 0x0020000000007824 */ /* 0x000fe200078e00ff */
[----:B------:R-:W-:-:S04]  /*f9e0*/  LEA R2, R2, 0x37800000, 0x17 ;  /* 0x3780000002027811 */ /* 0x000fc800078eb8ff */
[----:B------:R-:W-:-:S07]  /*f9f0*/  LOP3.LUT R0, R2, R0, R7, 0xfe, !PT ;  /* 0x0000000002007212 */ /* 0x000fce00078efe07 */
.L_x_1259:
[----:B------:R-:W-:Y:S05]  /*fa00*/  BSYNC.RECONVERGENT B0 ;  /* 0x0000000000007941 */ /* 0x000fea0003800200 */
.L_x_1258:
[----:B------:R-:W-:-:S04]  /*fa10*/  F2FP.F16.F32.PACK_AB R0, RZ, R0 ;  /* 0x00000000ff00723e */ /* 0x000fc800000000ff */
[----:B------:R-:W-:Y:S01]  /*fa20*/  PRMT R19, R0, 0x7610, R19 ;  /* 0x0000761000137816 */ /* 0x000fe20000000013 */
[----:B------:R-:W-:Y:S06]  /*fa30*/  BRA `(.L_x_1239) ;  /* 0x0000000000b47947 */ /* 0x000fec0003800000 */
.L_x_1251:
        /* <DEDUP_REMOVED lines=14> */
.L_x_1265:
[----:B------:R-:W-:Y:S05]  /*fb20*/  BSYNC.RECONVERGENT B0 ;  /* 0x0000000000007941 */ /* 0x000fea0003800200 */
.L_x_1264:
[----:B------:R-:W-:-:S04]  /*fb30*/  F2FP.F16.F32.PACK_AB R0, RZ, R0 ;  /* 0x00000000ff00723e */ /* 0x000fc800000000ff */
[----:B------:R-:W-:Y:S01]  /*fb40*/  PRMT R19, R0, 0x7610, R19 ;  /* 0x0000761000137816 */ /* 0x000fe20000000013 */
[----:B------:R-:W-:Y:S06]  /*fb50*/  BRA `(.L_x_1239) ;  /* 0x00000000006c7947 */ /* 0x000fec0003800000 */
.L_x_1238:
        /* <DEDUP_REMOVED lines=16> */
.L_x_1266:
[----:B------:R-:W-:Y:S01]  /*fc60*/  PRMT R19, RZ, 0x7610, R19 ;  /* 0x00007610ff137816 */ /* 0x000fe20000000013 */
[----:B------:R-:W-:Y:S06]  /*fc70*/  BRA `(.L_x_1239) ;  /* 0x0000000000247947 */ /* 0x000fec0003800000 */
.L_x_1263:
[----:B------:R-:W2:Y:S02]  /*fc80*/  LDG.E.64 R2, desc[UR36][R2.64] ;  /* 0x0000002402027981 */ /* 0x000ea4000c1e1b00 */
[----:B--2---:R-:W0:Y:S02]  /*fc90*/  I2F.U64 R0, R2 ;  /* 0x0000000200007312 */ /* 0x004e240000301000 */
[----:B0-----:R-:W-:-:S04]  /*fca0*/  F2FP.F16.F32.PACK_AB R0, RZ, R0 ;  /* 0x00000000ff00723e */ /* 0x001fc800000000ff */
[----:B------:R-:W-:Y:S01]  /*fcb0*/  PRMT R19, R0, 0x7610, R19 ;  /* 0x0000761000137816 */ /* 0x000fe20000000013 */
[----:B------:R-:W-:Y:S06]  /*fcc0*/  BRA `(.L_x_1239) ;  /* 0x0000000000107947 */ /* 0x000fec0003800000 */
.L_x_1262:
[----:B------:R-:W2:Y:S02]  /*fcd0*/  LDG.E R2, desc[UR36][R2.64] ;  /* 0x0000002402027981 */ /* 0x000ea4000c1e1900 */
[----:B--2---:R-:W-:-:S04]  /*fce0*/  I2FP.F32.U32 R0, R2 ;  /* 0x0000000200007245 */ /* 0x004fc80000201000 */
[----:B------:R-:W-:-:S04]  /*fcf0*/  F2FP.F16.F32.PACK_AB R0, RZ, R0 ;  /* 0x00000000ff00723e */ /* 0x000fc800000000ff */
[----:B------:R-:W-:-:S07]  /*fd00*/  PRMT R19, R0, 0x7610, R19 ;  /* 0x0000761000137816 */ /* 0x000fce0000000013 */
.L_x_1239:
[----:B------:R-:W0:Y:S01]  /*fd10*/  LDCU.64 UR6, c[0x0][0x5f8] ;  /* 0x0000bf00ff0677ac */ /* 0x000e220008000a00 */
[----:B------:R-:W-:-:S04]  /*fd20*/  UPRMT UR4, UR40, 0x7772, URZ ;  /* 0x0000777228047896 */ /* 0x000fc800080000ff */
[----:B------:R-:W-:Y:S01]  /*fd30*/  UISETP.GT.AND UP0, UPT, UR4, 0x9, UPT ;  /* 0x000000090400788c */ /* 0x000fe2000bf04270 */
[----:B01----:R-:W-:-:S04]  /*fd40*/  IADD3 R2, P0, PT, R18, UR6, RZ ;  /* 0x0000000612027c10 */ /* 0x003fc8000ff1e0ff */
        /* <DEDUP_REMOVED lines=14> */
.L_x_1270:
[----:B------:R-:W2:Y:S02]  /*fe30*/  LDG.E.U8 R2, desc[UR36][R2.64] ;  /* 0x0000002402027981 */ /* 0x000ea4000c1e1100 */
[----:B--2---:R-:W-:-:S04]  /*fe40*/  I2FP.F32.U32 R0, R2 ;  /* 0x0000000200007245 */ /* 0x004fc80000201000 */
[----:B------:R-:W-:Y:S01]  /*fe50*/  F2FP.F16.F32.PACK_AB R0, RZ, R0 ;  /* 0x00000000ff00723e */ /* 0x000fe200000000ff */
[----:B------:R-:W-:Y:S06]  /*fe60*/  BRA `(.L_x_1272) ;  /* 0x0000000c009c7947 */ /* 0x000fec0003800000 */
.L_x_1269:
        /* <DEDUP_REMOVED lines=10> */
.L_x_1274:
[----:B------:R-:W2:Y:S02]  /*ff10*/  LDG.E R2, desc[UR36][R2.64] ;  /* 0x0000002402027981 */ /* 0x000ea4000c1e1900 */
[----:B--2---:R-:W-:-:S04]  /*ff20*/  I2FP.F32.S32 R0, R2 ;  /* 0x0000000200007245 */ /* 0x004fc80000201400 */
[----:B------:R-:W-:Y:S01]  /*ff30*/  F2FP.F16.F32.PACK_AB R0, RZ, R0 ;  /* 0x00000000ff00723e */ /* 0x000fe200000000ff */
[----:B------:R-:W-:Y:S06]  /*ff40*/  BRA `(.L_x_1272) ;  /* 0x0000000c00647947 */ /* 0x000fec0003800000 */
.L_x_1273:
[----:B------:R-:W2:Y:S02]  /*ff50*/  LDG.E.U16 R2, desc[UR36][R2.64] ;  /* 0x0000002402027981 */ /* 0x000ea4000c1e1500 */
[----:B--2---:R-:W0:Y:S02]  /*ff60*/  I2F.S16 R0, R2 ;  /* 0x0000000200007306 */ /* 0x004e240000101400 */
[----:B0-----:R-:W-:Y:S01]  /*ff70*/  F2FP.F16.F32.PACK_AB R0, RZ, R0 ;  /* 0x00000000ff00723e */ /* 0x001fe200000000ff */
[----:B------:R-:W-:Y:S06]  /*ff80*/  BRA `(.L_x_1272) ;  /* 0x0000000c00547947 */ /* 0x000fec0003800000 */
.L_x_1268:
        /* <DEDUP_REMOVED lines=9> */
.L_x_1276:
[----:B------:R1:W5:Y:S01]  /*10020*/  LDG.E.U16 R0, desc[UR36][R2.64] ;  /* 0x0000002402007981 */ /* 0x000362000c1e1500 */
[----:B------:R-:W-:Y:S05]  /*10030*/  BRA `(.L_x_1272) ;  /* 0x0000000c00287947 */ /* 0x000fea0003800000 */
.L_x_1275:
        /* <DEDUP_REMOVED lines=9> */
.L_x_1278:
[----:B------:R0:W5:Y:S01]  /*100d0*/  LDG.E.U16 R0, desc[UR36][R2.64] ;  /* 0x0000002402007981 */ /* 0x000162000c1e1500 */
[----:B------:R-:W-:Y:S05]  /*100e0*/  BRA `(.L_x_1272) ;  /* 0x0000000800fc7947 */ /* 0x000fea0003800000 */
.L_x_1277:
        /* <DEDUP_REMOVED lines=12> */
.L_x_1267:
        /* <DEDUP_REMOVED lines=13> */
.L_x_1281:
        /* <DEDUP_REMOVED lines=12> */
.L_x_1280:
        /* <DEDUP_REMOVED lines=27> */
.L_x_1283:
        /* <DEDUP_REMOVED lines=13> */
.L_x_1282:
[----:B------:R-:W2:Y:S02]  /*105c0*/  LDG.E.U16 R0, desc[UR36][R2.64] ;  /* 0x0000002402007981 */ /* 0x000ea4000c1e1500 */
[----:B--2---:R-:W-:-:S05]  /*105d0*/  IMAD.U32 R0, R0, 0x10000, RZ ;  /* 0x0001000000007824 */ /* 0x004fca00078e00ff */
[----:B------:R-:W-:Y:S01]  /*105e0*/  F2FP.F16.F32.PACK_AB R0, RZ, R0 ;  /* 0x00000000ff00723e */ /* 0x000fe200000000ff */
[----:B------:R-:W-:Y:S06]  /*105f0*/  BRA `(.L_x_1272) ;  /* 0x0000000400b87947 */ /* 0x000fec0003800000 */
.L_x_1279:
        /* <DEDUP_REMOVED lines=12> */
.L_x_1286:
        /* <DEDUP_REMOVED lines=21> */
.L_x_1290:
[----:B------:R-:W-:Y:S05]  /*10810*/  BSYNC.RECONVERGENT B1 ;  /* 0x0000000000017941 */ /* 0x000fea0003800200 */
.L_x_1289:
[----:B------:R-:W-:Y:S01]  /*10820*/  IMAD.SHL.U32 R0, R0, 0x100000, RZ ;  /* 0x0010000000007824 */ /* 0x000fe200078e00ff */
[----:B------:R-:W-:-:S04]  /*10830*/  LEA R2, R2, 0x3b800000, 0x17 ;  /* 0x3b80000002027811 */ /* 0x000fc800078eb8ff */
[----:B------:R-:W-:-:S07]  /*10840*/  LOP3.LUT R0, R2, R0, R7, 0xfe, !PT ;  /* 0x0000000002007212 */ /* 0x000fce00078efe07 */
.L_x_1288:
[----:B------:R-:W-:Y:S05]  /*10850*/  BSYNC.RECONVERGENT B0 ;  /* 0x0000000000007941 */ /* 0x000fea0003800200 */
.L_x_1287:
[----:B------:R-:W-:Y:S01]  /*10860*/  F2FP.F16.F32.PACK_AB R0, RZ, R0 ;  /* 0x00000000ff00723e */ /* 0x000fe200000000ff */
[----:B------:R-:W-:Y:S06]  /*10870*/  BRA `(.L_x_1272) ;  /* 0x0000000400187947 */ /* 0x000fec0003800000 */
.L_x_1285:
        /* <DEDUP_REMOVED lines=21> */
.L_x_1294:
[----:B------:R-:W-:Y:S05]  /*109d0*/  BSYNC.RECONVERGENT B1 ;  /* 0x0000000000017941 */ /* 0x000fea0003800200 */
.L_x_1293:
[----:B------:R-:W-:Y:S02]  /*109e0*/  SHF.L.U32 R0, R0, 0x15, RZ ;  /* 0x0000001500007819 */ /* 0x000fe400000006ff */
[----:B------:R-:W-:-:S04]  /*109f0*/  LEA R2, R2, 0x37800000, 0x17 ;  /* 0x3780000002027811 */ /* 0x000fc800078eb8ff */
[----:B------:R-:W-:-:S07]  /*10a00*/  LOP3.LUT R0, R2, R0, R7, 0xfe, !PT ;  /* 0x0000000002007212 */ /* 0x000fce00078efe07 */
.L_x_1292:
[----:B------:R-:W-:Y:S05]  /*10a10*/  BSYNC.RECONVERGENT B0 ;  /* 0x0000000000007941 */ /* 0x000fea0003800200 */
.L_x_1291:
[----:B------:R-:W-:Y:S01]  /*10a20*/  F2FP.F16.F32.PACK_AB R0, RZ, R0 ;  /* 0x00000000ff00723e */ /* 0x000fe200000000ff */
[----:B------:R-:W-:Y:S06]  /*10a30*/  BRA `(.L_x_1272) ;  /* 0x0000000000a87947 */ /* 0x000fec0003800000 */
.L_x_1284:
        /* <DEDUP_REMOVED lines=14> */
.L_x_1298:
[----:B------:R-:W-:Y:S05]  /*10b20*/  BSYNC.RECONVERGENT B0 ;  /* 0x0000000000007941 */ /* 0x000fea0003800200 */
.L_x_1297:
[----:B------:R-:W-:Y:S01]  /*10b30*/  F2FP.F16.F32.PACK_AB R0, RZ, R0 ;  /* 0x00000000ff00723e */ /* 0x000fe200000000ff */
[----:B------:R-:W-:Y:S06]  /*10b40*/  BRA `(.L_x_1272) ;  /* 0x0000000000647947 */ /* 0x000fec0003800000 */
.L_x_1271:
        /* <DEDUP_REMOVED lines=8> */
[----:B0-----:R-:W-:Y:S01]  /*10bd0*/  MOV R4, UR4 ;  /* 0x0000000400047c02 */ /* 0x001fe20008000f00 */
[----:B------:R-:W-:-:S02]  /*10be0*/  IMAD.U32 R5, RZ, RZ, UR5 ;  /* 0x00000005ff057e24 */ /* 0x000fc4000f8e00ff */
[----:B-1----:R-:W-:Y:S02]  /*10bf0*/  IMAD.U32 R6, RZ, RZ, UR6 ;  /* 0x00000006ff067e24 */ /* 0x002fe4000f8e00ff */
[----:B------:R-:W-:Y:S01]  /*10c00*/  IMAD.U32 R7, RZ, RZ, UR7 ;  /* 0x00000007ff077e24 */ /* 0x000fe2000f8e00ff */
[----:B---3--:R-:W-:Y:S01]  /*10c10*/  MOV R10, UR8 ;  /* 0x00000008000a7c02 */ /* 0x008fe20008000f00 */
[----:B------:R-:W-:-:S07]  /*10c20*/  IMAD.U32 R11, RZ, RZ, UR9 ;  /* 0x00000009ff0b7e24 */ /* 0x000fce000f8e00ff */
[----:B------:R-:W-:-:S07]  /*10c30*/  LEPC R20, `(.L_x_1299) ;  /* 0x000000001014794e */ /* 0x000fce0000000000 */
[----:B--2--5:R-:W-:Y:S05]  /*10c40*/  CALL.ABS.NOINC R2 ;  /* 0x0000000002007343 */ /* 0x024fea0003c00000 */
.L_x_1299:
[----:B------:R-:W-:Y:S01]  /*10c50*/  PRMT R0, RZ, 0x7610, R0 ;  /* 0x00007610ff007816 */ /* 0x000fe20000000000 */
[----:B------:R-:W-:Y:S06]  /*10c60*/  BRA `(.L_x_1272) ;  /* 0x00000000001c7947 */ /* 0x000fec0003800000 */
.L_x_1296:
[----:B------:R-:W2:Y:S02]  /*10c70*/  LDG.E.64 R2, desc[UR36][R2.64] ;  /* 0x0000002402027981 */ /* 0x000ea4000c1e1b00 */
[----:B--2---:R-:W0:Y:S02]  /*10c80*/  I2F.U64 R0, R2 ;  /* 0x0000000200007312 */ /* 0x004e240000301000 */
[----:B0-----:R-:W-:Y:S01]  /*10c90*/  F2FP.F16.F32.PACK_AB R0, RZ, R0 ;  /* 0x00000000ff00723e */ /* 0x001fe200000000ff */
[----:B------:R-:W-:Y:S06]  /*10ca0*/  BRA `(.L_x_1272) ;  /* 0x00000000000c7947 */ /* 0x000fec0003800000 */
.L_x_1295:
[----:B------:R-:W2:Y:S02]  /*10cb0*/  LDG.E R2, desc[UR36][R2.64] ;  /* 0x0000002402027981 */ /* 0x000ea4000c1e1900 */
[----:B--2---:R-:W-:-:S04]  /*10cc0*/  I2FP.F32.U32 R0, R2 ;  /* 0x0000000200007245 */ /* 0x004fc80000201000 */
[----:B------:R-:W-:-:S07]  /*10cd0*/  F2FP.F16.F32.PACK_AB R0, RZ, R0 ;  /* 0x00000000ff00723e */ /* 0x000fce00000000ff */
.L_x_1272:
[----:B------:R-:W2:Y:S01]  /*10ce0*/  LDCU.64 UR4, c[0x0][0x600] ;  /* 0x0000c000ff0477ac */ /* 0x000ea20008000a00 */
[----:B-----5:R-:W-:Y:S02]  /*10cf0*/  HADD2.F32 R0, -RZ, R0.H0_H0 ;  /* 0x20000000ff007230 */ /* 0x020fe40000004100 */
[----:B------:R-:W-:-:S03]  /*10d00*/  HADD2.F32 R19, -RZ, R19.H0_H0 ;  /* 0x20000013ff137230 */ /* 0x000fc60000004100 */
[----:B--2---:R-:W-:Y:S01]  /*10d10*/  FMUL.FTZ R0, R0, UR4 ;  /* 0x0000000400007c20 */ /* 0x004fe20008410000 */
[----:B------:R-:W-:-:S04]  /*10d20*/  ULOP3.LUT UR4, UR40, 0xff, URZ, 0xc0, !UPT ;  /* 0x000000ff28047892 */ /* 0x000fc8000f8ec0ff */
[----:B------:R-:W-:Y:S01]  /*10d30*/  FSETP.GT.FTZ.AND P0, PT, R0, UR5, PT ;  /* 0x0000000500007c0b */ /* 0x000fe2000bf14000 */
[----:B------:R-:W-:-:S12]  /*10d40*/  UISETP.GT.AND UP0, UPT, UR4, 0x9, UPT ;  /* 0x000000090400788c */ /* 0x000fd8000bf04270 */
[----:B------:R-:W-:-:S06]  /*10d50*/  @!P0 FMUL.FTZ R0, R0, 1.4426950216293334961 ;  /* 0x3fb8aa3b00008820 */ /* 0x000fcc0000410000 */
[----:B------:R-:W0:Y:S02]  /*10d60*/  @!P0 MUFU.EX2 R0, R0 ;  /* 0x0000000000008308 */ /* 0x000e240000000800 */
[----:B01----:R-:W-:Y:S01]  /*10d70*/  @!P0 FADD.FTZ R3, R0, 1 ;  /* 0x3f80000000038421 */ /* 0x003fe20000010000 */
[----:B------:R-:W-:-:S05]  /*10d80*/  @!P0 FMUL.FTZ R2, R19, R0 ;  /* 0x0000000013028220 */ /* 0x000fca0000410000 */
[----:B------:R-:W0:Y:S02]  /*10d90*/  @!P0 MUFU.RCP R3, R3 ;  /* 0x0000000300038308 */ /* 0x000e240000001000 */
[----:B0-----:R-:W-:-:S05]  /*10da0*/  @!P0 FMUL.FTZ R19, R2, R3 ;  /* 0x0000000302138220 */ /* 0x001fca0000410000 */
        /* <DEDUP_REMOVED lines=12> */
[----:B0-----:R-:W-:Y:S01]  /*10e70*/  STG.E.U8 desc[UR36][R16.64], R3 ;  /* 0x0000000310007986 */ /* 0x001fe2000c101124 */
[----:B------:R-:W-:Y:S05]  /*10e80*/  EXIT ;  /* 0x000000000000794d */ /* 0x000fea0003800000 */
.L_x_1303:
[----:B------:R-:W-:-:S06]  /*10e90*/  HADD2.F32 R3, -RZ, R19.H0_H0 ;  /* 0x20000013ff037230 */ /* 0x000fcc0000004100 */
[----:B------:R-:W0:Y:S02]  /*10ea0*/  F2I.S64.TRUNC R2, R3 ;  /* 0x0000000300027311 */ /* 0x000e24000020d900 */
[----:B0-----:R-:W-:Y:S01]  /*10eb0*/  STG.E.U8 desc[UR36][R16.64], R2 ;  /* 0x0000000210007986 */ /* 0x001fe2000c101124 */
[----:B------:R-:W-:Y:S05]  /*10ec0*/  EXIT ;  /* 0x000000000000794d */ /* 0x000fea0003800000 */
.L_x_1302:
        /* <DEDUP_REMOVED lines=8> */
[----:B0-----:R-:W-:Y:S01]  /*10f50*/  STG.E.64 desc[UR36][R16.64], R2 ;  /* 0x0000000210007986 */ /* 0x001fe2000c101b24 */
[----:B------:R-:W-:Y:S05]  /*10f60*/  EXIT ;  /* 0x000000000000794d */ /* 0x000fea0003800000 */
.L_x_1306:
[----:B------:R-:W-:-:S06]  /*10f70*/  HADD2.F32 R19, -RZ, R19.H0_H0 ;  /* 0x20000013ff137230 */ /* 0x000fcc0000004100 */
[----:B------:R-:W0:Y:S02]  /*10f80*/  F2I.FTZ.TRUNC.NTZ R19, R19 ;  /* 0x0000001300137305 */ /* 0x000e24000021f100 */
[----:B0-----:R-:W-:Y:S01]  /*10f90*/  STG.E desc[UR36][R16.64], R19 ;  /* 0x0000001310007986 */ /* 0x001fe2000c101924 */
[----:B------:R-:W-:Y:S05]  /*10fa0*/  EXIT ;  /* 0x000000000000794d */ /* 0x000fea0003800000 */
.L_x_1305:
[----:B------:R-:W-:-:S06]  /*10fb0*/  HADD2.F32 R19, -RZ, R19.H0_H0 ;  /* 0x20000013ff137230 */ /* 0x000fcc0000004100 */
[----:B------:R-:W0:Y:S02]  /*10fc0*/  F2I.FTZ.TRUNC.NTZ R19, R19 ;  /* 0x0000001300137305 */ /* 0x000e24000021f100 */
[----:B0-----:R-:W-:Y:S01]  /*10fd0*/  STG.E.U16 desc[UR36][R16.64], R19 ;  /* 0x0000001310007986 */ /* 0x001fe2000c101524 */
[----:B------:R-:W-:Y:S05]  /*10fe0*/  EXIT ;  /* 0x000000000000794d */ /* 0x000fea0003800000 */
.L_x_1301:
[----:B------:R-:W-:-:S09]  /*10ff0*/  UISETP.GT.AND UP0, UPT, UR4, 0x6, UPT ;  /* 0x000000060400788c */ /* 0x000fd2000bf04270 */
[----:B------:R-:W-:Y:S05]  /*11000*/  BRA.U UP0, `(.L_x_1307) ;  /* 0x0000000100247547 */ /* 0x000fea000b800000 */
[----:B------:R-:W-:-:S09]  /*11010*/  UISETP.NE.AND UP0, UPT, UR4, 0x5, UPT ;  /* 0x000000050400788c */ /* 0x000fd2000bf05270 */
[----:B------:R-:W-:Y:S05]  /*11020*/  BRA.U !UP0, `(.L_x_1308) ;  /* 0x0000000108147547 */ /* 0x000fea000b800000 */
[----:B------:R-:W-:-:S09]  /*11030*/  UISETP.NE.AND UP0, UPT, UR4, 0x6, UPT ;  /* 0x000000060400788c */ /* 0x000fd2000bf05270 */
[----:B------:R-:W-:Y:S05]  /*11040*/  BRA.U UP0, `(.L_x_1304) ;  /* 0x0000000900287547 */ /* 0x000fea000b800000 */
[----:B------:R-:W-:-:S05]  /*11050*/  HADD2.F32 R19, -RZ, R19.H0_H0 ;  /* 0x20000013ff137230 */ /* 0x000fca0000004100 */
[----:B------:R-:W-:Y:S01]  /*11060*/  STG.E desc[UR36][R16.64], R19 ;  /* 0x0000001310007986 */ /* 0x000fe2000c101924 */
[----:B------:R-:W-:Y:S05]  /*11070*/  EXIT ;  /* 0x000000000000794d */ /* 0x000fea0003800000 */
.L_x_1308:
[----:B------:R-:W-:Y:S01]  /*11080*/  STG.E.U16 desc[UR36][R16.64], R19 ;  /* 0x0000001310007986 */ /* 0x000fe2000c101524 */
[----:B------:R-:W-:Y:S05]  /*11090*/  EXIT ;  /* 0x000000000000794d */ /* 0x000fea0003800000 */
.L_x_1307:
        /* <DEDUP_REMOVED lines=8> */
[----:B------:R-:W-:Y:S01]  /*11120*/  STG.E.64 desc[UR36][R16.64], R2 ;  /* 0x0000000210007986 */ /* 0x000fe2000c101b24 */
[----:B------:R-:W-:Y:S05]  /*11130*/  EXIT ;  /* 0x000000000000794d */ /* 0x000fea0003800000 */
.L_x_1310:
[----:B------:R-:W-:-:S05]  /*11140*/  HADD2.F32 R0, -RZ, R19.H0_H0 ;  /* 0x20000013ff007230 */ /* 0x000fca0000004100 */
[----:B------:R-:W-:-:S04]  /*11150*/  F2FP.F16.F32.PACK_AB R0, RZ, R0 ;  /* 0x00000000ff00723e */ /* 0x000fc800000000ff */
[----:B------:R-:W-:-:S05]  /*11160*/  PRMT R0, R0, 0x5410, RZ ;  /* 0x0000541000007816 */ /* 0x000fca00000000ff */
[----:B------:R-:W-:Y:S01]  /*11170*/  STG.E desc[UR36][R16.64], R0 ;  /* 0x0000000010007986 */ /* 0x000fe2000c101924 */
[----:B------:R-:W-:Y:S05]  /*11180*/  EXIT ;  /* 0x000000000000794d */ /* 0x000fea0003800000 */
.L_x_1309:
[----:B------:R-:W-:-:S05]  /*11190*/  HADD2.F32 R2, -RZ, R19.H0_H0 ;  /* 0x20000013ff027230 */ /* 0x000fca0000004100 */
[----:B------:R-:W-:-:S06]  /*111a0*/  FMUL.FTZ R2, R2, 1 ;  /* 0x3f80000002027820 */ /* 0x000fcc0000410000 */
[----:B------:R-:W0:Y:S02]  /*111b0*/  F2F.F64.F32 R2, R2 ;  /* 0x0000000200027310 */ /* 0x000e240000201800 */
[----:B0-----:R-:W-:Y:S01]  /*111c0*/  STG.E.64 desc[UR36][R16.64], R2 ;  /* 0x0000000210007986 */ /* 0x001fe2000c101b24 */
[----:B------:R-:W-:Y:S05]  /*111d0*/  EXIT ;  /* 0x000000000000794d */ /* 0x000fea0003800000 */
.L_x_1300:
        /* <DEDUP_REMOVED lines=12> */
[----:B0-----:R-:W-:Y:S01]  /*112a0*/  STG.E.U16 desc[UR36][R16.64], R3 ;  /* 0x0000000310007986 */ /* 0x001fe2000c101524 */
[----:B------:R-:W-:Y:S05]  /*112b0*/  EXIT ;  /* 0x000000000000794d */ /* 0x000fea0003800000 */
.L_x_1314:
        /* <DEDUP_REMOVED lines=17> */
.L_x_1317:
[----:B------:R-:W-:-:S04]  /*113d0*/  SHF.R.U32.HI R3, RZ, 0x18, R3 ;  /* 0x00000018ff037819 */ /* 0x000fc80000011603 */
[----:B------:R-:W-:-:S04]  /*113e0*/  LOP3.LUT R0, R0, 0x80, R3, 0xf8, !PT ;  /* 0x0000008000007812 */ /* 0x000fc800078ef803 */
[----:B------:R-:W-:-:S07]  /*113f0*/  PRMT R8, R0, 0x7610, R8 ;  /* 0x0000761000087816 */ /* 0x000fce0000000008 */
.L_x_1316:
[----:B------:R-:W-:Y:S05]  /*11400*/  BSYNC.RECONVERGENT B0 ;  /* 0x0000000000007941 */ /* 0x000fea0003800200 */
.L_x_1315:
[----:B------:R-:W-:Y:S01]  /*11410*/  STG.E.U8 desc[UR36][R16.64], R8 ;  /* 0x0000000810007986 */ /* 0x000fe2000c101124 */
[----:B------:R-:W-:Y:S05]  /*11420*/  EXIT ;  /* 0x000000000000794d */ /* 0x000fea0003800000 */
.L_x_1313:
        /* <DEDUP_REMOVED lines=17> */
.L_x_1320:
[----:B------:R-:W-:-:S04]  /*11540*/  SHF.R.U32.HI R3, RZ, 0x18, R3 ;  /* 0x00000018ff037819 */ /* 0x000fc80000011603 */
[----:B------:R-:W-:-:S04]  /*11550*/  LOP3.LUT R0, R0, 0x80, R3, 0xf8, !PT ;  /* 0x0000008000007812 */ /* 0x000fc800078ef803 */
[----:B------:R-:W-:-:S07]  /*11560*/  PRMT R8, R0, 0x7610, R8 ;  /* 0x0000761000087816 */ /* 0x000fce0000000008 */
.L_x_1319:
[----:B------:R-:W-:Y:S05]  /*11570*/  BSYNC.RECONVERGENT B0 ;  /* 0x0000000000007941 */ /* 0x000fea0003800200 */
.L_x_1318:
[----:B------:R-:W-:Y:S01]  /*11580*/  STG.E.U8 desc[UR36][R16.64], R8 ;  /* 0x0000000810007986 */ /* 0x000fe2000c101124 */
[----:B------:R-:W-:Y:S05]  /*11590*/  EXIT ;  /* 0x000000000000794d */ /* 0x000fea0003800000 */
.L_x_1312:
[----:B------:R-:W-:-:S09]  /*115a0*/  UISETP.NE.AND UP0, UPT, UR4, 0x1c, UPT ;  /* 0x0000001c0400788c */ /* 0x000fd2000bf05270 */
[----:B------:R-:W-:Y:S05]  /*115b0*/  BRA.U !UP0, `(.L_x_1321) ;  /* 0x0000000108607547 */ /* 0x000fea000b800000 */
[----:B------:R-:W-:-:S09]  /*115c0*/  UISETP.NE.AND UP0, UPT, UR4, 0x1d, UPT ;  /* 0x0000001d0400788c */ /* 0x000fd2000bf05270 */
[----:B------:R-:W-:Y:S05]  /*115d0*/  BRA.U !UP0, `(.L_x_1322) ;  /* 0x0000000108487547 */ /* 0x000fea000b800000 */
[----:B------:R-:W-:-:S09]  /*115e0*/  UISETP.NE.AND UP0, UPT, UR4, 0x2c, UPT ;  /* 0x0000002c0400788c */ /* 0x000fd2000bf05270 */
[----:B------:R-:W-:Y:S05]  /*115f0*/  BRA.U UP0, `(.L_x_1304) ;  /* 0x0000000100bc7547 */ /* 0x000fea000b800000 */
[----:B------:R-:W-:Y:S02]  /*11600*/  HADD2.F32 R19, -RZ, R19.H0_H0 ;  /* 0x20000013ff137230 */ /* 0x000fe40000004100 */
[----:B------:R-:W-:-:S03]  /*11610*/  HFMA2 R3, -RZ, RZ, 0, 1.5199184417724609375e-05 ;  /* 0x000000ffff037431 */ /* 0x000fc600000001ff */
        /* <DEDUP_REMOVED lines=14> */
.L_x_1322:
[----:B------:R-:W-:-:S06]  /*11700*/  HADD2.F32 R2, -RZ, R19.H0_H0 ;  /* 0x20000013ff027230 */ /* 0x000fcc0000004100 */
[----:B------:R-:W0:Y:S02]  /*11710*/  F2I.U64.TRUNC R2, R2 ;  /* 0x0000000200027311 */ /* 0x000e24000020d800 */
[----:B0-----:R-:W-:Y:S01]  /*11720*/  STG.E.64 desc[UR36][R16.64], R2 ;  /* 0x0000000210007986 */ /* 0x001fe2000c101b24 */
[----:B------:R-:W-:Y:S05]  /*11730*/  EXIT ;  /* 0x000000000000794d */ /* 0x000fea0003800000 */
.L_x_1321:
[----:B------:R-:W-:-:S06]  /*11740*/  HADD2.F32 R19, -RZ, R19.H0_H0 ;  /* 0x20000013ff137230 */ /* 0x000fcc0000004100 */
[----:B------:R-:W0:Y:S02]  /*11750*/  F2I.FTZ.U32.TRUNC.NTZ R19, R19 ;  /* 0x0000001300137305 */ /* 0x000e24000021f000 */
[----:B0-----:R-:W-:Y:S01]  /*11760*/  STG.E desc[UR36][R16.64], R19 ;  /* 0x0000001310007986 */ /* 0x001fe2000c101924 */
[----:B------:R-:W-:Y:S05]  /*11770*/  EXIT ;  /* 0x000000000000794d */ /* 0x000fea0003800000 */
.L_x_1311:
        /* <DEDUP_REMOVED lines=9> */
[----:B------:R-:W-:Y:S01]  /*11810*/  STG.E.U8 desc[UR36][R16.64], R3 ;  /* 0x0000000310007986 */ /* 0x000fe2000c101124 */
[----:B------:R-:W-:Y:S05]  /*11820*/  EXIT ;  /* 0x000000000000794d */ /* 0x000fea0003800000 */
.L_x_1324:
[----:B------:R-:W-:Y:S01]  /*11830*/  HADD2.F32 R19, -RZ, R19.H0_H0 ;  /* 0x20000013ff137230 */ /* 0x000fe20000004100 */
[----:B------:R-:W-:-:S04]  /*11840*/  CS2R R6, SRZ ;  /* 0x0000000000067805 */ /* 0x000fc8000001ff00 */
[----:B------:R-:W-:-:S06]  /*11850*/  FMUL.FTZ R4, R19, 1 ;  /* 0x3f80000013047820 */ /* 0x000fcc0000410000 */
[----:B------:R-:W0:Y:S02]  /*11860*/  F2F.F64.F32 R4, R4 ;  /* 0x0000000400047310 */ /* 0x000e240000201800 */
[----:B0-----:R-:W-:Y:S01]  /*11870*/  STG.E.128 desc[UR36][R16.64], R4 ;  /* 0x0000000410007986 */ /* 0x001fe2000c101d24 */
[----:B------:R-:W-:Y:S05]  /*11880*/  EXIT ;  /* 0x000000000000794d */ /* 0x000fea0003800000 */
.L_x_1323:
[----:B------:R-:W-:-:S09]  /*11890*/  UISETP.NE.AND UP0, UPT, UR4, 0xf, UPT ;  /* 0x0000000f0400788c */ /* 0x000fd2000bf05270 */
[----:B------:R-:W-:Y:S05]  /*118a0*/  BRA.U !UP0, `(.L_x_1325) ;  /* 0x0000000108e87547 */ /* 0x000fea000b800000 */
[----:B------:R-:W-:-:S09]  /*118b0*/  UISETP.NE.AND UP0, UPT, UR4, 0x17, UPT ;  /* 0x000000170400788c */ /* 0x000fd2000bf05270 */
[----:B------:R-:W-:Y:S05]  /*118c0*/  BRA.U !UP0, `(.L_x_1326) ;  /* 0x0000000108907547 */ /* 0x000fea000b800000 */
[----:B------:R-:W-:-:S09]  /*118d0*/  UISETP.NE.AND UP0, UPT, UR4, 0x18, UPT ;  /* 0x000000180400788c */ /* 0x000fd2000bf05270 */
[----:B------:R-:W-:Y:S05]  /*118e0*/  BRA.U !UP0, `(.L_x_1327) ;  /* 0x0000000108447547 */ /* 0x000fea000b800000 */
.L_x_1304:
[----:B------:R-:W-:Y:S01]  /*118f0*/  MOV R0, 0x0 ;  /* 0x0000000000007802 */ /* 0x000fe20000000f00 */
[----:B------:R-:W0:Y:S01]  /*11900*/  LDCU.64 UR4, c[0x4][0x128] ;  /* 0x01002500ff0477ac */ /* 0x000e220008000a00 */
[----:B------:R-:W-:Y:S02]  /*11910*/  HFMA2 R13, -RZ, RZ, 0, 0 ;  /* 0x00000000ff0d7431 */ /* 0x000fe400000001ff */
[----:B------:R-:W-:Y:S01]  /*11920*/  IMAD.MOV.U32 R8, RZ, RZ, 0x65 ;  /* 0x00000065ff087424 */ /* 0x000fe200078e00ff */
[----:B------:R1:W2:Y:S01]  /*11930*/  LDC.64 R2, c[0x4][R0] ;  /* 0x0100000000027b82 */ /* 0x0002a20000000a00 */
[----:B------:R-:W3:Y:S01]  /*11940*/  LDCU.64 UR6, c[0x4][0x130] ;  /* 0x01002600ff0677ac */ /* 0x000ee20008000a00 */
[----:B------:R-:W-:Y:S01]  /*11950*/  IMAD.MOV.U32 R12, RZ, RZ, 0x1 ;  /* 0x00000001ff0c7424 */ /* 0x000fe200078e00ff */
[----:B------:R-:W4:Y:S01]  /*11960*/  LDCU.64 UR8, c[0x4][0x30] ;  /* 0x01000600ff0877ac */ /* 0x000f220008000a00 */
[----:B0-----:R-:W-:Y:S01]  /*11970*/  MOV R4, UR4 ;  /* 0x0000000400047c02 */ /* 0x001fe20008000f00 */
[----:B------:R-:W-:-:S02]  /*11980*/  IMAD.U32 R5, RZ, RZ, UR5 ;  /* 0x00000005ff057e24 */ /* 0x000fc4000f8e00ff */
[----:B---3--:R-:W-:Y:S02]  /*11990*/  IMAD.U32 R6, RZ, RZ, UR6 ;  /* 0x00000006ff067e24 */ /* 0x008fe4000f8e00ff */
[----:B------:R-:W-:Y:S01]  /*119a0*/  IMAD.U32 R7, RZ, RZ, UR7 ;  /* 0x00000007ff077e24 */ /* 0x000fe2000f8e00ff */
[----:B----4-:R-:W-:Y:S01]  /*119b0*/  MOV R10, UR8 ;  /* 0x00000008000a7c02 */ /* 0x010fe20008000f00 */
[----:B-1----:R-:W-:-:S07]  /*119c0*/  IMAD.U32 R11, RZ, RZ, UR9 ;  /* 0x00000009ff0b7e24 */ /* 0x002fce000f8e00ff */
[----:B------:R-:W-:-:S07]  /*119d0*/  LEPC R20, `(.L_x_1328) ;  /* 0x000000001014794e */ /* 0x000fce0000000000 */
[----:B--2---:R-:W-:Y:S05]  /*119e0*/  CALL.ABS.NOINC R2 ;  /* 0x0000000002007343 */ /* 0x004fea0003c00000 */
.L_x_1328:
[----:B------:R-:W-:Y:S05]  /*119f0*/  EXIT ;  /* 0x000000000000794d */ /* 0x000fea0003800000 */
.L_x_1327:
        /* <DEDUP_REMOVED lines=13> */
.L_x_1330:
[----:B------:R-:W-:Y:S05]  /*11ad0*/  BSYNC.RECONVERGENT B0 ;  /* 0x0000000000007941 */ /* 0x000fea0003800200 */
.L_x_1329:
[----:B------:R-:W-:-:S05]  /*11ae0*/  LOP3.LUT R3, R0, 0x80, R3, 0xf8, !PT ;  /* 0x0000008000037812 */ /* 0x000fca00078ef803 */
[----:B------:R-:W-:Y:S01]  /*11af0*/  STG.E.U8 desc[UR36][R16.64], R3 ;  /* 0x0000000310007986 */ /* 0x000fe2000c101124 */
[----:B------:R-:W-:Y:S05]  /*11b00*/  EXIT ;  /* 0x000000000000794d */ /* 0x000fea0003800000 */
.L_x_1326:
        /* <DEDUP_REMOVED lines=12> */
.L_x_1332:
[----:B------:R-:W-:Y:S01]  /*11bd0*/  IMAD.MOV.U32 R0, RZ, RZ, 0x7f ;  /* 0x0000007fff007424 */ /* 0x000fe200078e00ff */
[----:B------:R-:W-:-:S04]  /*11be0*/  ISETP.GT.U32.AND P0, PT, R2, 0x7f800000, PT ;  /* 0x7f8000000200780c */ /* 0x000fc80003f04070 */
[----:B------:R-:W-:-:S09]  /*11bf0*/  SEL R0, R0, 0x7c, P0 ;  /* 0x0000007c00007807 */ /* 0x000fd20000000000 */
.L_x_1333:
[----:B------:R-:W-:Y:S05]  /*11c00*/  BSYNC.RECONVERGENT B0 ;  /* 0x0000000000007941 */ /* 0x000fea0003800200 */
.L_x_1331:
[----:B------:R-:W-:-:S04]  /*11c10*/  SHF.R.U32.HI R3, RZ, 0x18, R3 ;  /* 0x00000018ff037819 */ /* 0x000fc80000011603 */
[----:B------:R-:W-:-:S05]  /*11c20*/  LOP3.LUT R3, R0, 0x80, R3, 0xf8, !PT ;  /* 0x0000008000037812 */ /* 0x000fca00078ef803 */
[----:B------:R-:W-:Y:S01]  /*11c30*/  STG.E.U8 desc[UR36][R16.64], R3 ;  /* 0x0000000310007986 */ /* 0x000fe2000c101124 */
[----:B------:R-:W-:Y:S05]  /*11c40*/  EXIT ;  /* 0x000000000000794d */ /* 0x000fea0003800000 */
.L_x_1325:
[----:B------:R-:W-:-:S05]  /*11c50*/  HADD2.F32 R0, -RZ, R19.H0_H0 ;  /* 0x20000013ff007230 */ /* 0x000fca0000004100 */
[----:B------:R-:W-:-:S05]  /*11c60*/  F2FP.BF16.F32.PACK_AB R0, RZ, R0 ;  /* 0x00000000ff00723e */ /* 0x000fca00000010ff */
[----:B------:R-:W-:Y:S01]  /*11c70*/  STG.E.U16 desc[UR36][R16.64], R0 ;  /* 0x0000000010007986 */ /* 0x000fe2000c101524 */
[----:B------:R-:W-:Y:S05]  /*11c80*/  EXIT ;  /* 0x000000000000794d */ /* 0x000fea0003800000 */
.L_x_1334:
        /* <DEDUP_REMOVED lines=15> */
.L_x_7034:


//--------------------- .text._ZN2at6native27unrolled_elementwise_kernelIZZZNS0_65_GLOBAL__N__cd49fe81_27_ActivationSoftplusKernel_cu_1520ed90_293224softplus_backward_kernelERNS_18TensorIteratorBaseERKN3c106ScalarES8_ENKUlvE_clEvENKUlvE1_clEvEUlNS5_4HalfESB_E_St5arrayIPcLm3EELi4E23TrivialOffsetCalculatorILi2EjESG_ILi1EjENS0_6memory12LoadWithCastILi2EEENSJ_13StoreWithCastILi1EEEEEviT_T0_T2_T3_T4_T5_ --------------------------
	.section	.text._ZN2at6native27unrolled_elementwise_kernelIZZZNS0_65_GLOBAL__N__cd49fe81_27_ActivationSoftplusKernel_cu_1520ed90_293224softplus_backward_kernelERNS_18TensorIteratorBaseERKN3c106ScalarES8_ENKUlvE_clEvENKUlvE1_clEvEUlNS5_4HalfESB_E_St5arrayIPcLm3EELi4E23TrivialOffsetCalculatorILi2EjESG_ILi1EjENS0_6memory12LoadWithCastILi2EEENSJ_13StoreWithCastILi1EEEEEviT_T0_T2_T3_T4_T5_,"ax",@progbits
	.align	128
        .global         _ZN2at6native27unrolled_elementwise_kernelIZZZNS0_65_GLOBAL__N__cd49fe81_27_ActivationSoftplusKernel_cu_1520ed90_293224softplus_backward_kernelERNS_18TensorIteratorBaseERKN3c106ScalarES8_ENKUlvE_clEvENKUlvE1_clEvEUlNS5_4HalfESB_E_St5arrayIPcLm3EELi4E23TrivialOffsetCalculatorILi2EjESG_ILi1EjENS0_6memory12LoadWithCastILi2EEENSJ_13StoreWithCastILi1EEEEEviT_T0_T2_T3_T4_T5_
        .type           _ZN2at6native27unrolled_elementwise_kernelIZZZNS0_65_GLOBAL__N__cd49fe81_27_ActivationSoftplusKernel_cu_1520ed90_293224softplus_backward_kernelERNS_18TensorIteratorBaseERKN3c106ScalarES8_ENKUlvE_clEvENKUlvE1_clEvEUlNS5_4HalfESB_E_St5arrayIPcLm3EELi4E23TrivialOffsetCalculatorILi2EjESG_ILi1EjENS0_6memory12LoadWithCastILi2EEENSJ_13StoreWithCastILi1EEEEEviT_T0_T2_T3_T4_T5_,@function
        .size           _ZN2at6native27unrolled_elementwise_kernelIZZZNS0_65_GLOBAL__N__cd49fe81_27_ActivationSoftplusKernel_cu_1520ed90_293224softplus_backward_kernelERNS_18TensorIteratorBaseERKN3c106ScalarES8_ENKUlvE_clEvENKUlvE1_clEvEUlNS5_4HalfESB_E_St5arrayIPcLm3EELi4E23TrivialOffsetCalculatorILi2EjESG_ILi1EjENS0_6memory12LoadWithCastILi2EEENSJ_13StoreWithCastILi1EEEEEviT_T0_T2_T3_T4_T5_,(.L_x_7035 - _ZN2at6native27unrolled_elementwise_kernelIZZZNS0_65_GLOBAL__N__cd49fe81_27_ActivationSoftplusKernel_cu_1520ed90_293224softplus_backward_kernelERNS_18TensorIteratorBaseERKN3c106ScalarES8_ENKUlvE_clEvENKUlvE1_clEvEUlNS5_4HalfESB_E_St5arrayIPcLm3EELi4E23TrivialOffsetCalculatorILi2EjESG_ILi1EjENS0_6memory12LoadWithCastILi2EEENSJ_13StoreWithCastILi1EEEEEviT_T0_T2_T3_T4_T5_)
        .other          _ZN2at6native27unrolled_elementwise_kernelIZZZNS0_65_GLOBAL__N__cd49fe81_27_ActivationSoftplusKernel_cu_1520ed90_293224softplus_backward_kernelERNS_18TensorIteratorBaseERKN3c106ScalarES8_ENKUlvE_clEvENKUlvE1_clEvEUlNS5_4HalfESB_E_St5arrayIPcLm3EELi4E23TrivialOffsetCalculatorILi2EjESG_ILi1EjENS0_6memory12LoadWithCastILi2EEENSJ_13StoreWithCastILi1EEEEEviT_T0_T2_T3_T4_T5_,@"STO_CUDA_ENTRY STV_DEFAULT"
_ZN2at6native27unrolled_elementwise_kernelIZZZNS0_65_GLOBAL__N__cd49fe81_27_ActivationSoftplusKernel_cu_1520ed90_293224softplus_backward_kernelERNS_18TensorIteratorBaseERKN3c106ScalarES8_ENKUlvE_clEvENKUlvE1_clEvEUlNS5_4HalfESB_E_St5arrayIPcLm3EELi4E23TrivialOffsetCalculatorILi2EjESG_ILi1EjENS0_6memory12LoadWithCastILi2EEENSJ_13StoreWithCastILi1EEEEEviT_T0_T2_T3_T4_T5_:
.text._ZN2at6native27unrolled_elementwise_kernelIZZZNS0_65_GLOBAL__N__cd49fe81_27_ActivationSoftplusKernel_cu_1520ed90_293224softplus_backward_kernelERNS_18TensorIteratorBaseERKN3c106ScalarES8_ENKUlvE_clEvENKUlvE1_clEvEUlNS5_4HalfESB_E_St5arrayIPcLm3EELi4E23TrivialOffsetCalculatorILi2EjESG_ILi1EjENS0_6memory12LoadWithCastILi2EEENSJ_13StoreWithCastILi1EEEEEviT_T0_T2_T3_T4_T5_:
        /* <DEDUP_REMOVED lines=36> */
.L_x_1340:
[----:B------:R-:W2:Y:S02]  /*0240*/  LDG.E.U8 R4, desc[UR36][R4.64] ;  /* 0x0000002404047981 */ /* 0x000ea4000c1e1100 */
[----:B--2---:R-:W-:-:S04]  /*0250*/  I2FP.F32.U32 R0, R4 ;  /* 0x0000000400007245 */ /* 0x004fc80000201000 */
[----:B------:R-:W-:-:S04]  /*0260*/  F2FP.F16.F32.PACK_AB R0, RZ, R0 ;  /* 0x00000000ff00723e */ /* 0x000fc800000000ff */
[----:B------:R-:W-:Y:S01]  /*0270*/  PRMT R16, R0, 0x7610, R16 ;  /* 0x0000761000107816 */ /* 0x000fe20000000010 */
[----:B------:R-:W-:Y:S06]  /*0280*/  BRA `(.L_x_1342) ;  /* 0x0000000c00d87947 */ /* 0x000fec0003800000 */
.L_x_1339:
        /* <DEDUP_REMOVED lines=11> */
.L_x_1344:
[----:B------:R-:W2:Y:S02]  /*0340*/  LDG.E R4, desc[UR36][R4.64] ;  /* 0x0000002404047981 */ /* 0x000ea4000c1e1900 */
[----:B--2---:R-:W-:-:S04]  /*0350*/  I2FP.F32.S32 R0, R4 ;  /* 0x0000000400007245 */ /* 0x004fc80000201400 */
[----:B------:R-:W-:-:S04]  /*0360*/  F2FP.F16.F32.PACK_AB R0, RZ, R0 ;  /* 0x00000000ff00723e */ /* 0x000fc800000000ff */
[----:B------:R-:W-:Y:S01]  /*0370*/  PRMT R16, R0, 0x7610, R16 ;  /* 0x0000761000107816 */ /* 0x000fe20000000010 */
[----:B------:R-:W-:Y:S06]  /*0380*/  BRA `(.L_x_1342) ;  /* 0x0000000c00987947 */ /* 0x000fec0003800000 */
.L_x_1343:
[----:B------:R-:W2:Y:S02]  /*0390*/  LDG.E.U16 R4, desc[UR36][R4.64] ;  /* 0x0000002404047981 */ /* 0x000ea4000c1e1500 */
[----:B--2---:R-:W0:Y:S02]  /*03a0*/  I2F.S16 R0, R4 ;  /* 0x0000000400007306 */ /* 0x004e240000101400 */
[----:B0-----:R-:W-:-:S04]  /*03b0*/  F2FP.F16.F32.PACK_AB R0, RZ, R0 ;  /* 0x00000000ff00723e */ /* 0x001fc800000000ff */
[----:B------:R-:W-:Y:S01]  /*03c0*/  PRMT R16, R0, 0x7610, R16 ;  /* 0x0000761000107816 */ /* 0x000fe20000000010 */
[----:B------:R-:W-:Y:S06]  /*03d0*/  BRA `(.L_x_1342) ;  /* 0x0000000c00847947 */ /* 0x000fec0003800000 */
.L_x_1338:
        /* <DEDUP_REMOVED lines=9> */
.L_x_1346:
[----:B------:R1:W5:Y:S01]  /*0470*/  LDG.E.U16 R16, desc[UR36][R4.64] ;  /* 0x0000002404107981 */ /* 0x000362000c1e1500 */
[----:B------:R-:W-:Y:S05]  /*0480*/  BRA `(.L_x_1342) ;  /* 0x0000000c00587947 */ /* 0x000fea0003800000 */
.L_x_1345:
        /* <DEDUP_REMOVED lines=9> */
.L_x_1348:
[----:B------:R0:W5:Y:S01]  /*0520*/  LDG.E.U16 R16, desc[UR36][R4.64] ;  /* 0x0000002404107981 */ /* 0x000162000c1e1500 */
[----:B------:R-:W-:Y:S05]  /*0530*/  BRA `(.L_x_1342) ;  /* 0x0000000c002c7947 */ /* 0x000fea0003800000 */
.L_x_1347:
        /* <DEDUP_REMOVED lines=13> */
.L_x_1337:
        /* <DEDUP_REMOVED lines=14> */
.L_x_1351:
        /* <DEDUP_REMOVED lines=13> */
.L_x_1350:
        /* <DEDUP_REMOVED lines=27> */
.L_x_1353:
        /* <DEDUP_REMOVED lines=12> */
[----:B------:R-:W-:-:S04]  /*0a30*/  F2FP.F16.F32.PACK_AB R0, RZ, R0 ;  /* 0x00000000ff00723e */ /* 0x000fc800000000ff */
[----:B------:R-:W-:Y:S01]  /*0a40*/  PRMT R16, R0, 0x7610, R16 ;  /* 0x0000761000107816 */ /* 0x000fe20000000010 */
[----:B------:R-:W-:Y:S06]  /*0a50*/  BRA `(.L_x_1342) ;  /* 0x0000000400e47947 */ /* 0x000fec0003800000 */
.L_x_1352:
[----:B------:R-:W2:Y:S02]  /*0a60*/  LDG.E.U16 R0, desc[UR36][R4.64] ;  /* 0x0000002404007981 */ /* 0x000ea4000c1e1500 */
[----:B--2---:R-:W-:-:S05]  /*0a70*/  IMAD.U32 R0, R0, 0x10000, RZ ;  /* 0x0001000000007824 */ /* 0x004fca00078e00ff */
[----:B------:R-:W-:-:S04]  /*0a80*/  F2FP.F16.F32.PACK_AB R0, RZ, R0 ;  /* 0x00000000ff00723e */ /* 0x000fc800000000ff */
[----:B------:R-:W-:Y:S01]  /*0a90*/  PRMT R16, R0, 0x7610, R16 ;  /* 0x0000761000107816 */ /* 0x000fe20000000010 */
[----:B------:R-:W-:Y:S06]  /*0aa0*/  BRA `(.L_x_1342) ;  /* 0x0000000400d07947 */ /* 0x000fec0003800000 */
.L_x_1349:
        /* <DEDUP_REMOVED lines=13> */
.L_x_1356:
        /* <DEDUP_REMOVED lines=21> */
.L_x_1360:
[----:B------:R-:W-:Y:S05]  /*0cd0*/  BSYNC.RECONVERGENT B1 ;  /* 0x0000000000017941 */ /* 0x000fea0003800200 */
.L_x_1359:
[----:B------:R-:W-:Y:S01]  /*0ce0*/  IMAD.SHL.U32 R0, R0, 0x100000, RZ ;  /* 0x0010000000007824 */ /* 0x000fe200078e00ff */
[----:B------:R-:W-:-:S04]  /*0cf0*/  LEA R3, R3, 0x3b800000, 0x17 ;  /* 0x3b80000003037811 */ /* 0x000fc800078eb8ff */
[----:B------:R-:W-:-:S07]  /*0d00*/  LOP3.LUT R0, R3, R0, R7, 0xfe, !PT ;  /* 0x0000000003007212 */ /* 0x000fce00078efe07 */
.L_x_1358:
[----:B------:R-:W-:Y:S05]  /*0d10*/  BSYNC.RECONVERGENT B0 ;  /* 0x0000000000007941 */ /* 0x000fea0003800200 */
.L_x_1357:
[----:B------:R-:W-:-:S04]  /*0d20*/  F2FP.F16.F32.PACK_AB R0, RZ, R0 ;  /* 0x00000000ff00723e */ /* 0x000fc800000000ff */
[----:B------:R-:W-:Y:S01]  /*0d30*/  PRMT R16, R0, 0x7610, R16 ;  /* 0x0000761000107816 */ /* 0x000fe20000000010 */
[----:B------:R-:W-:Y:S06]  /*0d40*/  BRA `(.L_x_1342) ;  /* 0x0000000400287947 */ /* 0x000fec0003800000 */
.L_x_1355:
        /* <DEDUP_REMOVED lines=21> */
.L_x_1364:
[----:B------:R-:W-:Y:S05]  /*0ea0*/  BSYNC.RECONVERGENT B1 ;  /* 0x0000000000017941 */ /* 0x000fea0003800200 */
.L_x_1363:
[----:B------:R-:W-:Y:S01]  /*0eb0*/  IMAD.SHL.U32 R0, R0, 0x200000, RZ ;  /* 0x0020000000007824 */ /* 0x000fe200078e00ff */
[----:B------:R-:W-:-:S04]  /*0ec0*/  LEA R3, R3, 0x37800000, 0x17 ;  /* 0x3780000003037811 */ /* 0x000fc800078eb8ff */
[----:B------:R-:W-:-:S07]  /*0ed0*/  LOP3.LUT R0, R3, R0, R7, 0xfe, !PT ;  /* 0x0000000003007212 */ /* 0x000fce00078efe07 */
.L_x_1362:
[----:B------:R-:W-:Y:S05]  /*0ee0*/  BSYNC.RECONVERGENT B0 ;  /* 0x0000000000007941 */ /* 0x000fea0003800200 */
.L_x_1361:
[----:B------:R-:W-:-:S04]  /*0ef0*/  F2FP.F16.F32.PACK_AB R0, RZ, R0 ;  /* 0x00000000ff00723e */ /* 0x000fc800000000ff */
[----:B------:R-:W-:Y:S01]  /*0f00*/  PRMT R16, R0, 0x7610, R16 ;  /* 0x0000761000107816 */ /* 0x000fe20000000010 */
[----:B------:R-:W-:Y:S06]  /*0f10*/  BRA `(.L_x_1342) ;  /* 0x0000000000b47947 */ /* 0x000fec0003800000 */
.L_x_1354:
[----:B------:R-:W-:-:S09]  /*0f20*/  UISETP.NE.AND UP0, UPT, UR4, 0x1c, UPT ;  /* 0x0000001c0400788c */ /* 0x000fd2000bf05270 */
[----:B------:R-:W-:Y:S05]  /*0f30*/  BRA.U !UP0, `(.L_x_1365) ;  /* 0x00000001089c7547 */ /* 0x000fea000b800000 */
[----:B------:R-:W-:-:S09]  /*0f40*/  UISETP.NE.AND UP0, UPT, UR4, 0x1d, UPT ;  /* 0x0000001d0400788c */ /* 0x000fd2000bf05270 */
[----:B------:R-:W-:Y:S05]  /*0f50*/  BRA.U !UP0, `(.L_x_1366) ;  /* 0x0000000108807547 */ /* 0x000fea000b800000 */
[----:B------:R-:W-:-:S09]  /*0f60*/  UISETP.NE.AND UP0, UPT, UR4, 0x2c, UPT ;  /* 0x0000002c0400788c */ /* 0x000fd2000bf05270 */
[----:B------:R-:W-:Y:S05]  /*0f70*/  BRA.U !UP0, `(.L_x_1367) ;  /* 0x0000000108487547 */ /* 0x000fea000b800000 */
.L_x_1341:
        /* <DEDUP_REMOVED lines=16> */
.L_x_1368:
[----:B------:R-:W-:Y:S01]  /*1080*/  PRMT R16, RZ, 0x7610, R16 ;  /* 0x00007610ff107816 */ /* 0x000fe20000000010 */
[----:B------:R-:W-:Y:S06]  /*1090*/  BRA `(.L_x_1342) ;  /* 0x0000000000547947 */ /* 0x000fec0003800000 */
.L_x_1367:
        /* <DEDUP_REMOVED lines=8> */
.L_x_1370:
[----:B------:R-:W-:Y:S05]  /*1120*/  BSYNC.RECONVERGENT B0 ;  /* 0x0000000000007941 */ /* 0x000fea0003800200 */
.L_x_1369:
[----:B------:R-:W-:-:S04]  /*1130*/  F2FP.F16.F32.PACK_AB R0, RZ, R0 ;  /* 0x00000000ff00723e */ /* 0x000fc800000000ff */
[----:B------:R-:W-:Y:S01]  /*1140*/  PRMT R16, R0, 0x7610, R16 ;  /* 0x0000761000107816 */ /* 0x000fe20000000010 */
[----:B------:R-:W-:Y:S06]  /*1150*/  BRA `(.L_x_1342) ;  /* 0x0000000000247947 */ /* 0x000fec0003800000 */
.L_x_1366:
[----:B------:R-:W2:Y:S02]  /*1160*/  LDG.E.64 R4, desc[UR36][R4.64] ;  /* 0x0000002404047981 */ /* 0x000ea4000c1e1b00 */
[----:B--2---:R-:W0:Y:S02]  /*1170*/  I2F.U64 R0, R4 ;  /* 0x0000000400007312 */ /* 0x004e240000301000 */
[----:B0-----:R-:W-:-:S04]  /*1180*/  F2FP.F16.F32.PACK_AB R0, RZ, R0 ;  /* 0x00000000ff00723e */ /* 0x001fc800000000ff */
[----:B------:R-:W-:Y:S01]  /*1190*/  PRMT R16, R0, 0x7610, R16 ;  /* 0x0000761000107816 */ /* 0x000fe20000000010 */
[----:B------:R-:W-:Y:S06]  /*11a0*/  BRA `(.L_x_1342) ;  /* 0x0000000000107947 */ /* 0x000fec0003800000 */
.L_x_1365:
[----:B------:R-:W2:Y:S02]  /*11b0*/  LDG.E R4, desc[UR36][R4.64] ;  /* 0x0000002404047981 */ /* 0x000ea4000c1e1900 */
[----:B--2---:R-:W-:-:S04]  /*11c0*/  I2FP.F32.U32 R0, R4 ;  /* 0x0000000400007245 */ /* 0x004fc80000201000 */
[----:B------:R-:W-:-:S04]  /*11d0*/  F2FP.F16.F32.PACK_AB R0, RZ, R0 ;  /* 0x00000000ff00723e */ /* 0x000fc800000000ff */
[----:B------:R-:W-:-:S07]  /*11e0*/  PRMT R16, R0, 0x7610, R16 ;  /* 0x0000761000107816 */ /* 0x000fce0000000010 */
.L_x_1342:
[----:B01----:R-:W0:Y:S01]  /*11f0*/  LDC.64 R4, c[0x0][0x3a8] ;  /* 0x0000ea00ff047b82 */ /* 0x003e220000000a00 */
        /* <DEDUP_REMOVED lines=20> */
.L_x_1374:
[----:B------:R-:W2:Y:S02]  /*1340*/  LDG.E.U8 R4, desc[UR36][R4.64] ;  /* 0x0000002404047981 */ /* 0x000ea4000c1e1100 */
[----:B--2---:R-:W-:-:S04]  /*1350*/  I2FP.F32.U32 R0, R4 ;  /* 0x0000000400007245 */ /* 0x004fc80000201000 */
[----:B------:R-:W-:-:S04]  /*1360*/  F2FP.F16.F32.PACK_AB R0, RZ, R0 ;  /* 0x00000000ff00723e */ /* 0x000fc800000000ff */
[----:B------:R-:W-:Y:S01]  /*1370*/  PRMT R17, R0, 0x7610, R17 ;  /* 0x0000761000117816 */ /* 0x000fe20000000011 */
[----:B------:R-:W-:Y:S06]  /*1380*/  BRA `(.L_x_1376) ;  /* 0x0000000c00d87947 */ /* 0x000fec0003800000 */
.L_x_1373:
        /* <DEDUP_REMOVED lines=11> */
.L_x_1378:
[----:B------:R-:W2:Y:S02]  /*1440*/  LDG.E R4, desc[UR36][R4.64] ;  /* 0x0000002404047981 */ /* 0x000ea4000c1e1900 */
[----:B--2---:R-:W-:-:S04]  /*1450*/  I2FP.F32.S32 R0, R4 ;  /* 0x0000000400007245 */ /* 0x004fc80000201400 */
[----:B------:R-:W-:-:S04]  /*1460*/  F2FP.F16.F32.PACK_AB R0, RZ, R0 ;  /* 0x00000000ff00723e */ /* 0x000fc800000000ff */
[----:B------:R-:W-:Y:S01]  /*1470*/  PRMT R17, R0, 0x7610, R17 ;  /* 0x0000761000117816 */ /* 0x000fe20000000011 */
[----:B------:R-:W-:Y:S06]  /*1480*/  BRA `(.L_x_1376) ;  /* 0x0000000c00987947 */ /* 0x000fec0003800000 */
.L_x_1377:
[----:B------:R-:W2:Y:S02]  /*1490*/  LDG.E.U16 R4, desc[UR36][R4.64] ;  /* 0x0000002404047981 */ /* 0x000ea4000c1e1500 */
[----:B--2---:R-:W0:Y:S02]  /*14a0*/  I2F.S16 R0, R4 ;  /* 0x0000000400007306 */ /* 0x004e240000101400 */
[----:B0-----:R-:W-:-:S04]  /*14b0*/  F2FP.F16.F32.PACK_AB R0, RZ, R0 ;  /* 0x00000000ff00723e */ /* 0x001fc800000000ff */
[----:B------:R-:W-:Y:S01]  /*14c0*/  PRMT R17, R0, 0x7610, R17 ;  /* 0x0000761000117816 */ /* 0x000fe20000000011 */
[----:B------:R-:W-:Y:S06]  /*14d0*/  BRA `(.L_x_1376) ;  /* 0x0000000c00847947 */ /* 0x000fec0003800000 */
.L_x_1372:
        /* <DEDUP_REMOVED lines=9> */
.L_x_1380:
[----:B------:R1:W5:Y:S01]  /*1570*/  LDG.E.U16 R17, desc[UR36][R4.64] ;  /* 0x0000002404117981 */ /* 0x000362000c1e1500 */
[----:B------:R-:W-:Y:S05]  /*1580*/  BRA `(.L_x_1376) ;  /* 0x0000000c00587947 */ /* 0x000fea0003800000 */
.L_x_1379:
        /* <DEDUP_REMOVED lines=9> */
.L_x_1382:
[----:B------:R0:W5:Y:S01]  /*1620*/  LDG.E.U16 R17, desc[UR36][R4.64] ;  /* 0x0000002404117981 */ /* 0x000162000c1e1500 */
[----:B------:R-:W-:Y:S05]  /*1630*/  BRA `(.L_x_1376) ;  /* 0x0000000c002c7947 */ /* 0x000fea0003800000 */
.L_x_1381:
        /* <DEDUP_REMOVED lines=13> */
.L_x_1371:
        /* <DEDUP_REMOVED lines=14> */
.L_x_1385:
        /* <DEDUP_REMOVED lines=13> */
.L_x_1384:
        /* <DEDUP_REMOVED lines=27> */
.L_x_1387:
        /* <DEDUP_REMOVED lines=15> */
.L_x_1386:
[----:B------:R-:W2:Y:S02]  /*1b60*/  LDG.E.U16 R0, desc[UR36][R4.64] ;  /* 0x0000002404007981 */ /* 0x000ea4000c1e1500 */
[----:B--2---:R-:W-:-:S05]  /*1b70*/  IMAD.U32 R0, R0, 0x10000, RZ ;  /* 0x0001000000007824 */ /* 0x004fca00078e00ff */
[----:B------:R-:W-:-:S04]  /*1b80*/  F2FP.F16.F32.PACK_AB R0, RZ, R0 ;  /* 0x00000000ff00723e */ /* 0x000fc800000000ff */
[----:B------:R-:W-:Y:S01]  /*1b90*/  PRMT R17, R0, 0x7610, R17 ;  /* 0x0000761000117816 */ /* 0x000fe20000000011 */
[----:B------:R-:W-:Y:S06]  /*1ba0*/  BRA `(.L_x_1376) ;  /* 0x0000000400d07947 */ /* 0x000fec0003800000 */
.L_x_1383:
        /* <DEDUP_REMOVED lines=13> */
.L_x_1390:
        /* <DEDUP_REMOVED lines=21> */
.L_x_1394:
[----:B------:R-:W-:Y:S05]  /*1dd0*/  BSYNC.RECONVERGENT B1 ;  /* 0x0000000000017941 */ /* 0x000fea0003800200 */
.L_x_1393:
[----:B------:R-:W-:Y:S01]  /*1de0*/  IMAD.SHL.U32 R0, R0, 0x100000, RZ ;  /* 0x0010000000007824 */ /* 0x000fe200078e00ff */
[----:B------:R-:W-:-:S04]  /*1df0*/  LEA R3, R3, 0x3b800000, 0x17 ;  /* 0x3b80000003037811 */ /* 0x000fc800078eb8ff */
[----:B------:R-:W-:-:S07]  /*1e00*/  LOP3.LUT R0, R3, R0, R7, 0xfe, !PT ;  /* 0x0000000003007212 */ /* 0x000fce00078efe07 */
.L_x_1392:
[----:B------:R-:W-:Y:S05]  /*1e10*/  BSYNC.RECONVERGENT B0 ;  /* 0x0000000000007941 */ /* 0x000fea0003800200 */
.L_x_1391:
[----:B------:R-:W-:-:S04]  /*1e20*/  F2FP.F16.F32.PACK_AB R0, RZ, R0 ;  /* 0x00000000ff00723e */ /* 0x000fc800000000ff */
[----:B------:R-:W-:Y:S01]  /*1e30*/  PRMT R17, R0, 0x7610, R17 ;  /* 0x0000761000117816 */ /* 0x000fe20000000011 */
[----:B------:R-:W-:Y:S06]  /*1e40*/  BRA `(.L_x_1376) ;  /* 0x0000000400287947 */ /* 0x000fec0003800000 */
.L_x_1389:
        /* <DEDUP_REMOVED lines=21> */
.L_x_1398:
[----:B------:R-:W-:Y:S05]  /*1fa0*/  BSYNC.RECONVERGENT B1 ;  /* 0x0000000000017941 */ /* 0x000fea0003800200 */
.L_x_1397:
[----:B------:R-:W-:Y:S01]  /*1fb0*/  IMAD.SHL.U32 R0, R0, 0x200000, RZ ;  /* 0x0020000000007824 */ /* 0x000fe200078e00ff */
[----:B------:R-:W-:-:S04]  /*1fc0*/  LEA R3, R3, 0x37800000, 0x17 ;  /* 0x3780000003037811 */ /* 0x000fc800078eb8ff */
[----:B------:R-:W-:-:S07]  /*1fd0*/  LOP3.LUT R0, R3, R0, R7, 0xfe, !PT ;  /* 0x0000000003007212 */ /* 0x000fce00078efe07 */
.L_x_1396:
[----:B------:R-:W-:Y:S05]  /*1fe0*/  BSYNC.RECONVERGENT B0 ;  /* 0x0000000000007941 */ /* 0x000fea0003800200 */
.L_x_1395:
[----:B------:R-:W-:-:S04]  /*1ff0*/  F2FP.F16.F32.PACK_AB R0, RZ, R0 ;  /* 0x00000000ff00723e */ /* 0x000fc800000000ff */
[----:B------:R-:W-:Y:S01]  /*2000*/  PRMT R17, R0, 0x7610, R17 ;  /* 0x0000761000117816 */ /* 0x000fe20000000011 */
[----:B------:R-:W-:Y:S06]  /*2010*/  BRA `(.L_x_1376) ;  /* 0x0000000000b47947 */ /* 0x000fec0003800000 */
.L_x_1388:
[----:B------:R-:W-:-:S09]  /*2020*/  UISETP.NE.AND UP0, UPT, UR4, 0x1c, UPT ;  /* 0x0000001c0400788c */ /* 0x000fd2000bf05270 */
[----:B------:R-:W-:Y:S05]  /*2030*/  BRA.U !UP0, `(.L_x_1399) ;  /* 0x00000001089c7547 */ /* 0x000fea000b800000 */
[----:B------:R-:W-:-:S09]  /*2040*/  UISETP.NE.AND UP0, UPT, UR4, 0x1d, UPT ;  /* 0x0000001d0400788c */ /* 0x000fd2000bf05270 */
[----:B------:R-:W-:Y:S05]  /*2050*/  BRA.U !UP0, `(.L_x_1400) ;  /* 0x0000000108807547 */ /* 0x000fea000b800000 */
[----:B------:R-:W-:-:S09]  /*2060*/  UISETP.NE.AND UP0, UPT, UR4, 0x2c, UPT ;  /* 0x0000002c0400788c */ /* 0x000fd2000bf05270 */
[----:B------:R-:W-:Y:S05]  /*2070*/  BRA.U !UP0, `(.L_x_1401) ;  /* 0x0000000108487547 */ /* 0x000fea000b800000 */
.L_x_1375:
        /* <DEDUP_REMOVED lines=16> */
.L_x_1402:
[----:B------:R-:W-:Y:S01]  /*2180*/  PRMT R17, RZ, 0x7610, R17 ;  /* 0x00007610ff117816 */ /* 0x000fe20000000011 */
[----:B------:R-:W-:Y:S06]  /*2190*/  BRA `(.L_x_1376) ;  /* 0x0000000000547947 */ /* 0x000fec0003800000 */
.L_x_1401:
        /* <DEDUP_REMOVED lines=8> */
.L_x_1404:
[----:B------:R-:W-:Y:S05]  /*2220*/  BSYNC.RECONVERGENT B0 ;  /* 0x0000000000007941 */ /* 0x000fea0003800200 */
.L_x_1403:
[----:B------:R-:W-:-:S04]  /*2230*/  F2FP.F16.F32.PACK_AB R0, RZ, R0 ;  /* 0x00000000ff00723e */ /* 0x000fc800000000ff */
[----:B------:R-:W-:Y:S01]  /*2240*/  PRMT R17, R0, 0x7610, R17 ;  /* 0x0000761000117816 */ /* 0x000fe20000000011 */
[----:B------:R-:W-:Y:S06]  /*2250*/  BRA `(.L_x_1376) ;  /* 0x0000000000247947 */ /* 0x000fec0003800000 */
.L_x_1400:
[----:B------:R-:W2:Y:S02]  /*2260*/  LDG.E.64 R4, desc[UR36][R4.64] ;  /* 0x0000002404047981 */ /* 0x000ea4000c1e1b00 */
[----:B--2---:R-:W0:Y:S02]  /*2270*/  I2F.U64 R0, R4 ;  /* 0x0000000400007312 */ /* 0x004e240000301000 */
[----:B0-----:R-:W-:-:S04]  /*2280*/  F2FP.F16.F32.PACK_AB R0, RZ, R0 ;  /* 0x00000000ff00723e */ /* 0x001fc800000000ff */
[----:B------:R-:W-:Y:S01]  /*2290*/  PRMT R17, R0, 0x7610, R17 ;  /* 0x0000761000117816 */ /* 0x000fe20000000011 */
[----:B------:R-:W-:Y:S06]  /*22a0*/  BRA `(.L_x_1376) ;  /* 0x0000000000107947 */ /* 0x000fec0003800000 */
.L_x_1399:
[----:B------:R-:W2:Y:S02]  /*22b0*/  LDG.E R4, desc[UR36][R4.64] ;  /* 0x0000002404047981 */ /* 0x000ea4000c1e1900 */
[----:B--2---:R-:W-:-:S04]  /*22c0*/  I2FP.F32.U32 R0, R4 ;  /* 0x0000000400007245 */ /* 0x004fc80000201000 */
[----:B------:R-:W-:-:S04]  /*22d0*/  F2FP.F16.F32.PACK_AB R0, RZ, R0 ;  /* 0x00000000ff00723e */ /* 0x000fc800000000ff */
[----:B------:R-:W-:-:S07]  /*22e0*/  PRMT R17, R0, 0x7610, R17 ;  /* 0x0000761000117816 */ /* 0x000fce0000000011 */
.L_x_1376:
[----:B------:R-:W-:-:S07]  /*22f0*/  VIADD R27, R19, 0x80 ;  /* 0x00000080131b7836 */ /* 0x000fce0000000000 */
.L_x_1336:
[----:B------:R-:W-:Y:S05]  /*2300*/  BSYNC.RECONVERGENT B6 ;  /* 0x0000000000067941 */ /* 0x000fea0003800200 */
.L_x_1335:
[----:B------:R-:W-:Y:S01]  /*2310*/  ISETP.GE.AND P0, PT, R27, R28, PT ;  /* 0x0000001c1b00720c */ /* 0x000fe20003f06270 */
[----:B------:R-:W-:Y:S01]  /*2320*/  BSSY.RECONVERGENT B6, `(.L_x_1405) ;  /* 0x0000226000067945 */ /* 0x000fe20003800200 */
[----:B------:R-:W-:Y:S02]  /*2330*/  PRMT R18, RZ, 0x7610, R18 ;  /* 0x00007610ff127816 */ /* 0x000fe40000000012 */
[----:B------:R-:W-:-:S09]  /*2340*/  PRMT R22, RZ, 0x7610, R22 ;  /* 0x00007610ff167816 */ /* 0x000fd20000000016 */
[----:B------:R-:W-:Y:S05]  /*2350*/  @P0 BRA `(.L_x_1406) ;  /* 0x0000002000880947 */ /* 0x000fea0003800000 */
[----:B01----:R-:W0:Y:S01]  /*2360*/  LDC.64 R4, c[0x0][0x3a0] ;  /* 0x0000e800ff047b82 */ /* 0x003e220000000a00 */
        /* <DEDUP_REMOVED lines=21> */
.L_x_1410:
[----:B------:R-:W2:Y:S02]  /*24c0*/  LDG.E.U8 R4, desc[UR36][R4.64] ;  /* 0x0000002404047981 */ /* 0x000ea4000c1e1100 */
[----:B--2---:R-:W-:-:S04]  /*24d0*/  I2FP.F32.U32 R0, R4 ;  /* 0x0000000400007245 */ /* 0x004fc80000201000 */
[----:B------:R-:W-:-:S04]  /*24e0*/  F2FP.F16.F32.PACK_AB R0, RZ, R0 ;  /* 0x00000000ff00723e */ /* 0x000fc800000000ff */
[----:B------:R-:W-:Y:S01]  /*24f0*/  PRMT R18, R0, 0x7610, R18 ;  /* 0x0000761000127816 */ /* 0x000fe20000000012 */
[----:B------:R-:W-:Y:S06]  /*2500*/  BRA `(.L_x_1412) ;  /* 0x0000000c00d87947 */ /* 0x000fec0003800000 */
.L_x_1409:
        /* <DEDUP_REMOVED lines=11> */
.L_x_1414:
[----:B------:R-:W2:Y:S02]  /*25c0*/  LDG.E R4, desc[UR36][R4.64] ;  /* 0x0000002404047981 */ /* 0x000ea4000c1e1900 */
[----:B--2---:R-:W-:-:S04]  /*25d0*/  I2FP.F32.S32 R0, R4 ;  /* 0x0000000400007245 */ /* 0x004fc80000201400 */
[----:B------:R-:W-:-:S04]  /*25e0*/  F2FP.F16.F32.PACK_AB R0, RZ, R0 ;  /* 0x00000000ff00723e */ /* 0x000fc800000000ff */
[----:B------:R-:W-:Y:S01]  /*25f0*/  PRMT R18, R0, 0x7610, R18 ;  /* 0x0000761000127816 */ /* 0x000fe20000000012 */
[----:B------:R-:W-:Y:S06]  /*2600*/  BRA `(.L_x_1412) ;  /* 0x0000000c00987947 */ /* 0x000fec0003800000 */
.L_x_1413:
[----:B------:R-:W2:Y:S02]  /*2610*/  LDG.E.U16 R4, desc[UR36][R4.64] ;  /* 0x0000002404047981 */ /* 0x000ea4000c1e1500 */
[----:B--2---:R-:W0:Y:S02]  /*2620*/  I2F.S16 R0, R4 ;  /* 0x0000000400007306 */ /* 0x004e240000101400 */
[----:B0-----:R-:W-:-:S04]  /*2630*/  F2FP.F16.F32.PACK_AB R0, RZ, R0 ;  /* 0x00000000ff00723e */ /* 0x001fc800000000ff */
[----:B------:R-:W-:Y:S01]  /*2640*/  PRMT R18, R0, 0x7610, R18 ;  /* 0x0000761000127816 */ /* 0x000fe20000000012 */
[----:B------:R-:W-:Y:S06]  /*2650*/  BRA `(.L_x_1412) ;  /* 0x0000000c00847947 */ /* 0x000fec0003800000 */
.L_x_1408:
        /* <DEDUP_REMOVED lines=9> */
.L_x_1416:
[----:B------:R1:W5:Y:S01]  /*26f0*/  LDG.E.U16 R18, desc[UR36][R4.64] ;  /* 0x0000002404127981 */ /* 0x000362000c1e1500 */
[----:B------:R-:W-:Y:S05]  /*2700*/  BRA `(.L_x_1412) ;  /* 0x0000000c00587947 */ /* 0x000fea0003800000 */
.L_x_1415:
        /* <DEDUP_REMOVED lines=9> */
.L_x_1418:
[----:B------:R0:W5:Y:S01]  /*27a0*/  LDG.E.U16 R18, desc[UR36][R4.64] ;  /* 0x0000002404127981 */ /* 0x000162000c1e1500 */
[----:B------:R-:W-:Y:S05]  /*27b0*/  BRA `(.L_x_1412) ;  /* 0x0000000c002c7947 */ /* 0x000fea0003800000 */
.L_x_1417:
        /* <DEDUP_REMOVED lines=13> */
.L_x_1407:
        /* <DEDUP_REMOVED lines=14> */
.L_x_1421:
        /* <DEDUP_REMOVED lines=13> */
.L_x_1420:
        /* <DEDUP_REMOVED lines=27> */
.L_x_1423:
        /* <DEDUP_REMOVED lines=12> */
[----:B------:R-:W-:-:S04]  /*2cb0*/  F2FP.F16.F32.PACK_AB R0, RZ, R0 ;  /* 0x00000000ff00723e */ /* 0x000fc800000000ff */
[----:B------:R-:W-:Y:S01]  /*2cc0*/  PRMT R18, R0, 0x7610, R18 ;  /* 0x0000761000127816 */ /* 0x000fe20000000012 */
[----:B------:R-:W-:Y:S06]  /*2cd0*/  BRA `(.L_x_1412) ;  /* 0x0000000400e47947 */ /* 0x000fec0003800000 */
.L_x_1422:
[----:B------:R-:W2:Y:S02]  /*2ce0*/  LDG.E.U16 R0, desc[UR36][R4.64] ;  /* 0x0000002404007981 */ /* 0x000ea4000c1e1500 */
[----:B--2---:R-:W-:-:S05]  /*2cf0*/  IMAD.U32 R0, R0, 0x10000, RZ ;  /* 0x0001000000007824 */ /* 0x004fca00078e00ff */
[----:B------:R-:W-:-:S04]  /*2d00*/  F2FP.F16.F32.PACK_AB R0, RZ, R0 ;  /* 0x00000000ff00723e */ /* 0x000fc800000000ff */
[----:B------:R-:W-:Y:S01]  /*2d10*/  PRMT R18, R0, 0x7610, R18 ;  /* 0x0000761000127816 */ /* 0x000fe20000000012 */
[----:B------:R-:W-:Y:S06]  /*2d20*/  BRA `(.L_x_1412) ;  /* 0x0000000400d07947 */ /* 0x000fec0003800000 */
.L_x_1419:
        /* <DEDUP_REMOVED lines=13> */
.L_x_1426:
        /* <DEDUP_REMOVED lines=21> */
.L_x_1430:
[----:B------:R-:W-:Y:S05]  /*2f50*/  BSYNC.RECONVERGENT B1 ;  /* 0x0000000000017941 */ /* 0x000fea0003800200 */
.L_x_1429:
[----:B------:R-:W-:Y:S01]  /*2f60*/  IMAD.SHL.U32 R0, R0, 0x100000, RZ ;  /* 0x0010000000007824 */ /* 0x000fe200078e00ff */
[----:B------:R-:W-:-:S04]  /*2f70*/  LEA R3, R3, 0x3b800000, 0x17 ;  /* 0x3b80000003037811 */ /* 0x000fc800078eb8ff */
[----:B------:R-:W-:-:S07]  /*2f80*/  LOP3.LUT R0, R3, R0, R7, 0xfe, !PT ;  /* 0x0000000003007212 */ /* 0x000fce00078efe07 */
.L_x_1428:
[----:B------:R-:W-:Y:S05]  /*2f90*/  BSYNC.RECONVERGENT B0 ;  /* 0x0000000000007941 */ /* 0x000fea0003800200 */
.L_x_1427:
[----:B------:R-:W-:-:S04]  /*2fa0*/  F2FP.F16.F32.PACK_AB R0, RZ, R0 ;  /* 0x00000000ff00723e */ /* 0x000fc800000000ff */
[----:B------:R-:W-:Y:S01]  /*2fb0*/  PRMT R18, R0, 0x7610, R18 ;  /* 0x0000761000127816 */ /* 0x000fe20000000012 */
[----:B------:R-:W-:Y:S06]  /*2fc0*/  BRA `(.L_x_1412) ;  /* 0x0000000400287947 */ /* 0x000fec0003800000 */
.L_x_1425:
        /* <DEDUP_REMOVED lines=21> */
.L_x_1434:
[----:B------:R-:W-:Y:S05]  /*3120*/  BSYNC.RECONVERGENT B1 ;  /* 0x0000000000017941 */ /* 0x000fea0003800200 */
.L_x_1433:
[----:B------:R-:W-:Y:S01]  /*3130*/  IMAD.SHL.U32 R0, R0, 0x200000, RZ ;  /* 0x0020000000007824 */ /* 0x000fe200078e00ff */
[----:B------:R-:W-:-:S04]  /*3140*/  LEA R3, R3, 0x37800000, 0x17 ;  /* 0x3780000003037811 */ /* 0x000fc800078eb8ff */
[----:B------:R-:W-:-:S07]  /*3150*/  LOP3.LUT R0, R3, R0, R7, 0xfe, !PT ;  /* 0x0000000003007212 */ /* 0x000fce00078efe07 */
.L_x_1432:
[----:B------:R-:W-:Y:S05]  /*3160*/  BSYNC.RECONVERGENT B0 ;  /* 0x0000000000007941 */ /* 0x000fea0003800200 */
.L_x_1431:
[----:B------:R-:W-:-:S04]  /*3170*/  F2FP.F16.F32.PACK_AB R0, RZ, R0 ;  /* 0x00000000ff00723e */ /* 0x000fc800000000ff */
[----:B------:R-:W-:Y:S01]  /*3180*/  PRMT R18, R0, 0x7610, R18 ;  /* 0x0000761000127816 */ /* 0x000fe20000000012 */
[----:B------:R-:W-:Y:S06]  /*3190*/  BRA `(.L_x_1412) ;  /* 0x0000000000b47947 */ /* 0x000fec0003800000 */
.L_x_1424:
        /* <DEDUP_REMOVED lines=14> */
.L_x_1438:
[----:B------:R-:W-:Y:S05]  /*3280*/  BSYNC.RECONVERGENT B0 ;  /* 0x0000000000007941 */ /* 0x000fea0003800200 */
.L_x_1437:
[----:B------:R-:W-:-:S04]  /*3290*/  F2FP.F16.F32.PACK_AB R0, RZ, R0 ;  /* 0x00000000ff00723e */ /* 0x000fc800000000ff */
[----:B------:R-:W-:Y:S01]  /*32a0*/  PRMT R18, R0, 0x7610, R18 ;  /* 0x0000761000127816 */ /* 0x000fe20000000012 */
[----:B------:R-:W-:Y:S06]  /*32b0*/  BRA `(.L_x_1412) ;  /* 0x00000000006c7947 */ /* 0x000fec0003800000 */
.L_x_1411:
        /* <DEDUP_REMOVED lines=16> */
.L_x_1439:
[----:B------:R-:W-:Y:S01]  /*33c0*/  PRMT R18, RZ, 0x7610, R18 ;  /* 0x00007610ff127816 */ /* 0x000fe20000000012 */
[----:B------:R-:W-:Y:S06]  /*33d0*/  BRA `(.L_x_1412) ;  /* 0x0000000000247947 */ /* 0x000fec0003800000 */
.L_x_1436:
[----:B------:R-:W2:Y:S02]  /*33e0*/  LDG.E.64 R4, desc[UR36][R4.64] ;  /* 0x0000002404047981 */ /* 0x000ea4000c1e1b00 */
[----:B--2---:R-:W0:Y:S02]  /*33f0*/  I2F.U64 R0, R4 ;  /* 0x0000000400007312 */ /* 0x004e240000301000 */
[----:B0-----:R-:W-:-:S04]  /*3400*/  F2FP.F16.F32.PACK_AB R0, RZ, R0 ;  /* 0x00000000ff00723e */ /* 0x001fc800000000ff */
[----:B------:R-:W-:Y:S01]  /*3410*/  PRMT R18, R0, 0x7610, R18 ;  /* 0x0000761000127816 */ /* 0x000fe20000000012 */
[----:B------:R-:W-:Y:S06]  /*3420*/  BRA `(.L_x_1412) ;  /* 0x0000000000107947 */ /* 0x000fec0003800000 */
.L_x_1435:
[----:B------:R-:W2:Y:S02]  /*3430*/  LDG.E R4, desc[UR36][R4.64] ;  /* 0x0000002404047981 */ /* 0x000ea4000c1e1900 */
[----:B--2---:R-:W-:-:S04]  /*3440*/  I2FP.F32.U32 R0, R4 ;  /* 0x0000000400007245 */ /* 0x004fc80000201000 */
[----:B------:R-:W-:-:S04]  /*3450*/  F2FP.F16.F32.PACK_AB R0, RZ, R0 ;  /* 0x00000000ff00723e */ /* 0x000fc800000000ff */
[----:B------:R-:W-:-:S07]  /*3460*/  PRMT R18, R0, 0x7610, R18 ;  /* 0x0000761000127816 */ /* 0x000fce0000000012 */
.L_x_1412:
        /* <DEDUP_REMOVED lines=21> */
.L_x_1443:
[----:B------:R-:W2:Y:S02]  /*35c0*/  LDG.E.U8 R4, desc[UR36][R4.64] ;  /* 0x0000002404047981 */ /* 0x000ea4000c1e1100 */
[----:B--2---:R-:W-:-:S04]  /*35d0*/  I2FP.F32.U32 R0, R4 ;  /* 0x0000000400007245 */ /* 0x004fc80000201000 */
[----:B------:R-:W-:-:S04]  /*35e0*/  F2FP.F16.F32.PACK_AB R0, RZ, R0 ;  /* 0x00000000ff00723e */ /* 0x000fc800000000ff */
[----:B------:R-:W-:Y:S01]  /*35f0*/  PRMT R22, R0, 0x7610, R22 ;  /* 0x0000761000167816 */ /* 0x000fe20000000016 */
[----:B------:R-:W-:Y:S06]  /*3600*/  BRA `(.L_x_1445) ;  /* 0x0000000c00d87947 */ /* 0x000fec0003800000 */
.L_x_1442:
        /* <DEDUP_REMOVED lines=11> */
.L_x_1447:
[----:B------:R-:W2:Y:S02]  /*36c0*/  LDG.E R4, desc[UR36][R4.64] ;  /* 0x0000002404047981 */ /* 0x000ea4000c1e1900 */
[----:B--2---:R-:W-:-:S04]  /*36d0*/  I2FP.F32.S32 R0, R4 ;  /* 0x0000000400007245 */ /* 0x004fc80000201400 */
[----:B------:R-:W-:-:S04]  /*36e0*/  F2FP.F16.F32.PACK_AB R0, RZ, R0 ;  /* 0x00000000ff00723e */ /* 0x000fc800000000ff */
[----:B------:R-:W-:Y:S01]  /*36f0*/  PRMT R22, R0, 0x7610, R22 ;  /* 0x0000761000167816 */ /* 0x000fe20000000016 */
[----:B------:R-:W-:Y:S06]  /*3700*/  BRA `(.L_x_1445) ;  /* 0x0000000c00987947 */ /* 0x000fec0003800000 */
.L_x_1446:
[----:B------:R-:W2:Y:S02]  /*3710*/  LDG.E.U16 R4, desc[UR36][R4.64] ;  /* 0x0000002404047981 */ /* 0x000ea4000c1e1500 */
[----:B--2---:R-:W0:Y:S02]  /*3720*/  I2F.S16 R0, R4 ;  /* 0x0000000400007306 */ /* 0x004e240000101400 */
[----:B0-----:R-:W-:-:S04]  /*3730*/  F2FP.F16.F32.PACK_AB R0, RZ, R0 ;  /* 0x00000000ff00723e */ /* 0x001fc800000000ff */
[----:B------:R-:W-:Y:S01]  /*3740*/  PRMT R22, R0, 0x7610, R22 ;  /* 0x0000761000167816 */ /* 0x000fe20000000016 */
[----:B------:R-:W-:Y:S06]  /*3750*/  BRA `(.L_x_1445) ;  /* 0x0000000c00847947 */ /* 0x000fec0003800000 */
.L_x_1441:
        /* <DEDUP_REMOVED lines=9> */
.L_x_1449:
[----:B------:R1:W5:Y:S01]  /*37f0*/  LDG.E.U16 R22, desc[UR36][R4.64] ;  /* 0x0000002404167981 */ /* 0x000362000c1e1500 */
[----:B------:R-:W-:Y:S05]  /*3800*/  BRA `(.L_x_1445) ;  /* 0x0000000c00587947 */ /* 0x000fea0003800000 */
.L_x_1448:
        /* <DEDUP_REMOVED lines=9> */
.L_x_1451:
[----:B------:R0:W5:Y:S01]  /*38a0*/  LDG.E.U16 R22, desc[UR36][R4.64] ;  /* 0x0000002404167981 */ /* 0x000162000c1e1500 */
[----:B------:R-:W-:Y:S05]  /*38b0*/  BRA `(.L_x_1445) ;  /* 0x0000000c002c7947 */ /* 0x000fea0003800000 */
.L_x_1450:
        /* <DEDUP_REMOVED lines=13> */
.L_x_1440:
        /* <DEDUP_REMOVED lines=14> */
.L_x_1454:
        /* <DEDUP_REMOVED lines=13> */
.L_x_1453:
        /* <DEDUP_REMOVED lines=27> */
.L_x_1456:
        /* <DEDUP_REMOVED lines=15> */
.L_x_1455:
[----:B------:R-:W2:Y:S02]  /*3de0*/  LDG.E.U16 R0, desc[UR36][R4.64] ;  /* 0x0000002404007981 */ /* 0x000ea4000c1e1500 */
[----:B--2---:R-:W-:-:S05]  /*3df0*/  IMAD.U32 R0, R0, 0x10000, RZ ;  /* 0x0001000000007824 */ /* 0x004fca00078e00ff */
[----:B------:R-:W-:-:S04]  /*3e00*/  F2FP.F16.F32.PACK_AB R0, RZ, R0 ;  /* 0x00000000ff00723e */ /* 0x000fc800000000ff */
[----:B------:R-:W-:Y:S01]  /*3e10*/  PRMT R22, R0, 0x7610, R22 ;  /* 0x0000761000167816 */ /* 0x000fe20000000016 */
[----:B------:R-:W-:Y:S06]  /*3e20*/  BRA `(.L_x_1445) ;  /* 0x0000000400d07947 */ /* 0x000fec0003800000 */
.L_x_1452:
        /* <DEDUP_REMOVED lines=13> */
.L_x_1459:
        /* <DEDUP_REMOVED lines=21> */
.L_x_1463:
[----:B------:R-:W-:Y:S05]  /*4050*/  BSYNC.RECONVERGENT B1 ;  /* 0x0000000000017941 */ /* 0x000fea0003800200 */
.L_x_1462:
[----:B------:R-:W-:Y:S01]  /*4060*/  IMAD.SHL.U32 R0, R0, 0x100000, RZ ;  /* 0x0010000000007824 */ /* 0x000fe200078e00ff */
[----:B------:R-:W-:-:S04]  /*4070*/  LEA R3, R3, 0x3b800000, 0x17 ;  /* 0x3b80000003037811 */ /* 0x000fc800078eb8ff */
[----:B------:R-:W-:-:S07]  /*4080*/  LOP3.LUT R0, R3, R0, R7, 0xfe, !PT ;  /* 0x0000000003007212 */ /* 0x000fce00078efe07 */
.L_x_1461:
[----:B------:R-:W-:Y:S05]  /*4090*/  BSYNC.RECONVERGENT B0 ;  /* 0x0000000000007941 */ /* 0x000fea0003800200 */
.L_x_1460:
[----:B------:R-:W-:-:S04]  /*40a0*/  F2FP.F16.F32.PACK_AB R0, RZ, R0 ;  /* 0x00000000ff00723e */ /* 0x000fc800000000ff */
[----:B------:R-:W-:Y:S01]  /*40b0*/  PRMT R22, R0, 0x7610, R22 ;  /* 0x0000761000167816 */ /* 0x000fe20000000016 */
[----:B------:R-:W-:Y:S06]  /*40c0*/  BRA `(.L_x_1445) ;  /* 0x0000000400287947 */ /* 0x000fec0003800000 */
.L_x_1458:
        /* <DEDUP_REMOVED lines=21> */
.L_x_1467:
[----:B------:R-:W-:Y:S05]  /*4220*/  BSYNC.RECONVERGENT B1 ;  /* 0x0000000000017941 */ /* 0x000fea0003800200 */
.L_x_1466:
[----:B------:R-:W-:Y:S01]  /*4230*/  IMAD.SHL.U32 R0, R0, 0x200000, RZ ;  /* 0x0020000000007824 */ /* 0x000fe200078e00ff */
[----:B------:R-:W-:-:S04]  /*4240*/  LEA R3, R3, 0x37800000, 0x17 ;  /* 0x3780000003037811 */ /* 0x000fc800078eb8ff */
[----:B------:R-:W-:-:S07]  /*4250*/  LOP3.LUT R0, R3, R0, R7, 0xfe, !PT ;  /* 0x0000000003007212 */ /* 0x000fce00078efe07 */
.L_x_1465:
[----:B------:R-:W-:Y:S05]  /*4260*/  BSYNC.RECONVERGENT B0 ;  /* 0x0000000000007941 */ /* 0x000fea0003800200 */
.L_x_1464:
[----:B------:R-:W-:-:S04]  /*4270*/  F2FP.F16.F32.PACK_AB R0, RZ, R0 ;  /* 0x00000000ff00723e */ /* 0x000fc800000000ff */
[----:B------:R-:W-:Y:S01]  /*4280*/  PRMT R22, R0, 0x7610, R22 ;  /* 0x0000761000167816 */ /* 0x000fe20000000016 */
[----:B------:R-:W-:Y:S06]  /*4290*/  BRA `(.L_x_1445) ;  /* 0x0000000000b47947 */ /* 0x000fec0003800000 */
.L_x_1457:
        /* <DEDUP_REMOVED lines=14> */
.L_x_1471:
[----:B------:R-:W-:Y:S05]  /*4380*/  BSYNC.RECONVERGENT B0 ;  /* 0x0000000000007941 */ /* 0x000fea0003800200 */
.L_x_1470:
[----:B------:R-:W-:-:S04]  /*4390*/  F2FP.F16.F32.PACK_AB R0, RZ, R0 ;  /* 0x00000000ff00723e */ /* 0x000fc800000000ff */
[----:B------:R-:W-:Y:S01]  /*43a0*/  PRMT R22, R0, 0x7610, R22 ;  /* 0x0000761000167816 */ /* 0x000fe20000000016 */
[----:B------:R-:W-:Y:S06]  /*43b0*/  BRA `(.L_x_1445) ;  /* 0x00000000006c7947 */ /* 0x000fec0003800000 */
.L_x_1444:
        /* <DEDUP_REMOVED lines=16> */
.L_x_1472:
[----:B------:R-:W-:Y:S01]  /*44c0*/  PRMT R22, RZ, 0x7610, R22 ;  /* 0x00007610ff167816 */ /* 0x000fe20000000016 */
[----:B------:R-:W-:Y:S06]  /*44d0*/  BRA `(.L_x_1445) ;  /* 0x0000000000247947 */ /* 0x000fec0003800000 */
.L_x_1469:
[----:B------:R-:W2:Y:S02]  /*44e0*/  LDG.E.64 R4, desc[UR36][R4.64] ;  /* 0x0000002404047981 */ /* 0x000ea4000c1e1b00 */
[----:B--2---:R-:W0:Y:S02]  /*44f0*/  I2F.U64 R0, R4 ;  /* 0x0000000400007312 */ /* 0x004e240000301000 */
[----:B0-----:R-:W-:-:S04]  /*4500*/  F2FP.F16.F32.PACK_AB R0, RZ, R0 ;  /* 0x00000000ff00723e */ /* 0x001fc800000000ff */
[----:B------:R-:W-:Y:S01]  /*4510*/  PRMT R22, R0, 0x7610, R22 ;  /* 0x0000761000167816 */ /* 0x000fe20000000016 */
[----:B------:R-:W-:Y:S06]  /*4520*/  BRA `(.L_x_1445) ;  /* 0x0000000000107947 */ /* 0x000fec0003800000 */
.L_x_1468:
[----:B------:R-:W2:Y:S02]  /*4530*/  LDG.E R4, desc[UR36][R4.64] ;  /* 0x0000002404047981 */ /* 0x000ea4000c1e1900 */
[----:B--2---:R-:W-:-:S04]  /*4540*/  I2FP.F32.U32 R0, R4 ;  /* 0x0000000400007245 */ /* 0x004fc80000201000 */
[----:B------:R-:W-:-:S04]  /*4550*/  F2FP.F16.F32.PACK_AB R0, RZ, R0 ;  /* 0x00000000ff00723e */ /* 0x000fc800000000ff */
[----:B------:R-:W-:-:S07]  /*4560*/  PRMT R22, R0, 0x7610, R22 ;  /* 0x0000761000167816 */ /* 0x000fce0000000016 */
.L_x_1445:
[----:B------:R-:W-:-:S07]  /*4570*/  VIADD R27, R27, 0x80 ;  /* 0x000000801b1b7836 */ /* 0x000fce0000000000 */
.L_x_1406:
[----:B------:R-:W-:Y:S05]  /*4580*/  BSYNC.RECONVERGENT B6 ;  /* 0x0000000000067941 */ /* 0x000fea0003800200 */
.L_x_1405:
        /* <DEDUP_REMOVED lines=27> */
.L_x_1478:
[----:B------:R-:W2:Y:S02]  /*4740*/  LDG.E.U8 R4, desc[UR36][R4.64] ;  /* 0x0000002404047981 */ /* 0x000ea4000c1e1100 */
[----:B--2---:R-:W-:-:S04]  /*4750*/  I2FP.F32.U32 R0, R4 ;  /* 0x0000000400007245 */ /* 0x004fc80000201000 */
[----:B------:R-:W-:-:S04]  /*4760*/  F2FP.F16.F32.PACK_AB R0, RZ, R0 ;  /* 0x00000000ff00723e */ /* 0x000fc800000000ff */
[----:B------:R-:W-:Y:S01]  /*4770*/  PRMT R23, R0, 0x7610, R23 ;  /* 0x0000761000177816 */ /* 0x000fe20000000017 */
[----:B------:R-:W-:Y:S06]  /*4780*/  BRA `(.L_x_1480) ;  /* 0x0000000c00d87947 */ /* 0x000fec0003800000 */
.L_x_1477:
        /* <DEDUP_REMOVED lines=11> */
.L_x_1482:
[----:B------:R-:W2:Y:S02]  /*4840*/  LDG.E R4, desc[UR36][R4.64] ;  /* 0x0000002404047981 */ /* 0x000ea4000c1e1900 */
[----:B--2---:R-:W-:-:S04]  /*4850*/  I2FP.F32.S32 R0, R4 ;  /* 0x0000000400007245 */ /* 0x004fc80000201400 */
[----:B------:R-:W-:-:S04]  /*4860*/  F2FP.F16.F32.PACK_AB R0, RZ, R0 ;  /* 0x00000000ff00723e */ /* 0x000fc800000000ff */
[----:B------:R-:W-:Y:S01]  /*4870*/  PRMT R23, R0, 0x7610, R23 ;  /* 0x0000761000177816 */ /* 0x000fe20000000017 */
[----:B------:R-:W-:Y:S06]  /*4880*/  BRA `(.L_x_1480) ;  /* 0x0000000c00987947 */ /* 0x000fec0003800000 */
.L_x_1481:
[----:B------:R-:W2:Y:S02]  /*4890*/  LDG.E.U16 R4, desc[UR36][R4.64] ;  /* 0x0000002404047981 */ /* 0x000ea4000c1e1500 */
[----:B--2---:R-:W0:Y:S02]  /*48a0*/  I2F.S16 R0, R4 ;  /* 0x0000000400007306 */ /* 0x004e240000101400 */
[----:B0-----:R-:W-:-:S04]  /*48b0*/  F2FP.F16.F32.PACK_AB R0, RZ, R0 ;  /* 0x00000000ff00723e */ /* 0x001fc800000000ff */
[----:B------:R-:W-:Y:S01]  /*48c0*/  PRMT R23, R0, 0x7610, R23 ;  /* 0x0000761000177816 */ /* 0x000fe20000000017 */
[----:B------:R-:W-:Y:S06]  /*48d0*/  BRA `(.L_x_1480) ;  /* 0x0000000c00847947 */ /* 0x000fec0003800000 */
.L_x_1476:
        /* <DEDUP_REMOVED lines=9> */
.L_x_1484:
[----:B------:R1:W5:Y:S01]  /*4970*/  LDG.E.U16 R23, desc[UR36][R4.64] ;  /* 0x0000002404177981 */ /* 0x000362000c1e1500 */
[----:B------:R-:W-:Y:S05]  /*4980*/  BRA `(.L_x_1480) ;  /* 0x0000000c00587947 */ /* 0x000fea0003800000 */
.L_x_1483:
        /* <DEDUP_REMOVED lines=9> */
.L_x_1486:
[----:B------:R0:W5:Y:S01]  /*4a20*/  LDG.E.U16 R23, desc[UR36][R4.64] ;  /* 0x0000002404177981 */ /* 0x000162000c1e1500 */
[----:B------:R-:W-:Y:S05]  /*4a30*/  BRA `(.L_x_1480) ;  /* 0x0000000c002c7947 */ /* 0x000fea0003800000 */
.L_x_1485:
        /* <DEDUP_REMOVED lines=13> */
.L_x_1475:
        /* <DEDUP_REMOVED lines=14> */
.L_x_1489:
        /* <DEDUP_REMOVED lines=13> */
.L_x_1488:
        /* <DEDUP_REMOVED lines=27> */
.L_x_1491:
        /* <DEDUP_REMOVED lines=15> */
.L_x_1490:
[----:B------:R-:W2:Y:S02]  /*4f60*/  LDG.E.U16 R0, desc[UR36][R4.64] ;  /* 0x0000002404007981 */ /* 0x000ea4000c1e1500 */
[----:B--2---:R-:W-:-:S05]  /*4f70*/  IMAD.U32 R0, R0, 0x10000, RZ ;  /* 0x0001000000007824 */ /* 0x004fca00078e00ff */
[----:B------:R-:W-:-:S04]  /*4f80*/  F2FP.F16.F32.PACK_AB R0, RZ, R0 ;  /* 0x00000000ff00723e */ /* 0x000fc800000000ff */
[----:B------:R-:W-:Y:S01]  /*4f90*/  PRMT R23, R0, 0x7610, R23 ;  /* 0x0000761000177816 */ /* 0x000fe20000000017 */
[----:B------:R-:W-:Y:S06]  /*4fa0*/  BRA `(.L_x_1480) ;  /* 0x0000000400d07947 */ /* 0x000fec0003800000 */
.L_x_1487:
        /* <DEDUP_REMOVED lines=13> */
.L_x_1494:
        /* <DEDUP_REMOVED lines=21> */
.L_x_1498:
[----:B------:R-:W-:Y:S05]  /*51d0*/  BSYNC.RECONVERGENT B1 ;  /* 0x0000000000017941 */ /* 0x000fea0003800200 */
.L_x_1497:
[----:B------:R-:W-:Y:S01]  /*51e0*/  IMAD.SHL.U32 R0, R0, 0x100000, RZ ;  /* 0x0010000000007824 */ /* 0x000fe200078e00ff */
[----:B------:R-:W-:-:S04]  /*51f0*/  LEA R3, R3, 0x3b800000, 0x17 ;  /* 0x3b80000003037811 */ /* 0x000fc800078eb8ff */
[----:B------:R-:W-:-:S07]  /*5200*/  LOP3.LUT R0, R3, R0, R7, 0xfe, !PT ;  /* 0x0000000003007212 */ /* 0x000fce00078efe07 */
.L_x_1496:
[----:B------:R-:W-:Y:S05]  /*5210*/  BSYNC.RECONVERGENT B0 ;  /* 0x0000000000007941 */ /* 0x000fea0003800200 */
.L_x_1495:
[----:B------:R-:W-:-:S04]  /*5220*/  F2FP.F16.F32.PACK_AB R0, RZ, R0 ;  /* 0x00000000ff00723e */ /* 0x000fc800000000ff */
[----:B------:R-:W-:Y:S01]  /*5230*/  PRMT R23, R0, 0x7610, R23 ;  /* 0x0000761000177816 */ /* 0x000fe20000000017 */
[----:B------:R-:W-:Y:S06]  /*5240*/  BRA `(.L_x_1480) ;  /* 0x0000000400287947 */ /* 0x000fec0003800000 */
.L_x_1493:
        /* <DEDUP_REMOVED lines=21> */
.L_x_1502:
[----:B------:R-:W-:Y:S05]  /*53a0*/  BSYNC.RECONVERGENT B1 ;  /* 0x0000000000017941 */ /* 0x000fea0003800200 */
.L_x_1501:
[----:B------:R-:W-:Y:S01]  /*53b0*/  IMAD.SHL.U32 R0, R0, 0x200000, RZ ;  /* 0x0020000000007824 */ /* 0x000fe200078e00ff */
[----:B------:R-:W-:-:S04]  /*53c0*/  LEA R3, R3, 0x37800000, 0x17 ;  /* 0x3780000003037811 */ /* 0x000fc800078eb8ff */
[----:B------:R-:W-:-:S07]  /*53d0*/  LOP3.LUT R0, R3, R0, R7, 0xfe, !PT ;  /* 0x0000000003007212 */ /* 0x000fce00078efe07 */
.L_x_1500:
[----:B------:R-:W-:Y:S05]  /*53e0*/  BSYNC.RECONVERGENT B0 ;  /* 0x0000000000007941 */ /* 0x000fea0003800200 */
.L_x_1499:
[----:B------:R-:W-:-:S04]  /*53f0*/  F2FP.F16.F32.PACK_AB R0, RZ, R0 ;  /* 0x00000000ff00723e */ /* 0x000fc800000000ff */
[----:B------:R-:W-:Y:S01]  /*5400*/  PRMT R23, R0, 0x7610, R23 ;  /* 0x0000761000177816 */ /* 0x000fe20000000017 */
[----:B------:R-:W-:Y:S06]  /*5410*/  BRA `(.L_x_1480) ;  /* 0x0000000000b47947 */ /* 0x000fec0003800000 */
.L_x_1492:
        /* <DEDUP_REMOVED lines=14> */
.L_x_1506:
[----:B------:R-:W-:Y:S05]  /*5500*/  BSYNC.RECONVERGENT B0 ;  /* 0x0000000000007941 */ /* 0x000fea0003800200 */
.L_x_1505:
[----:B------:R-:W-:-:S04]  /*5510*/  F2FP.F16.F32.PACK_AB R0, RZ, R0 ;  /* 0x00000000ff00723e */ /* 0x000fc800000000ff */
[----:B------:R-:W-:Y:S01]  /*5520*/  PRMT R23, R0, 0x7610, R23 ;  /* 0x0000761000177816 */ /* 0x000fe20000000017 */
[----:B------:R-:W-:Y:S06]  /*5530*/  BRA `(.L_x_1480) ;  /* 0x00000000006c7947 */ /* 0x000fec0003800000 */
.L_x_1479:
        /* <DEDUP_REMOVED lines=16> */
.L_x_1507:
[----:B------:R-:W-:Y:S01]  /*5640*/  PRMT R23, RZ, 0x7610, R23 ;  /* 0x00007610ff177816 */ /* 0x000fe20000000017 */
[----:B------:R-:W-:Y:S06]  /*5650*/  BRA `(.L_x_1480) ;  /* 0x0000000000247947 */ /* 0x000fec0003800000 */
.L_x_1504:
[----:B------:R-:W2:Y:S02]  /*5660*/  LDG.E.64 R4, desc[UR36][R4.64] ;  /* 0x0000002404047981 */ /* 0x000ea4000c1e1b00 */
[----:B--2---:R-:W0:Y:S02]  /*5670*/  I2F.U64 R0, R4 ;  /* 0x0000000400007312 */ /* 0x004e240000301000 */
[----:B0-----:R-:W-:-:S04]  /*5680*/  F2FP.F16.F32.PACK_AB R0, RZ, R0 ;  /* 0x00000000ff00723e */ /* 0x001fc800000000ff */
[----:B------:R-:W-:Y:S01]  /*5690*/  PRMT R23, R0, 0x7610, R23 ;  /* 0x0000761000177816 */ /* 0x000fe20000000017 */
[----:B------:R-:W-:Y:S06]  /*56a0*/  BRA `(.L_x_1480) ;  /* 0x0000000000107947 */ /* 0x000fec0003800000 */
.L_x_1503:
[----:B------:R-:W2:Y:S02]  /*56b0*/  LDG.E R4, desc[UR36][R4.64] ;  /* 0x0000002404047981 */ /* 0x000ea4000c1e1900 */
[----:B--2---:R-:W-:-:S04]  /*56c0*/  I2FP.F32.U32 R0, R4 ;  /* 0x0000000400007245 */ /* 0x004fc80000201000 */
[----:B------:R-:W-:-:S04]  /*56d0*/  F2FP.F16.F32.PACK_AB R0, RZ, R0 ;  /* 0x00000000ff00723e */ /* 0x000fc800000000ff */
[----:B------:R-:W-:-:S07]  /*56e0*/  PRMT R23, R0, 0x7610, R23 ;  /* 0x0000761000177816 */ /* 0x000fce0000000017 */
.L_x_1480:
[----:B------:R-:W2:Y:S01]  /*56f0*/  LDCU.U8 UR6, c[0x0][0x3b5] ;  /* 0x000076a0ff0677ac */ /* 0x000ea20008000000 */
[----:B01----:R-:W0:Y:S01]  /*5700*/  LDC.64 R4, c[0x0][0x3a8] ;  /* 0x0000ea00ff047b82 */ /* 0x003e220000000a00 */
[----:B------:R-:W1:Y:S01]  /*5710*/  LDCU UR5, c[0x0][0x3bc] ;  /* 0x00007780ff0577ac */ /* 0x000e620008000800 */
[----:B--2---:R-:W-:-:S04]  /*5720*/  UPRMT UR4, UR6, 0x9910, URZ ;  /* 0x0000991006047896 */ /* 0x004fc800080000ff */
        /* <DEDUP_REMOVED lines=18> */
.L_x_1511:
[----:B------:R-:W2:Y:S02]  /*5850*/  LDG.E.U8 R4, desc[UR36][R4.64] ;  /* 0x0000002404047981 */ /* 0x000ea4000c1e1100 */
[----:B--2---:R-:W-:-:S04]  /*5860*/  I2FP.F32.U32 R0, R4 ;  /* 0x0000000400007245 */ /* 0x004fc80000201000 */
[----:B------:R-:W-:-:S04]  /*5870*/  F2FP.F16.F32.PACK_AB R0, RZ, R0 ;  /* 0x00000000ff00723e */ /* 0x000fc800000000ff */
[----:B------:R-:W-:Y:S01]  /*5880*/  PRMT R24, R0, 0x7610, R24 ;  /* 0x0000761000187816 */ /* 0x000fe20000000018 */
[----:B------:R-:W-:Y:S06]  /*5890*/  BRA `(.L_x_1513) ;  /* 0x0000000c00d87947 */ /* 0x000fec0003800000 */
.L_x_1510:
        /* <DEDUP_REMOVED lines=11> */
.L_x_1515:
[----:B------:R-:W2:Y:S02]  /*5950*/  LDG.E R4, desc[UR36][R4.64] ;  /* 0x0000002404047981 */ /* 0x000ea4000c1e1900 */
[----:B--2---:R-:W-:-:S04]  /*5960*/  I2FP.F32.S32 R0, R4 ;  /* 0x0000000400007245 */ /* 0x004fc80000201400 */
[----:B------:R-:W-:-:S04]  /*5970*/  F2FP.F16.F32.PACK_AB R0, RZ, R0 ;  /* 0x00000000ff00723e */ /* 0x000fc800000000ff */
[----:B------:R-:W-:Y:S01]  /*5980*/  PRMT R24, R0, 0x7610, R24 ;  /* 0x0000761000187816 */ /* 0x000fe20000000018 */
[----:B------:R-:W-:Y:S06]  /*5990*/  BRA `(.L_x_1513) ;  /* 0x0000000c00987947 */ /* 0x000fec0003800000 */
.L_x_1514:
[----:B------:R-:W2:Y:S02]  /*59a0*/  LDG.E.U16 R4, desc[UR36][R4.64] ;  /* 0x0000002404047981 */ /* 0x000ea4000c1e1500 */
[----:B--2---:R-:W0:Y:S02]  /*59b0*/  I2F.S16 R0, R4 ;  /* 0x0000000400007306 */ /* 0x004e240000101400 */
[----:B0-----:R-:W-:-:S04]  /*59c0*/  F2FP.F16.F32.PACK_AB R0, RZ, R0 ;  /* 0x00000000ff00723e */ /* 0x001fc800000000ff */
[----:B------:R-:W-:Y:S01]  /*59d0*/  PRMT R24, R0, 0x7610, R24 ;  /* 0x0000761000187816 */ /* 0x000fe20000000018 */
[----:B------:R-:W-:Y:S06]  /*59e0*/  BRA `(.L_x_1513) ;  /* 0x0000000c00847947 */ /* 0x000fec0003800000 */
.L_x_1509:
        /* <DEDUP_REMOVED lines=9> */
.L_x_1517:
[----:B------:R1:W5:Y:S01]  /*5a80*/  LDG.E.U16 R24, desc[UR36][R4.64] ;  /* 0x0000002404187981 */ /* 0x000362000c1e1500 */
[----:B------:R-:W-:Y:S05]  /*5a90*/  BRA `(.L_x_1513) ;  /* 0x0000000c00587947 */ /* 0x000fea0003800000 */
.L_x_1516:
        /* <DEDUP_REMOVED lines=9> */
.L_x_1519:
[----:B------:R0:W5:Y:S01]  /*5b30*/  LDG.E.U16 R24, desc[UR36][R4.64] ;  /* 0x0000002404187981 */ /* 0x000162000c1e1500 */
[----:B------:R-:W-:Y:S05]  /*5b40*/  BRA `(.L_x_1513) ;  /* 0x0000000c002c7947 */ /* 0x000fea0003800000 */
.L_x_1518:
        /* <DEDUP_REMOVED lines=13> */
.L_x_1508:
        /* <DEDUP_REMOVED lines=14> */
.L_x_1522:
        /* <DEDUP_REMOVED lines=13> */
.L_x_1521:
        /* <DEDUP_REMOVED lines=27> */
.L_x_1524:
        /* <DEDUP_REMOVED lines=15> */
.L_x_1523:
[----:B------:R-:W2:Y:S02]  /*6070*/  LDG.E.U16 R0, desc[UR36][R4.64] ;  /* 0x0000002404007981 */ /* 0x000ea4000c1e1500 */
[----:B--2---:R-:W-:-:S05]  /*6080*/  IMAD.U32 R0, R0, 0x10000, RZ ;  /* 0x0001000000007824 */ /* 0x004fca00078e00ff */
[----:B------:R-:W-:-:S04]  /*6090*/  F2FP.F16.F32.PACK_AB R0, RZ, R0 ;  /* 0x00000000ff00723e */ /* 0x000fc800000000ff */
[----:B------:R-:W-:Y:S01]  /*60a0*/  PRMT R24, R0, 0x7610, R24 ;  /* 0x0000761000187816 */ /* 0x000fe20000000018 */
[----:B------:R-:W-:Y:S06]  /*60b0*/  BRA `(.L_x_1513) ;  /* 0x0000000400d07947 */ /* 0x000fec0003800000 */
.L_x_1520:
        /* <DEDUP_REMOVED lines=13> */
.L_x_1527:
        /* <DEDUP_REMOVED lines=21> */
.L_x_1531:
[----:B------:R-:W-:Y:S05]  /*62e0*/  BSYNC.RECONVERGENT B1 ;  /* 0x0000000000017941 */ /* 0x000fea0003800200 */
.L_x_1530:
[----:B------:R-:W-:Y:S01]  /*62f0*/  IMAD.SHL.U32 R0, R0, 0x100000, RZ ;  /* 0x0010000000007824 */ /* 0x000fe200078e00ff */
[----:B------:R-:W-:-:S04]  /*6300*/  LEA R3, R3, 0x3b800000, 0x17 ;  /* 0x3b80000003037811 */ /* 0x000fc800078eb8ff */
[----:B------:R-:W-:-:S07]  /*6310*/  LOP3.LUT R0, R3, R0, R7, 0xfe, !PT ;  /* 0x0000000003007212 */ /* 0x000fce00078efe07 */
.L_x_1529:
[----:B------:R-:W-:Y:S05]  /*6320*/  BSYNC.RECONVERGENT B0 ;  /* 0x0000000000007941 */ /* 0x000fea0003800200 */
.L_x_1528:
[----:B------:R-:W-:-:S04]  /*6330*/  F2FP.F16.F32.PACK_AB R0, RZ, R0 ;  /* 0x00000000ff00723e */ /* 0x000fc800000000ff */
[----:B------:R-:W-:Y:S01]  /*6340*/  PRMT R24, R0, 0x7610, R24 ;  /* 0x0000761000187816 */ /* 0x000fe20000000018 */
[----:B------:R-:W-:Y:S06]  /*6350*/  BRA `(.L_x_1513) ;  /* 0x0000000400287947 */ /* 0x000fec0003800000 */
.L_x_1526:
        /* <DEDUP_REMOVED lines=21> */
.L_x_1535:
[----:B------:R-:W-:Y:S05]  /*64b0*/  BSYNC.RECONVERGENT B1 ;  /* 0x0000000000017941 */ /* 0x000fea0003800200 */
.L_x_1534:
[----:B------:R-:W-:Y:S01]  /*64c0*/  IMAD.SHL.U32 R0, R0, 0x200000, RZ ;  /* 0x0020000000007824 */ /* 0x000fe200078e00ff */
[----:B------:R-:W-:-:S04]  /*64d0*/  LEA R3, R3, 0x37800000, 0x17 ;  /* 0x3780000003037811 */ /* 0x000fc800078eb8ff */
[----:B------:R-:W-:-:S07]  /*64e0*/  LOP3.LUT R0, R3, R0, R7, 0xfe, !PT ;  /* 0x0000000003007212 */ /* 0x000fce00078efe07 */
.L_x_1533:
[----:B------:R-:W-:Y:S05]  /*64f0*/  BSYNC.RECONVERGENT B0 ;  /* 0x0000000000007941 */ /* 0x000fea0003800200 */
.L_x_1532:
[----:B------:R-:W-:-:S04]  /*6500*/  F2FP.F16.F32.PACK_AB R0, RZ, R0 ;  /* 0x00000000ff00723e */ /* 0x000fc800000000ff */
[----:B------:R-:W-:Y:S01]  /*6510*/  PRMT R24, R0, 0x7610, R24 ;  /* 0x0000761000187816 */ /* 0x000fe20000000018 */
[----:B------:R-:W-:Y:S06]  /*6520*/  BRA `(.L_x_1513) ;  /* 0x0000000000b47947 */ /* 0x000fec0003800000 */
.L_x_1525:
        /* <DEDUP_REMOVED lines=14> */
.L_x_1539:
[----:B------:R-:W-:Y:S05]  /*6610*/  BSYNC.RECONVERGENT B0 ;  /* 0x0000000000007941 */ /* 0x000fea0003800200 */
.L_x_1538:
[----:B------:R-:W-:-:S04]  /*6620*/  F2FP.F16.F32.PACK_AB R0, RZ, R0 ;  /* 0x00000000ff00723e */ /* 0x000fc800000000ff */
[----:B------:R-:W-:Y:S01]  /*6630*/  PRMT R24, R0, 0x7610, R24 ;  /* 0x0000761000187816 */ /* 0x000fe20000000018 */
[----:B------:R-:W-:Y:S06]  /*6640*/  BRA `(.L_x_1513) ;  /* 0x00000000006c7947 */ /* 0x000fec0003800000 */
.L_x_1512:
        /* <DEDUP_REMOVED lines=16> */
.L_x_1540:
[----:B------:R-:W-:Y:S01]  /*6750*/  PRMT R24, RZ, 0x7610, R24 ;  /* 0x00007610ff187816 */ /* 0x000fe20000000018 */
[----:B------:R-:W-:Y:S06]  /*6760*/  BRA `(.L_x_1513) ;  /* 0x0000000000247947 */ /* 0x000fec0003800000 */
.L_x_1537:
[----:B------:R-:W2:Y:S02]  /*6770*/  LDG.E.64 R4, desc[UR36][R4.64] ;  /* 0x0000002404047981 */ /* 0x000ea4000c1e1b00 */
[----:B--2---:R-:W0:Y:S02]  /*6780*/  I2F.U64 R0, R4 ;  /* 0x0000000400007312 */ /* 0x004e240000301000 */
[----:B0-----:R-:W-:-:S04]  /*6790*/  F2FP.F16.F32.PACK_AB R0, RZ, R0 ;  /* 0x00000000ff00723e */ /* 0x001fc800000000ff */
[----:B------:R-:W-:Y:S01]  /*67a0*/  PRMT R24, R0, 0x7610, R24 ;  /* 0x0000761000187816 */ /* 0x000fe20000000018 */
[----:B------:R-:W-:Y:S06]  /*67b0*/  BRA `(.L_x_1513) ;  /* 0x0000000000107947 */ /* 0x000fec0003800000 */
.L_x_1536:
[----:B------:R-:W2:Y:S02]  /*67c0*/  LDG.E R4, desc[UR36][R4.64] ;  /* 0x0000002404047981 */ /* 0x000ea4000c1e1900 */
[----:B--2---:R-:W-:-:S04]  /*67d0*/  I2FP.F32.U32 R0, R4 ;  /* 0x0000000400007245 */ /* 0x004fc80000201000 */
[----:B------:R-:W-:-:S04]  /*67e0*/  F2FP.F16.F32.PACK_AB R0, RZ, R0 ;  /* 0x00000000ff00723e */ /* 0x000fc800000000ff */
[----:B------:R-:W-:-:S07]  /*67f0*/  PRMT R24, R0, 0x7610, R24 ;  /* 0x0000761000187816 */ /* 0x000fce0000000018 */
.L_x_1513:
[----:B------:R-:W-:-:S07]  /*6800*/  VIADD R27, R27, 0x80 ;  /* 0x000000801b1b7836 */ /* 0x000fce0000000000 */
.L_x_1474:
[----:B------:R-:W-:Y:S05]  /*6810*/  BSYNC.RECONVERGENT B6 ;  /* 0x0000000000067941 */ /* 0x000fea0003800200 */
.L_x_1473:
        /* <DEDUP_REMOVED lines=27> */
.L_x_1546:
[----:B------:R-:W2:Y:S02]  /*69d0*/  LDG.E.U8 R4, desc[UR36][R4.64] ;  /* 0x0000002404047981 */ /* 0x000ea4000c1e1100 */
[----:B--2---:R-:W-:-:S04]  /*69e0*/  I2FP.F32.U32 R0, R4 ;  /* 0x0000000400007245 */ /* 0x004fc80000201000 */
[----:B------:R-:W-:-:S04]  /*69f0*/  F2FP.F16.F32.PACK_AB R0, RZ, R0 ;  /* 0x00000000ff00723e */ /* 0x000fc800000000ff */
[----:B------:R-:W-:Y:S01]  /*6a00*/  PRMT R25, R0, 0x7610, R25 ;  /* 0x0000761000197816 */ /* 0x000fe20000000019 */
[----:B------:R-:W-:Y:S06]  /*6a10*/  BRA `(.L_x_1548) ;  /* 0x0000000c00d87947 */ /* 0x000fec0003800000 */
.L_x_1545:
        /* <DEDUP_REMOVED lines=11> */
.L_x_1550:
[----:B------:R-:W2:Y:S02]  /*6ad0*/  LDG.E R4, desc[UR36][R4.64] ;  /* 0x0000002404047981 */ /* 0x000ea4000c1e1900 */
[----:B--2---:R-:W-:-:S04]  /*6ae0*/  I2FP.F32.S32 R0, R4 ;  /* 0x0000000400007245 */ /* 0x004fc80000201400 */
[----:B------:R-:W-:-:S04]  /*6af0*/  F2FP.F16.F32.PACK_AB R0, RZ, R0 ;  /* 0x00000000ff00723e */ /* 0x000fc800000000ff */
[----:B------:R-:W-:Y:S01]  /*6b00*/  PRMT R25, R0, 0x7610, R25 ;  /* 0x0000761000197816 */ /* 0x000fe20000000019 */
[----:B------:R-:W-:Y:S06]  /*6b10*/  BRA `(.L_x_1548) ;  /* 0x0000000c00987947 */ /* 0x000fec0003800000 */
.L_x_1549:
[----:B------:R-:W2:Y:S02]  /*6b20*/  LDG.E.U16 R4, desc[UR36][R4.64] ;  /* 0x0000002404047981 */ /* 0x000ea4000c1e1500 */
[----:B--2---:R-:W0:Y:S02]  /*6b30*/  I2F.S16 R0, R4 ;  /* 0x0000000400007306 */ /* 0x004e240000101400 */
[----:B0-----:R-:W-:-:S04]  /*6b40*/  F2FP.F16.F32.PACK_AB R0, RZ, R0 ;  /* 0x00000000ff00723e */ /* 0x001fc800000000ff */
[----:B------:R-:W-:Y:S01]  /*6b50*/  PRMT R25, R0, 0x7610, R25 ;  /* 0x0000761000197816 */ /* 0x000fe20000000019 */
[----:B------:R-:W-:Y:S06]  /*6b60*/  BRA `(.L_x_1548) ;  /* 0x0000000c00847947 */ /* 0x000fec0003800000 */
.L_x_1544:
        /* <DEDUP_REMOVED lines=9> */
.L_x_1552:
[----:B------:R0:W5:Y:S01]  /*6c00*/  LDG.E.U16 R25, desc[UR36][R4.64] ;  /* 0x0000002404197981 */ /* 0x000162000c1e1500 */
[----:B------:R-:W-:Y:S05]  /*6c10*/  BRA `(.L_x_1548) ;  /* 0x0000000c00587947 */ /* 0x000fea0003800000 */
.L_x_1551:
        /* <DEDUP_REMOVED lines=9> */
.L_x_1554:
[----:B------:R1:W5:Y:S01]  /*6cb0*/  LDG.E.U16 R25, desc[UR36][R4.64] ;  /* 0x0000002404197981 */ /* 0x000362000c1e1500 */
[----:B------:R-:W-:Y:S05]  /*6cc0*/  BRA `(.L_x_1548) ;  /* 0x0000000c002c7947 */ /* 0x000fea0003800000 */
.L_x_1553:
        /* <DEDUP_REMOVED lines=13> */
.L_x_1543:
        /* <DEDUP_REMOVED lines=14> */
.L_x_1557:
        /* <DEDUP_REMOVED lines=13> */
.L_x_1556:
        /* <DEDUP_REMOVED lines=27> */
.L_x_1559:
        /* <DEDUP_REMOVED lines=15> */
.L_x_1558:
[----:B------:R-:W2:Y:S02]  /*71f0*/  LDG.E.U16 R0, desc[UR36][R4.64] ;  /* 0x0000002404007981 */ /* 0x000ea4000c1e1500 */
[----:B--2---:R-:W-:-:S05]  /*7200*/  IMAD.U32 R0, R0, 0x10000, RZ ;  /* 0x0001000000007824 */ /* 0x004fca00078e00ff */
[----:B------:R-:W-:-:S04]  /*7210*/  F2FP.F16.F32.PACK_AB R0, RZ, R0 ;  /* 0x00000000ff00723e */ /* 0x000fc800000000ff */
[----:B------:R-:W-:Y:S01]  /*7220*/  PRMT R25, R0, 0x7610, R25 ;  /* 0x0000761000197816 */ /* 0x000fe20000000019 */
[----:B------:R-:W-:Y:S06]  /*7230*/  BRA `(.L_x_1548) ;  /* 0x0000000400d07947 */ /* 0x000fec0003800000 */
.L_x_1555:
        /* <DEDUP_REMOVED lines=13> */
.L_x_1562:
        /* <DEDUP_REMOVED lines=21> */
.L_x_1566:
[----:B------:R-:W-:Y:S05]  /*7460*/  BSYNC.RECONVERGENT B1 ;  /* 0x0000000000017941 */ /* 0x000fea0003800200 */
.L_x_1565:
[----:B------:R-:W-:Y:S01]  /*7470*/  IMAD.SHL.U32 R0, R0, 0x100000, RZ ;  /* 0x0010000000007824 */ /* 0x000fe200078e00ff */
[----:B------:R-:W-:-:S04]  /*7480*/  LEA R3, R3, 0x3b800000, 0x17 ;  /* 0x3b80000003037811 */ /* 0x000fc800078eb8ff */
[----:B------:R-:W-:-:S07]  /*7490*/  LOP3.LUT R0, R3, R0, R7, 0xfe, !PT ;  /* 0x0000000003007212 */ /* 0x000fce00078efe07 */
.L_x_1564:
[----:B------:R-:W-:Y:S05]  /*74a0*/  BSYNC.RECONVERGENT B0 ;  /* 0x0000000000007941 */ /* 0x000fea0003800200 */
.L_x_1563:
[----:B------:R-:W-:-:S04]  /*74b0*/  F2FP.F16.F32.PACK_AB R0, RZ, R0 ;  /* 0x00000000ff00723e */ /* 0x000fc800000000ff */
[----:B------:R-:W-:Y:S01]  /*74c0*/  PRMT R25, R0, 0x7610, R25 ;  /* 0x0000761000197816 */ /* 0x000fe20000000019 */
[----:B------:R-:W-:Y:S06]  /*74d0*/  BRA `(.L_x_1548) ;  /* 0x0000000400287947 */ /* 0x000fec0003800000 */
.L_x_1561:
        /* <DEDUP_REMOVED lines=21> */
.L_x_1570:
[----:B------:R-:W-:Y:S05]  /*7630*/  BSYNC.RECONVERGENT B1 ;  /* 0x0000000000017941 */ /* 0x000fea0003800200 */
.L_x_1569:
[----:B------:R-:W-:Y:S01]  /*7640*/  IMAD.SHL.U32 R0, R0, 0x200000, RZ ;  /* 0x0020000000007824 */ /* 0x000fe200078e00ff */
[----:B------:R-:W-:-:S04]  /*7650*/  LEA R3, R3, 0x37800000, 0x17 ;  /* 0x3780000003037811 */ /* 0x000fc800078eb8ff */
[----:B------:R-:W-:-:S07]  /*7660*/  LOP3.LUT R0, R3, R0, R7, 0xfe, !PT ;  /* 0x0000000003007212 */ /* 0x000fce00078efe07 */
.L_x_1568:
[----:B------:R-:W-:Y:S05]  /*7670*/  BSYNC.RECONVERGENT B0 ;  /* 0x0000000000007941 */ /* 0x000fea0003800200 */
.L_x_1567:
[----:B------:R-:W-:-:S04]  /*7680*/  F2FP.F16.F32.PACK_AB R0, RZ, R0 ;  /* 0x00000000ff00723e */ /* 0x000fc800000000ff */
[----:B------:R-:W-:Y:S01]  /*7690*/  PRMT R25, R0, 0x7610, R25 ;  /* 0x0000761000197816 */ /* 0x000fe20000000019 */
[----:B------:R-:W-:Y:S06]  /*76a0*/  BRA `(.L_x_1548) ;  /* 0x0000000000b47947 */ /* 0x000fec0003800000 */
.L_x_1560:
        /* <DEDUP_REMOVED lines=14> */
.L_x_1574:
[----:B------:R-:W-:Y:S05]  /*7790*/  BSYNC.RECONVERGENT B0 ;  /* 0x0000000000007941 */ /* 0x000fea0003800200 */
.L_x_1573:
[----:B------:R-:W-:-:S04]  /*77a0*/  F2FP.F16.F32.PACK_AB R0, RZ, R0 ;  /* 0x00000000ff00723e */ /* 0x000fc800000000ff */
[----:B------:R-:W-:Y:S01]  /*77b0*/  PRMT R25, R0, 0x7610, R25 ;  /* 0x0000761000197816 */ /* 0x000fe20000000019 */
[----:B------:R-:W-:Y:S06]  /*77c0*/  BRA `(.L_x_1548) ;  /* 0x00000000006c7947 */ /* 0x000fec0003800000 */
.L_x_1547:
        /* <DEDUP_REMOVED lines=16> */
.L_x_1575:
[----:B------:R-:W-:Y:S01]  /*78d0*/  PRMT R25, RZ, 0x7610, R25 ;  /* 0x00007610ff197816 */ /* 0x000fe20000000019 */
[----:B------:R-:W-:Y:S06]  /*78e0*/  BRA `(.L_x_1548) ;  /* 0x0000000000247947 */ /* 0x000fec0003800000 */
.L_x_1572:
[----:B------:R-:W2:Y:S02]  /*78f0*/  LDG.E.64 R4, desc[UR36][R4.64] ;  /* 0x0000002404047981 */ /* 0x000ea4000c1e1b00 */
[----:B--2---:R-:W0:Y:S02]  /*7900*/  I2F.U64 R0, R4 ;  /* 0x0000000400007312 */ /* 0x004e240000301000 */
[----:B0-----:R-:W-:-:S04]  /*7910*/  F2FP.F16.F32.PACK_AB R0, RZ, R0 ;  /* 0x00000000ff00723e */ /* 0x001fc800000000ff */
[----:B------:R-:W-:Y:S01]  /*7920*/  PRMT R25, R0, 0x7610, R25 ;  /* 0x0000761000197816 */ /* 0x000fe20000000019 */
[----:B------:R-:W-:Y:S06]  /*7930*/  BRA `(.L_x_1548) ;  /* 0x0000000000107947 */ /* 0x000fec0003800000 */
.L_x_1571:
[----:B------:R-:W2:Y:S02]  /*7940*/  LDG.E R4, desc[UR36][R4.64] ;  /* 0x0000002404047981 */ /* 0x000ea4000c1e1900 */
[----:B--2---:R-:W-:-:S04]  /*7950*/  I2FP.F32.U32 R0, R4 ;  /* 0x0000000400007245 */ /* 0x004fc80000201000 */
[----:B------:R-:W-:-:S04]  /*7960*/  F2FP.F16.F32.PACK_AB R0, RZ, R0 ;  /* 0x00000000ff00723e */ /* 0x000fc800000000ff */
[----:B------:R-:W-:-:S07]  /*7970*/  PRMT R25, R0, 0x7610, R25 ;  /* 0x0000761000197816 */ /* 0x000fce0000000019 */
.L_x_1548:
        /* <DEDUP_REMOVED lines=21> */
.L_x_1579:
[----:B------:R-:W2:Y:S02]  /*7ad0*/  LDG.E.U8 R4, desc[UR36][R4.64] ;  /* 0x0000002404047981 */ /* 0x000ea4000c1e1100 */
[----:B--2---:R-:W-:-:S04]  /*7ae0*/  I2FP.F32.U32 R0, R4 ;  /* 0x0000000400007245 */ /* 0x004fc80000201000 */
[----:B------:R-:W-:Y:S01]  /*7af0*/  F2FP.F16.F32.PACK_AB R0, RZ, R0 ;  /* 0x00000000ff00723e */ /* 0x000fe200000000ff */
[----:B------:R-:W-:Y:S06]  /*7b00*/  BRA `(.L_x_1542) ;  /* 0x0000000c00a07947 */ /* 0x000fec0003800000 */
.L_x_1578:
        /* <DEDUP_REMOVED lines=10> */
.L_x_1582:
[----:B------:R-:W2:Y:S02]  /*7bb0*/  LDG.E R4, desc[UR36][R4.64] ;  /* 0x0000002404047981 */ /* 0x000ea4000c1e1900 */
[----:B--2---:R-:W-:-:S04]  /*7bc0*/  I2FP.F32.S32 R0, R4 ;  /* 0x0000000400007245 */ /* 0x004fc80000201400 */
[----:B------:R-:W-:Y:S01]  /*7bd0*/  F2FP.F16.F32.PACK_AB R0, RZ, R0 ;  /* 0x00000000ff00723e */ /* 0x000fe200000000ff */
[----:B------:R-:W-:Y:S06]  /*7be0*/  BRA `(.L_x_1542) ;  /* 0x0000000c00687947 */ /* 0x000fec0003800000 */
.L_x_1581:
[----:B------:R-:W2:Y:S02]  /*7bf0*/  LDG.E.U16 R4, desc[UR36][R4.64] ;  /* 0x0000002404047981 */ /* 0x000ea4000c1e1500 */
[----:B--2---:R-:W0:Y:S02]  /*7c00*/  I2F.S16 R0, R4 ;  /* 0x0000000400007306 */ /* 0x004e240000101400 */
[----:B0-----:R-:W-:Y:S01]  /*7c10*/  F2FP.F16.F32.PACK_AB R0, RZ, R0 ;  /* 0x00000000ff00723e */ /* 0x001fe200000000ff */
[----:B------:R-:W-:Y:S06]  /*7c20*/  BRA `(.L_x_1542) ;  /* 0x0000000c00587947 */ /* 0x000fec0003800000 */
.L_x_1577:
        /* <DEDUP_REMOVED lines=9> */
.L_x_1584:
[----:B------:R2:W5:Y:S01]  /*7cc0*/  LDG.E.U16 R0, desc[UR36][R4.64] ;  /* 0x0000002404007981 */ /* 0x000562000c1e1500 */
[----:B------:R-:W-:Y:S05]  /*7cd0*/  BRA `(.L_x_1542) ;  /* 0x0000000c002c7947 */ /* 0x000fea0003800000 */
.L_x_1583:
        /* <DEDUP_REMOVED lines=9> */
.L_x_1586:
[----:B------:R3:W5:Y:S01]  /*7d70*/  LDG.E.U16 R0, desc[UR36][R4.64] ;  /* 0x0000002404007981 */ /* 0x000762000c1e1500 */
[----:B------:R-:W-:Y:S05]  /*7d80*/  BRA `(.L_x_1542) ;  /* 0x0000000c00007947 */ /* 0x000fea0003800000 */
.L_x_1585:
        /* <DEDUP_REMOVED lines=12> */
.L_x_1576:
        /* <DEDUP_REMOVED lines=13> */
.L_x_1589:
        /* <DEDUP_REMOVED lines=12> */
.L_x_1588:
        /* <DEDUP_REMOVED lines=27> */
.L_x_1591:
        /* <DEDUP_REMOVED lines=12> */
[----:B------:R-:W-:Y:S01]  /*8250*/  F2FP.F16.F32.PACK_AB R0, RZ, R0 ;  /* 0x00000000ff00723e */ /* 0x000fe200000000ff */
[----:B------:R-:W-:Y:S06]  /*8260*/  BRA `(.L_x_1542) ;  /* 0x0000000400c87947 */ /* 0x000fec0003800000 */
.L_x_1590:
[----:B------:R-:W2:Y:S02]  /*8270*/  LDG.E.U16 R0, desc[UR36][R4.64] ;  /* 0x0000002404007981 */ /* 0x000ea4000c1e1500 */
[----:B--2---:R-:W-:-:S05]  /*8280*/  IMAD.U32 R0, R0, 0x10000, RZ ;  /* 0x0001000000007824 */ /* 0x004fca00078e00ff */
[----:B------:R-:W-:Y:S01]  /*8290*/  F2FP.F16.F32.PACK_AB R0, RZ, R0 ;  /* 0x00000000ff00723e */ /* 0x000fe200000000ff */
[----:B------:R-:W-:Y:S06]  /*82a0*/  BRA `(.L_x_1542) ;  /* 0x0000000400b87947 */ /* 0x000fec0003800000 */
.L_x_1587:
        /* <DEDUP_REMOVED lines=12> */
.L_x_1594:
        /* <DEDUP_REMOVED lines=21> */
.L_x_1598:
[----:B------:R-:W-:Y:S05]  /*84c0*/  BSYNC.RECONVERGENT B1 ;  /* 0x0000000000017941 */ /* 0x000fea0003800200 */
.L_x_1597:
[----:B------:R-:W-:Y:S01]  /*84d0*/  IMAD.SHL.U32 R0, R0, 0x100000, RZ ;  /* 0x0010000000007824 */ /* 0x000fe200078e00ff */
[----:B------:R-:W-:-:S04]  /*84e0*/  LEA R3, R3, 0x3b800000, 0x17 ;  /* 0x3b80000003037811 */ /* 0x000fc800078eb8ff */
[----:B------:R-:W-:-:S07]  /*84f0*/  LOP3.LUT R0, R3, R0, R7, 0xfe, !PT ;  /* 0x0000000003007212 */ /* 0x000fce00078efe07 */
.L_x_1596:
[----:B------:R-:W-:Y:S05]  /*8500*/  BSYNC.RECONVERGENT B0 ;  /* 0x0000000000007941 */ /* 0x000fea0003800200 */
.L_x_1595:
[----:B------:R-:W-:Y:S01]  /*8510*/  F2FP.F16.F32.PACK_AB R0, RZ, R0 ;  /* 0x00000000ff00723e */ /* 0x000fe200000000ff */
[----:B------:R-:W-:Y:S06]  /*8520*/  BRA `(.L_x_1542) ;  /* 0x0000000400187947 */ /* 0x000fec0003800000 */
.L_x_1593:
        /* <DEDUP_REMOVED lines=21> */
.L_x_1602:
[----:B------:R-:W-:Y:S05]  /*8680*/  BSYNC.RECONVERGENT B1 ;  /* 0x0000000000017941 */ /* 0x000fea0003800200 */
.L_x_1601:
[----:B------:R-:W-:Y:S01]  /*8690*/  IMAD.SHL.U32 R0, R0, 0x200000, RZ ;  /* 0x0020000000007824 */ /* 0x000fe200078e00ff */
[----:B------:R-:W-:-:S04]  /*86a0*/  LEA R3, R3, 0x37800000, 0x17 ;  /* 0x3780000003037811 */ /* 0x000fc800078eb8ff */
[----:B------:R-:W-:-:S07]  /*86b0*/  LOP3.LUT R0, R3, R0, R7, 0xfe, !PT ;  /* 0x0000000003007212 */ /* 0x000fce00078efe07 */
.L_x_1600:
[----:B------:R-:W-:Y:S05]  /*86c0*/  BSYNC.RECONVERGENT B0 ;  /* 0x0000000000007941 */ /* 0x000fea0003800200 */
.L_x_1599:
[----:B------:R-:W-:Y:S01]  /*86d0*/  F2FP.F16.F32.PACK_AB R0, RZ, R0 ;  /* 0x00000000ff00723e */ /* 0x000fe200000000ff */
[----:B------:R-:W-:Y:S06]  /*86e0*/  BRA `(.L_x_1542) ;  /* 0x0000000000a87947 */ /* 0x000fec0003800000 */
.L_x_1592:
        /* <DEDUP_REMOVED lines=14> */
.L_x_1606:
[----:B------:R-:W-:Y:S05]  /*87d0*/  BSYNC.RECONVERGENT B0 ;  /* 0x0000000000007941 */ /* 0x000fea0003800200 */
.L_x_1605:
[----:B------:R-:W-:Y:S01]  /*87e0*/  F2FP.F16.F32.PACK_AB R0, RZ, R0 ;  /* 0x00000000ff00723e */ /* 0x000fe200000000ff */
[----:B------:R-:W-:Y:S06]  /*87f0*/  BRA `(.L_x_1542) ;  /* 0x0000000000647947 */ /* 0x000fec0003800000 */
.L_x_1580:
        /* <DEDUP_REMOVED lines=16> */
.L_x_1607:
[----:B------:R-:W-:Y:S01]  /*8900*/  PRMT R0, RZ, 0x7610, R0 ;  /* 0x00007610ff007816 */ /* 0x000fe20000000000 */
[----:B------:R-:W-:Y:S06]  /*8910*/  BRA `(.L_x_1542) ;  /* 0x00000000001c7947 */ /* 0x000fec0003800000 */
.L_x_1604:
[----:B------:R-:W2:Y:S02]  /*8920*/  LDG.E.64 R4, desc[UR36][R4.64] ;  /* 0x0000002404047981 */ /* 0x000ea4000c1e1b00 */
[----:B--2---:R-:W0:Y:S02]  /*8930*/  I2F.U64 R0, R4 ;  /* 0x0000000400007312 */ /* 0x004e240000301000 */
[----:B0-----:R-:W-:Y:S01]  /*8940*/  F2FP.F16.F32.PACK_AB R0, RZ, R0 ;  /* 0x00000000ff00723e */ /* 0x001fe200000000ff */
[----:B------:R-:W-:Y:S06]  /*8950*/  BRA `(.L_x_1542) ;  /* 0x00000000000c7947 */ /* 0x000fec0003800000 */
.L_x_1603:
[----:B------:R-:W2:Y:S02]  /*8960*/  LDG.E R4, desc[UR36][R4.64] ;  /* 0x0000002404047981 */ /* 0x000ea4000c1e1900 */
[----:B--2---:R-:W-:-:S04]  /*8970*/  I2FP.F32.U32 R0, R4 ;  /* 0x0000000400007245 */ /* 0x004fc80000201000 */
[----:B------:R-:W-:-:S07]  /*8980*/  F2FP.F16.F32.PACK_AB R0, RZ, R0 ;  /* 0x00000000ff00723e */ /* 0x000fce00000000ff */
.L_x_1542:
[----:B------:R-:W-:Y:S05]  /*8990*/  BSYNC.RECONVERGENT B6 ;  /* 0x0000000000067941 */ /* 0x000fea0003800200 */
.L_x_1541:
[----:B------:R-:W4:Y:S01]  /*89a0*/  LDC.U8 R26, c[0x0][0x3c0] ;  /* 0x0000f000ff1a7b82 */ /* 0x000f220000000000 */
[CC--:B------:R-:W-:Y:S01]  /*89b0*/  ISETP.GE.AND P1, PT, R19.reuse, R28.reuse, PT ;  /* 0x0000001c1300720c */ /* 0x0c0fe20003f26270 */
[C---:B------:R-:W-:Y:S01]  /*89c0*/  VIADD R3, R19.reuse, 0x100 ;  /* 0x0000010013037836 */ /* 0x040fe20000000000 */
[----:B------:R-:W-:Y:S01]  /*89d0*/  BSSY.RECONVERGENT B0, `(.L_x_1608) ;  /* 0x0000013000007945 */ /* 0x000fe20003800200 */
[C---:B0123--:R-:W-:Y:S02]  /*89e0*/  VIADD R5, R19.reuse, 0x180 ;  /* 0x0000018013057836 */ /* 0x04ffe40000000000 */
[----:B------:R-:W-:Y:S01]  /*89f0*/  VIADD R27, R19, 0x80 ;  /* 0x00000080131b7836 */ /* 0x000fe20000000000 */
[-C--:B------:R-:W-:Y:S02]  /*8a00*/  ISETP.GE.AND P2, PT, R3, R28.reuse, PT ;  /* 0x0000001c0300720c */ /* 0x080fe40003f46270 */
[-C--:B------:R-:W-:Y:S02]  /*8a10*/  ISETP.GE.AND P0, PT, R5, R28.reuse, PT ;  /* 0x0000001c0500720c */ /* 0x080fe40003f06270 */
[----:B------:R-:W-:-:S03]  /*8a20*/  ISETP.GE.AND P4, PT, R27, R28, PT ;  /* 0x0000001c1b00720c */ /* 0x000fc60003f86270 */
[----:B------:R-:W-:Y:S10]  /*8a30*/  @P1 BRA `(.L_x_1609) ;  /* 0x0000000000301947 */ /* 0x000ff40003800000 */
[----:B------:R-:W0:Y:S01]  /*8a40*/  LDCU.64 UR4, c[0x0][0x388] ;  /* 0x00007100ff0477ac */ /* 0x000e220008000a00 */
[----:B-----5:R-:W-:Y:S02]  /*8a50*/  HADD2.F32 R17, -RZ, R17.H0_H0 ;  /* 0x20000011ff117230 */ /* 0x020fe40000004100 */
[----:B------:R-:W-:-:S03]  /*8a60*/  HADD2.F32 R3, -RZ, R16.H0_H0 ;  /* 0x20000010ff037230 */ /* 0x000fc60000004100 */
        /* <DEDUP_REMOVED lines=8> */
[----:B------:R-:W-:-:S07]  /*8af0*/  F2FP.F16.F32.PACK_AB R3, RZ, R3 ;  /* 0x00000003ff03723e */ /* 0x000fce00000000ff */
.L_x_1609:
[----:B------:R-:W-:Y:S05]  /*8b00*/  BSYNC.RECONVERGENT B0 ;  /* 0x0000000000007941 */ /* 0x000fea0003800200 */
.L_x_1608:
[----:B------:R-:W-:Y:S04]  /*8b10*/  BSSY.RECONVERGENT B0, `(.L_x_1610) ;  /* 0x000000e000007945 */ /* 0x000fe80003800200 */
[----:B------:R-:W-:Y:S05]  /*8b20*/  @P4 BRA `(.L_x_1611) ;  /* 0x0000000000304947 */ /* 0x000fea0003800000 */
[----:B------:R-:W0:Y:S01]  /*8b30*/  LDCU.64 UR4, c[0x0][0x388] ;  /* 0x00007100ff0477ac */ /* 0x000e220008000a00 */
[----:B-----5:R-:W-:Y:S02]  /*8b40*/  HADD2.F32 R22, -RZ, R22.H0_H0 ;  /* 0x20000016ff167230 */ /* 0x020fe40000004100 */
[----:B------:R-:W-:-:S03]  /*8b50*/  HADD2.F32 R18, -RZ, R18.H0_H0 ;  /* 0x20000012ff127230 */ /* 0x000fc60000004100 */
        /* <DEDUP_REMOVED lines=8> */
[----:B------:R-:W-:-:S07]  /*8be0*/  F2FP.F16.F32.PACK_AB R18, RZ, R18 ;  /* 0x00000012ff12723e */ /* 0x000fce00000000ff */
.L_x_1611:
[----:B------:R-:W-:Y:S05]  /*8bf0*/  BSYNC.RECONVERGENT B0 ;  /* 0x0000000000007941 */ /* 0x000fea0003800200 */
.L_x_1610:
        /* <DEDUP_REMOVED lines=14> */
.L_x_1613:
[----:B------:R-:W-:Y:S05]  /*8ce0*/  BSYNC.RECONVERGENT B0 ;  /* 0x0000000000007941 */ /* 0x000fea0003800200 */
.L_x_1612:
[----:B------:R-:W-:Y:S04]  /*8cf0*/  BSSY.RECONVERGENT B0, `(.L_x_1614) ;  /* 0x000000e000007945 */ /* 0x000fe80003800200 */
[----:B------:R-:W-:Y:S05]  /*8d00*/  @P0 BRA `(.L_x_1615) ;  /* 0x0000000000300947 */ /* 0x000fea0003800000 */
        /* <DEDUP_REMOVED lines=12> */
.L_x_1615:
[----:B------:R-:W-:Y:S05]  /*8dd0*/  BSYNC.RECONVERGENT B0 ;  /* 0x0000000000007941 */ /* 0x000fea0003800200 */
.L_x_1614:
[----:B------:R-:W-:Y:S04]  /*8de0*/  BSSY.RECONVERGENT B6, `(.L_x_1616) ;  /* 0x000010e000067945 */ /* 0x000fe80003800200 */
[----:B------:R-:W-:Y:S05]  /*8df0*/  @P1 BRA `(.L_x_1617) ;  /* 0x0000001000301947 */ /* 0x000fea0003800000 */
[----:B------:R-:W0:Y:S01]  /*8e00*/  LDCU UR4, c[0x0][0x3c4] ;  /* 0x00007880ff0477ac */ /* 0x000e220008000800 */
[----:B------:R-:W1:Y:S01]  /*8e10*/  LDC.64 R8, c[0x0][0x398] ;  /* 0x0000e600ff087b82 */ /* 0x000e620000000a00 */
[----:B-----5:R-:W-:Y:S01]  /*8e20*/  IMAD R0, R2, 0x200, R19 ;  /* 0x0000020002007824 */ /* 0x020fe200078e0213 */
[----:B----4-:R-:W-:-:S03]  /*8e30*/  PRMT R4, R26, 0x9910, RZ ;  /* 0x000099101a047816 */ /* 0x010fc600000000ff */
        /* <DEDUP_REMOVED lines=14> */
[----:B------:R-:W-:Y:S02]  /*8f20*/  HADD2.F32 R3, -RZ, R3.H0_H0 ;  /* 0x20000003ff037230 */ /* 0x000fe40000004100 */
[----:B------:R-:W-:-:S04]  /*8f30*/  IMAD.MOV.U32 R19, RZ, RZ, R27 ;  /* 0x000000ffff137224 */ /* 0x000fc800078e001b */
[----:B------:R-:W0:Y:S02]  /*8f40*/  F2I.FTZ.TRUNC.NTZ R3, R3 ;  /* 0x0000000300037305 */ /* 0x000e24000021f100 */
[----:B0-----:R0:W-:Y:S01]  /*8f50*/  STG.E.U8 desc[UR36][R8.64], R3 ;  /* 0x0000000308007986 */ /* 0x0011e2000c101124 */
[----:B------:R-:W-:Y:S05]  /*8f60*/  BRA `(.L_x_1617) ;  /* 0x0000000c00d47947 */ /* 0x000fea0003800000 */
.L_x_1621:
[----:B------:R-:W-:Y:S02]  /*8f70*/  HADD2.F32 R5, -RZ, R3.H0_H0 ;  /* 0x20000003ff057230 */ /* 0x000fe40000004100 */
[----:B------:R-:W-:-:S04]  /*8f80*/  IMAD.MOV.U32 R19, RZ, RZ, R27 ;  /* 0x000000ffff137224 */ /* 0x000fc800078e001b */
[----:B------:R-:W0:Y:S02]  /*8f90*/  F2I.S64.TRUNC R4, R5 ;  /* 0x0000000500047311 */ /* 0x000e24000020d900 */
[----:B0-----:R0:W-:Y:S01]  /*8fa0*/  STG.E.U8 desc[UR36][R8.64], R4 ;  /* 0x0000000408007986 */ /* 0x0011e2000c101124 */
[----:B------:R-:W-:Y:S05]  /*8fb0*/  BRA `(.L_x_1617) ;  /* 0x0000000c00c07947 */ /* 0x000fea0003800000 */
.L_x_1620:
[----:B------:R-:W-:-:S13]  /*8fc0*/  ISETP.NE.AND P0, PT, R0, 0x2, PT ;  /* 0x000000020000780c */ /* 0x000fda0003f05270 */
[----:B------:R-:W-:Y:S05]  /*8fd0*/  @!P0 BRA `(.L_x_1623) ;  /* 0x0000000000388947 */ /* 0x000fea0003800000 */
[----:B------:R-:W-:-:S13]  /*8fe0*/  ISETP.NE.AND P0, PT, R0, 0x3, PT ;  /* 0x000000030000780c */ /* 0x000fda0003f05270 */
[----:B------:R-:W-:Y:S05]  /*8ff0*/  @!P0 BRA `(.L_x_1624) ;  /* 0x00000000001c8947 */ /* 0x000fea0003800000 */
[----:B------:R-:W-:-:S13]  /*9000*/  ISETP.NE.AND P0, PT, R0, 0x4, PT ;  /* 0x000000040000780c */ /* 0x000fda0003f05270 */
[----:B------:R-:W-:Y:S05]  /*9010*/  @P0 BRA `(.L_x_1622) ;  /* 0x0000000800f80947 */ /* 0x000fea0003800000 */
[----:B------:R-:W-:Y:S02]  /*9020*/  HADD2.F32 R4, -RZ, R3.H0_H0 ;  /* 0x20000003ff047230 */ /* 0x000fe40000004100 */
[----:B------:R-:W-:-:S04]  /*9030*/  IMAD.MOV.U32 R19, RZ, RZ, R27 ;  /* 0x000000ffff137224 */ /* 0x000fc800078e001b */
[----:B------:R-:W0:Y:S02]  /*9040*/  F2I.S64.TRUNC R4, R4 ;  /* 0x0000000400047311 */ /* 0x000e24000020d900 */
[----:B0-----:R0:W-:Y:S01]  /*9050*/  STG.E.64 desc[UR36][R8.64], R4 ;  /* 0x0000000408007986 */ /* 0x0011e2000c101b24 */
[----:B------:R-:W-:Y:S05]  /*9060*/  BRA `(.L_x_1617) ;  /* 0x0000000c00947947 */ /* 0x000fea0003800000 */
.L_x_1624:
[----:B------:R-:W-:Y:S02]  /*9070*/  HADD2.F32 R3, -RZ, R3.H0_H0 ;  /* 0x20000003ff037230 */ /* 0x000fe40000004100 */
[----:B------:R-:W-:-:S04]  /*9080*/  IMAD.MOV.U32 R19, RZ, RZ, R27 ;  /* 0x000000ffff137224 */ /* 0x000fc800078e001b */
[----:B------:R-:W0:Y:S02]  /*9090*/  F2I.FTZ.TRUNC.NTZ R3, R3 ;  /* 0x0000000300037305 */ /* 0x000e24000021f100 */
[----:B0-----:R0:W-:Y:S01]  /*90a0*/  STG.E desc[UR36][R8.64], R3 ;  /* 0x0000000308007986 */ /* 0x0011e2000c101924 */
[----:B------:R-:W-:Y:S05]  /*90b0*/  BRA `(.L_x_1617) ;  /* 0x0000000c00807947 */ /* 0x000fea0003800000 */
.L_x_1623:
[----:B------:R-:W-:Y:S02]  /*90c0*/  HADD2.F32 R3, -RZ, R3.H0_H0 ;  /* 0x20000003ff037230 */ /* 0x000fe40000004100 */
[----:B------:R-:W-:-:S04]  /*90d0*/  IMAD.MOV.U32 R19, RZ, RZ, R27 ;  /* 0x000000ffff137224 */ /* 0x000fc800078e001b */
[----:B------:R-:W0:Y:S02]  /*90e0*/  F2I.FTZ.TRUNC.NTZ R3, R3 ;  /* 0x0000000300037305 */ /* 0x000e24000021f100 */
[----:B0-----:R0:W-:Y:S01]  /*90f0*/  STG.E.U16 desc[UR36][R8.64], R3 ;  /* 0x0000000308007986 */ /* 0x0011e2000c101524 */
[----:B------:R-:W-:Y:S05]  /*9100*/  BRA `(.L_x_1617) ;  /* 0x0000000c006c7947 */ /* 0x000fea0003800000 */
.L_x_1619:
[----:B------:R-:W-:-:S13]  /*9110*/  ISETP.GT.AND P0, PT, R0, 0x6, PT ;  /* 0x000000060000780c */ /* 0x000fda0003f04270 */
[----:B------:R-:W-:Y:S05]  /*9120*/  @P0 BRA `(.L_x_1625) ;  /* 0x00000000002c0947 */ /* 0x000fea0003800000 */
[----:B------:R-:W-:-:S13]  /*9130*/  ISETP.NE.AND P0, PT, R0, 0x5, PT ;  /* 0x000000050000780c */ /* 0x000fda0003f05270 */
[----:B------:R-:W-:Y:S05]  /*9140*/  @!P0 BRA `(.L_x_1626) ;  /* 0x0000000000188947 */ /* 0x000fea0003800000 */
[----:B------:R-:W-:-:S13]  /*9150*/  ISETP.NE.AND P0, PT, R0, 0x6, PT ;  /* 0x000000060000780c */ /* 0x000fda0003f05270 */
[----:B------:R-:W-:Y:S05]  /*9160*/  @P0 BRA `(.L_x_1622) ;  /* 0x0000000800a40947 */ /* 0x000fea0003800000 */
[----:B------:R-:W-:Y:S02]  /*9170*/  HADD2.F32 R3, -RZ, R3.H0_H0 ;  /* 0x20000003ff037230 */ /* 0x000fe40000004100 */
[----:B------:R-:W-:-:S03]  /*9180*/  IMAD.MOV.U32 R19, RZ, RZ, R27 ;  /* 0x000000ffff137224 */ /* 0x000fc600078e001b */
[----:B------:R0:W-:Y:S01]  /*9190*/  STG.E desc[UR36][R8.64], R3 ;  /* 0x0000000308007986 */ /* 0x0001e2000c101924 */
[----:B------:R-:W-:Y:S05]  /*91a0*/  BRA `(.L_x_1617) ;  /* 0x0000000c00447947 */ /* 0x000fea0003800000 */
.L_x_1626:
[----:B------:R0:W-:Y:S01]  /*91b0*/  STG.E.U16 desc[UR36][R8.64], R3 ;  /* 0x0000000308007986 */ /* 0x0001e2000c101524 */
[----:B------:R-:W-:Y:S01]  /*91c0*/  IMAD.MOV.U32 R19, RZ, RZ, R27 ;  /* 0x000000ffff137224 */ /* 0x000fe200078e001b */
[----:B------:R-:W-:Y:S06]  /*91d0*/  BRA `(.L_x_1617) ;  /* 0x0000000c00387947 */ /* 0x000fec0003800000 */
.L_x_1625:
[----:B------:R-:W-:-:S13]  /*91e0*/  ISETP.NE.AND P0, PT, R0, 0x7, PT ;  /* 0x000000070000780c */ /* 0x000fda0003f05270 */
[----:B------:R-:W-:Y:S05]  /*91f0*/  @!P0 BRA `(.L_x_1627) ;  /* 0x00000000003c8947 */ /* 0x000fea0003800000 */
[----:B------:R-:W-:-:S13]  /*9200*/  ISETP.NE.AND P0, PT, R0, 0x8, PT ;  /* 0x000000080000780c */ /* 0x000fda0003f05270 */
[----:B------:R-:W-:Y:S05]  /*9210*/  @!P0 BRA `(.L_x_1628) ;  /* 0x00000000001c8947 */ /* 0x000fea0003800000 */
[----:B------:R-:W-:-:S13]  /*9220*/  ISETP.NE.AND P0, PT, R0, 0x9, PT ;  /* 0x000000090000780c */ /* 0x000fda0003f05270 */
[----:B------:R-:W-:Y:S05]  /*9230*/  @P0 BRA `(.L_x_1622) ;  /* 0x0000000800700947 */ /* 0x000fea0003800000 */
[----:B------:R-:W-:Y:S02]  /*9240*/  HADD2.F32 R4, -RZ, R3.H0_H0 ;  /* 0x20000003ff047230 */ /* 0x000fe40000004100 */
[----:B------:R-:W-:Y:S02]  /*9250*/  IMAD.MOV.U32 R5, RZ, RZ, RZ ;  /* 0x000000ffff057224 */ /* 0x000fe400078e00ff */
[----:B------:R-:W-:-:S03]  /*9260*/  IMAD.MOV.U32 R19, RZ, RZ, R27 ;  /* 0x000000ffff137224 */ /* 0x000fc600078e001b */
[----:B------:R0:W-:Y:S01]  /*9270*/  STG.E.64 desc[UR36][R8.64], R4 ;  /* 0x0000000408007986 */ /* 0x0001e2000c101b24 */
[----:B------:R-:W-:Y:S05]  /*9280*/  BRA `(.L_x_1617) ;  /* 0x0000000c000c7947 */ /* 0x000fea0003800000 */
.L_x_1628:
[----:B------:R-:W-:Y:S02]  /*9290*/  HADD2.F32 R0, -RZ, R3.H0_H0 ;  /* 0x20000003ff007230 */ /* 0x000fe40000004100 */
[----:B------:R-:W-:-:S03]  /*92a0*/  IMAD.MOV.U32 R19, RZ, RZ, R27 ;  /* 0x000000ffff137224 */ /* 0x000fc600078e001b */
[----:B------:R-:W-:-:S04]  /*92b0*/  F2FP.F16.F32.PACK_AB R0, RZ, R0 ;  /* 0x00000000ff00723e */ /* 0x000fc800000000ff */
[----:B------:R-:W-:-:S05]  /*92c0*/  PRMT R0, R0, 0x5410, RZ ;  /* 0x0000541000007816 */ /* 0x000fca00000000ff */
[----:B------:R0:W-:Y:S01]  /*92d0*/  STG.E desc[UR36][R8.64], R0 ;  /* 0x0000000008007986 */ /* 0x0001e2000c101924 */
[----:B------:R-:W-:Y:S05]  /*92e0*/  BRA `(.L_x_1617) ;  /* 0x0000000800f47947 */ /* 0x000fea0003800000 */
.L_x_1627:
[----:B------:R-:W-:Y:S02]  /*92f0*/  HADD2.F32 R4, -RZ, R3.H0_H0 ;  /* 0x20000003ff047230 */ /* 0x000fe40000004100 */
[----:B------:R-:W-:-:S03]  /*9300*/  IMAD.MOV.U32 R19, RZ, RZ, R27 ;  /* 0x000000ffff137224 */ /* 0x000fc600078e001b */
[----:B------:R-:W-:-:S06]  /*9310*/  FMUL.FTZ R4, R4, 1 ;  /* 0x3f80000004047820 */ /* 0x000fcc0000410000 */
[----:B------:R-:W0:Y:S02]  /*9320*/  F2F.F64.F32 R4, R4 ;  /* 0x0000000400047310 */ /* 0x000e240000201800 */
[----:B0-----:R0:W-:Y:S01]  /*9330*/  STG.E.64 desc[UR36][R8.64], R4 ;  /* 0x0000000408007986 */ /* 0x0011e2000c101b24 */
[----:B------:R-:W-:Y:S05]  /*9340*/  BRA `(.L_x_1617) ;  /* 0x0000000800dc7947 */ /* 0x000fea0003800000 */
.L_x_1618:
        /* <DEDUP_REMOVED lines=10> */
[----:B------:R-:W-:-:S04]  /*93f0*/  FSETP.NEU.FTZ.AND P0, PT, R3, RZ, PT ;  /* 0x000000ff0300720b */ /* 0x000fc80003f1d000 */
[----:B------:R-:W-:-:S05]  /*9400*/  SEL R3, RZ, 0x1, !P0 ;  /* 0x00000001ff037807 */ /* 0x000fca0004000000 */
[----:B------:R0:W-:Y:S01]  /*9410*/  STG.E.U8 desc[UR36][R8.64], R3 ;  /* 0x0000000308007986 */ /* 0x0001e2000c101124 */
[----:B------:R-:W-:Y:S05]  /*9420*/  BRA `(.L_x_1617) ;  /* 0x0000000800a47947 */ /* 0x000fea0003800000 */
.L_x_1631:
[----:B------:R-:W-:Y:S01]  /*9430*/  HADD2.F32 R3, -RZ, R3.H0_H0 ;  /* 0x20000003ff037230 */ /* 0x000fe20000004100 */
[----:B------:R-:W-:Y:S01]  /*9440*/  CS2R R6, SRZ ;  /* 0x0000000000067805 */ /* 0x000fe2000001ff00 */
[----:B------:R-:W-:-:S03]  /*9450*/  IMAD.MOV.U32 R19, RZ, RZ, R27 ;  /* 0x000000ffff137224 */ /* 0x000fc600078e001b */
[----:B------:R-:W-:-:S04]  /*9460*/  FMUL.FTZ R3, R3, 1 ;  /* 0x3f80000003037820 */ /* 0x000fc80000410000 */
[----:B------:R-:W0:Y:S02]  /*9470*/  F2F.F64.F32 R4, R3 ;  /* 0x0000000300047310 */ /* 0x000e240000201800 */
[----:B0-----:R0:W-:Y:S01]  /*9480*/  STG.E.128 desc[UR36][R8.64], R4 ;  /* 0x0000000408007986 */ /* 0x0011e2000c101d24 */
[----:B------:R-:W-:Y:S05]  /*9490*/  BRA `(.L_x_1617) ;  /* 0x0000000800887947 */ /* 0x000fea0003800000 */
.L_x_1630:
[----:B------:R-:W-:-:S13]  /*94a0*/  ISETP.NE.AND P0, PT, R0, 0xf, PT ;  /* 0x0000000f0000780c */ /* 0x000fda0003f05270 */
[----:B------:R-:W-:Y:S05]  /*94b0*/  @!P0 BRA `(.L_x_1632) ;  /* 0x0000000000a88947 */ /* 0x000fea0003800000 */
[----:B------:R-:W-:-:S13]  /*94c0*/  ISETP.NE.AND P0, PT, R0, 0x17, PT ;  /* 0x000000170000780c */ /* 0x000fda0003f05270 */
[----:B------:R-:W-:Y:S05]  /*94d0*/  @!P0 BRA `(.L_x_1633) ;  /* 0x0000000000508947 */ /* 0x000fea0003800000 */
[----:B------:R-:W-:-:S13]  /*94e0*/  ISETP.NE.AND P0, PT, R0, 0x18, PT ;  /* 0x000000180000780c */ /* 0x000fda0003f05270 */
[----:B------:R-:W-:Y:S05]  /*94f0*/  @P0 BRA `(.L_x_1622) ;  /* 0x0000000400c00947 */ /* 0x000fea0003800000 */
        /* <DEDUP_REMOVED lines=13> */
.L_x_1635:
[----:B------:R-:W-:Y:S05]  /*95d0*/  BSYNC.RECONVERGENT B0 ;  /* 0x0000000000007941 */ /* 0x000fea0003800200 */
.L_x_1634:
[----:B------:R-:W-:Y:S01]  /*95e0*/  LOP3.LUT R5, R0, 0x80, R5, 0xf8, !PT ;  /* 0x0000008000057812 */ /* 0x000fe200078ef805 */
[----:B------:R-:W-:-:S04]  /*95f0*/  IMAD.MOV.U32 R19, RZ, RZ, R27 ;  /* 0x000000ffff137224 */ /* 0x000fc800078e001b */
[----:B------:R0:W-:Y:S01]  /*9600*/  STG.E.U8 desc[UR36][R8.64], R5 ;  /* 0x0000000508007986 */ /* 0x0001e2000c101124 */
[----:B------:R-:W-:Y:S05]  /*9610*/  BRA `(.L_x_1617) ;  /* 0x0000000800287947 */ /* 0x000fea0003800000 */
.L_x_1633:
        /* <DEDUP_REMOVED lines=15> */
.L_x_1637:
[----:B------:R-:W-:Y:S05]  /*9710*/  BSYNC.RECONVERGENT B0 ;  /* 0x0000000000007941 */ /* 0x000fea0003800200 */
.L_x_1636:
[----:B------:R-:W-:Y:S01]  /*9720*/  LOP3.LUT R5, R0, 0x80, R5, 0xf8, !PT ;  /* 0x0000008000057812 */ /* 0x000fe200078ef805 */
[----:B------:R-:W-:-:S04]  /*9730*/  IMAD.MOV.U32 R19, RZ, RZ, R27 ;  /* 0x000000ffff137224 */ /* 0x000fc800078e001b */
[----:B------:R0:W-:Y:S01]  /*9740*/  STG.E.U8 desc[UR36][R8.64], R5 ;  /* 0x0000000508007986 */ /* 0x0001e2000c101124 */
[----:B------:R-:W-:Y:S05]  /*9750*/  BRA `(.L_x_1617) ;  /* 0x0000000400d87947 */ /* 0x000fea0003800000 */
.L_x_1632:
[----:B------:R-:W-:Y:S02]  /*9760*/  HADD2.F32 R0, -RZ, R3.H0_H0 ;  /* 0x20000003ff007230 */ /* 0x000fe40000004100 */
[----:B------:R-:W-:-:S03]  /*9770*/  IMAD.MOV.U32 R19, RZ, RZ, R27 ;  /* 0x000000ffff137224 */ /* 0x000fc600078e001b */
[----:B------:R-:W-:-:S05]  /*9780*/  F2FP.BF16.F32.PACK_AB R0, RZ, R0 ;  /* 0x00000000ff00723e */ /* 0x000fca00000010ff */
[----:B------:R0:W-:Y:S01]  /*9790*/  STG.E.U16 desc[UR36][R8.64], R0 ;  /* 0x0000000008007986 */ /* 0x0001e2000c101524 */
[----:B------:R-:W-:Y:S05]  /*97a0*/  BRA `(.L_x_1617) ;  /* 0x0000000400c47947 */ /* 0x000fea0003800000 */
.L_x_1629:
        /* <DEDUP_REMOVED lines=10> */
[----:B------:R-:W0:Y:S02]  /*9850*/  F2I.FTZ.U32.TRUNC.NTZ R3, R3 ;  /* 0x0000000300037305 */ /* 0x000e24000021f000 */
[----:B0-----:R0:W-:Y:S01]  /*9860*/  STG.E.U16 desc[UR36][R8.64], R3 ;  /* 0x0000000308007986 */ /* 0x0011e2000c101524 */
[----:B------:R-:W-:Y:S05]  /*9870*/  BRA `(.L_x_1617) ;  /* 0x0000000400907947 */ /* 0x000fea0003800000 */
.L_x_1640:
        /* <DEDUP_REMOVED lines=13> */
.L_x_1643:
[----:B------:R-:W-:-:S04]  /*9950*/  SHF.R.U32.HI R0, RZ, 0x14, R3 ;  /* 0x00000014ff007819 */ /* 0x000fc80000011603 */
[----:B------:R-:W-:-:S04]  /*9960*/  LOP3.LUT R0, R0, 0x1, RZ, 0xc0, !PT ;  /* 0x0000000100007812 */ /* 0x000fc800078ec0ff */
[----:B------:R-:W-:-:S04]  /*9970*/  IADD3 R0, PT, PT, R3, 0x487ffff, R0 ;  /* 0x0487ffff03007810 */ /* 0x000fc80007ffe000 */
[----:B------:R-:W-:-:S04]  /*9980*/  SHF.R.U32.HI R0, RZ, 0x14, R0 ;  /* 0x00000014ff007819 */ /* 0x000fc80000011600 */
[----:B------:R-:W-:-:S07]  /*9990*/  LOP3.LUT R0, R0, 0xff, RZ, 0xc0, !PT ;  /* 0x000000ff00007812 */ /* 0x000fce00078ec0ff */
.L_x_1644:
[----:B------:R-:W-:-:S04]  /*99a0*/  SHF.R.U32.HI R3, RZ, 0x18, R3 ;  /* 0x00000018ff037819 */ /* 0x000fc80000011603 */
[----:B------:R-:W-:-:S04]  /*99b0*/  LOP3.LUT R0, R0, 0x80, R3, 0xf8, !PT ;  /* 0x0000008000007812 */ /* 0x000fc800078ef803 */
[----:B------:R-:W-:-:S07]  /*99c0*/  PRMT R4, R0, 0x7610, R4 ;  /* 0x0000761000047816 */ /* 0x000fce0000000004 */
.L_x_1642:
[----:B------:R-:W-:Y:S05]  /*99d0*/  BSYNC.RECONVERGENT B0 ;  /* 0x0000000000007941 */ /* 0x000fea0003800200 */
.L_x_1641:
[----:B------:R0:W-:Y:S01]  /*99e0*/  STG.E.U8 desc[UR36][R8.64], R4 ;  /* 0x0000000408007986 */ /* 0x0001e2000c101124 */
[----:B------:R-:W-:Y:S01]  /*99f0*/  IMAD.MOV.U32 R19, RZ, RZ, R27 ;  /* 0x000000ffff137224 */ /* 0x000fe200078e001b */
[----:B------:R-:W-:Y:S06]  /*9a00*/  BRA `(.L_x_1617) ;  /* 0x00000004002c7947 */ /* 0x000fec0003800000 */
.L_x_1639:
        /* <DEDUP_REMOVED lines=13> */
.L_x_1647:
[----:B------:R-:W-:-:S04]  /*9ae0*/  SHF.R.U32.HI R0, RZ, 0x15, R3 ;  /* 0x00000015ff007819 */ /* 0x000fc80000011603 */
[----:B------:R-:W-:-:S04]  /*9af0*/  LOP3.LUT R0, R0, 0x1, RZ, 0xc0, !PT ;  /* 0x0000000100007812 */ /* 0x000fc800078ec0ff */
[----:B------:R-:W-:-:S04]  /*9b00*/  IADD3 R0, PT, PT, R3, 0x88fffff, R0 ;  /* 0x088fffff03007810 */ /* 0x000fc80007ffe000 */
[----:B------:R-:W-:-:S04]  /*9b10*/  SHF.R.U32.HI R0, RZ, 0x15, R0 ;  /* 0x00000015ff007819 */ /* 0x000fc80000011600 */
[----:B------:R-:W-:-:S07]  /*9b20*/  LOP3.LUT R0, R0, 0xff, RZ, 0xc0, !PT ;  /* 0x000000ff00007812 */ /* 0x000fce00078ec0ff */
.L_x_1648:
[----:B------:R-:W-:-:S04]  /*9b30*/  SHF.R.U32.HI R3, RZ, 0x18, R3 ;  /* 0x00000018ff037819 */ /* 0x000fc80000011603 */
[----:B------:R-:W-:-:S04]  /*9b40*/  LOP3.LUT R0, R0, 0x80, R3, 0xf8, !PT ;  /* 0x0000008000007812 */ /* 0x000fc800078ef803 */
[----:B------:R-:W-:-:S07]  /*9b50*/  PRMT R4, R0, 0x7610, R4 ;  /* 0x0000761000047816 */ /* 0x000fce0000000004 */
.L_x_1646:
[----:B------:R-:W-:Y:S05]  /*9b60*/  BSYNC.RECONVERGENT B0 ;  /* 0x0000000000007941 */ /* 0x000fea0003800200 */
.L_x_1645:
[----:B------:R3:W-:Y:S01]  /*9b70*/  STG.E.U8 desc[UR36][R8.64], R4 ;  /* 0x0000000408007986 */ /* 0x0007e2000c101124 */
[----:B------:R-:W-:Y:S01]  /*9b80*/  IMAD.MOV.U32 R19, RZ, RZ, R27 ;  /* 0x000000ffff137224 */ /* 0x000fe200078e001b */
[----:B------:R-:W-:Y:S06]  /*9b90*/  BRA `(.L_x_1617) ;  /* 0x0000000000c87947 */ /* 0x000fec0003800000 */
.L_x_1638:
[----:B------:R-:W-:-:S13]  /*9ba0*/  ISETP.NE.AND P0, PT, R0, 0x1c, PT ;  /* 0x0000001c0000780c */ /* 0x000fda0003f05270 */
[----:B------:R-:W-:Y:S05]  /*9bb0*/  @!P0 BRA `(.L_x_1649) ;  /* 0x0000000000b08947 */ /* 0x000fea0003800000 */
[----:B------:R-:W-:-:S13]  /*9bc0*/  ISETP.NE.AND P0, PT, R0, 0x1d, PT ;  /* 0x0000001d0000780c */ /* 0x000fda0003f05270 */
[----:B------:R-:W-:Y:S05]  /*9bd0*/  @!P0 BRA `(.L_x_1650) ;  /* 0x0000000000948947 */ /* 0x000fea0003800000 */
[----:B------:R-:W-:-:S13]  /*9be0*/  ISETP.NE.AND P0, PT, R0, 0x2c, PT ;  /* 0x0000002c0000780c */ /* 0x000fda0003f05270 */
[----:B------:R-:W-:Y:S05]  /*9bf0*/  @!P0 BRA `(.L_x_1651) ;  /* 0x0000000000488947 */ /* 0x000fea0003800000 */
.L_x_1622:
        /* <DEDUP_REMOVED lines=16> */
.L_x_1652:
[----:B------:R-:W-:Y:S01]  /*9d00*/  IMAD.MOV.U32 R19, RZ, RZ, R27 ;  /* 0x000000ffff137224 */ /* 0x000fe200078e001b */
[----:B------:R-:W-:Y:S06]  /*9d10*/  BRA `(.L_x_1617) ;  /* 0x0000000000687947 */ /* 0x000fec0003800000 */
.L_x_1651:
[----:B------:R-:W-:Y:S02]  /*9d20*/  HADD2.F32 R4, -RZ, R3.H0_H0 ;  /* 0x20000003ff047230 */ /* 0x000fe40000004100 */
        /* <DEDUP_REMOVED lines=16> */
.L_x_1650:
[----:B------:R-:W-:Y:S02]  /*9e30*/  HADD2.F32 R4, -RZ, R3.H0_H0 ;  /* 0x20000003ff047230 */ /* 0x000fe40000004100 */
[----:B------:R-:W-:-:S04]  /*9e40*/  IMAD.MOV.U32 R19, RZ, RZ, R27 ;  /* 0x000000ffff137224 */ /* 0x000fc800078e001b */
[----:B------:R-:W0:Y:S02]  /*9e50*/  F2I.U64.TRUNC R4, R4 ;  /* 0x0000000400047311 */ /* 0x000e24000020d800 */
[----:B0-----:R1:W-:Y:S01]  /*9e60*/  STG.E.64 desc[UR36][R8.64], R4 ;  /* 0x0000000408007986 */ /* 0x0013e2000c101b24 */
[----:B------:R-:W-:Y:S05]  /*9e70*/  BRA `(.L_x_1617) ;  /* 0x0000000000107947 */ /* 0x000fea0003800000 */
.L_x_1649:
[----:B------:R-:W-:Y:S02]  /*9e80*/  HADD2.F32 R3, -RZ, R3.H0_H0 ;  /* 0x20000003ff037230 */ /* 0x000fe40000004100 */
[----:B------:R-:W-:-:S04]  /*9e90*/  IMAD.MOV.U32 R19, RZ, RZ, R27 ;  /* 0x000000ffff137224 */ /* 0x000fc800078e001b */
[----:B------:R-:W0:Y:S02]  /*9ea0*/  F2I.FTZ.U32.TRUNC.NTZ R3, R3 ;  /* 0x0000000300037305 */ /* 0x000e24000021f000 */
[----:B0-----:R0:W-:Y:S02]  /*9eb0*/  STG.E desc[UR36][R8.64], R3 ;  /* 0x0000000308007986 */ /* 0x0011e4000c101924 */
.L_x_1617:
[----:B------:R-:W-:Y:S05]  /*9ec0*/  BSYNC.RECONVERGENT B6 ;  /* 0x0000000000067941 */ /* 0x000fea0003800200 */
.L_x_1616:
[----:B------:R-:W-:Y:S01]  /*9ed0*/  ISETP.GE.AND P0, PT, R19, R28, PT ;  /* 0x0000001c1300720c */ /* 0x000fe20003f06270 */
[----:B------:R-:W-:-:S12]  /*9ee0*/  BSSY.RECONVERGENT B6, `(.L_x_1653) ;  /* 0x00001f0000067945 */ /* 0x000fd80003800200 */
[----:B------:R-:W-:Y:S05]  /*9ef0*/  @P0 BRA `(.L_x_1654) ;  /* 0x0000001c00b80947 */ /* 0x000fea0003800000 */
[----:B------:R-:W4:Y:S01]  /*9f00*/  LDCU UR4, c[0x0][0x3c4] ;  /* 0x00007880ff0477ac */ /* 0x000f220008000800 */
[----:B0123--:R-:W0:Y:S01]  /*9f10*/  LDC.64 R8, c[0x0][0x398] ;  /* 0x0000e600ff087b82 */ /* 0x00fe220000000a00 */
[----:B-----5:R-:W-:Y:S01]  /*9f20*/  IMAD R0, R2, 0x200, R19 ;  /* 0x0000020002007824 */ /* 0x020fe200078e0213 */
[----:B----4-:R-:W-:-:S03]  /*9f30*/  PRMT R4, R26, 0x9910, RZ ;  /* 0x000099101a047816 */ /* 0x010fc600000000ff */
[----:B------:R-:W-:Y:S02]  /*9f40*/  IMAD R3, R0, UR4, RZ ;  /* 0x0000000400037c24 */ /* 0x000fe4000f8e02ff */
        /* <DEDUP_REMOVED lines=13> */
[----:B------:R-:W-:-:S04]  /*a020*/  HADD2.F32 R18, -RZ, R18.H0_H0 ;  /* 0x20000012ff127230 */ /* 0x000fc80000004100 */
[----:B------:R-:W0:Y:S02]  /*a030*/  F2I.FTZ.TRUNC.NTZ R3, R18 ;  /* 0x0000001200037305 */ /* 0x000e24000021f100 */
[----:B0-----:R0:W-:Y:S01]  /*a040*/  STG.E.U8 desc[UR36][R8.64], R3 ;  /* 0x0000000308007986 */ /* 0x0011e2000c101124 */
[----:B------:R-:W-:Y:S05]  /*a050*/  BRA `(.L_x_1660) ;  /* 0x0000000c007c7947 */ /* 0x000fea0003800000 */
.L_x_1658:
[----:B------:R-:W-:-:S06]  /*a060*/  HADD2.F32 R5, -RZ, R18.H0_H0 ;  /* 0x20000012ff057230 */ /* 0x000fcc0000004100 */
[----:B------:R-:W0:Y:S02]  /*a070*/  F2I.S64.TRUNC R4, R5 ;  /* 0x0000000500047311 */ /* 0x000e24000020d900 */
[----:B0-----:R0:W-:Y:S01]  /*a080*/  STG.E.U8 desc[UR36][R8.64], R4 ;  /* 0x0000000408007986 */ /* 0x0011e2000c101124 */
[----:B------:R-:W-:Y:S05]  /*a090*/  BRA `(.L_x_1660) ;  /* 0x0000000c006c7947 */ /* 0x000fea0003800000 */
.L_x_1657:
[----:B------:R-:W-:-:S13]  /*a0a0*/  ISETP.NE.AND P0, PT, R0, 0x2, PT ;  /* 0x000000020000780c */ /* 0x000fda0003f05270 */
[----:B------:R-:W-:Y:S05]  /*a0b0*/  @!P0 BRA `(.L_x_1661) ;  /* 0x0000000000308947 */ /* 0x000fea0003800000 */
[----:B------:R-:W-:-:S13]  /*a0c0*/  ISETP.NE.AND P0, PT, R0, 0x3, PT ;  /* 0x000000030000780c */ /* 0x000fda0003f05270 */
[----:B------:R-:W-:Y:S05]  /*a0d0*/  @!P0 BRA `(.L_x_1662) ;  /* 0x0000000000188947 */ /* 0x000fea0003800000 */
[----:B------:R-:W-:-:S13]  /*a0e0*/  ISETP.NE.AND P0, PT, R0, 0x4, PT ;  /* 0x000000040000780c */ /* 0x000fda0003f05270 */
[----:B------:R-:W-:Y:S05]  /*a0f0*/  @P0 BRA `(.L_x_1659) ;  /* 0x0000000800700947 */ /* 0x000fea0003800000 */
[----:B------:R-:W-:-:S06]  /*a100*/  HADD2.F32 R4, -RZ, R18.H0_H0 ;  /* 0x20000012ff047230 */ /* 0x000fcc0000004100 */
[----:B------:R-:W0:Y:S02]  /*a110*/  F2I.S64.TRUNC R4, R4 ;  /* 0x0000000400047311 */ /* 0x000e24000020d900 */
[----:B0-----:R0:W-:Y:S01]  /*a120*/  STG.E.64 desc[UR36][R8.64], R4 ;  /* 0x0000000408007986 */ /* 0x0011e2000c101b24 */
[----:B------:R-:W-:Y:S05]  /*a130*/  BRA `(.L_x_1660) ;  /* 0x0000000c00447947 */ /* 0x000fea0003800000 */
.L_x_1662:
[----:B------:R-:W-:-:S04]  /*a140*/  HADD2.F32 R18, -RZ, R18.H0_H0 ;  /* 0x20000012ff127230 */ /* 0x000fc80000004100 */
[----:B------:R-:W0:Y:S02]  /*a150*/  F2I.FTZ.TRUNC.NTZ R3, R18 ;  /* 0x0000001200037305 */ /* 0x000e24000021f100 */
[----:B0-----:R0:W-:Y:S01]  /*a160*/  STG.E desc[UR36][R8.64], R3 ;  /* 0x0000000308007986 */ /* 0x0011e2000c101924 */
[----:B------:R-:W-:Y:S05]  /*a170*/  BRA `(.L_x_1660) ;  /* 0x0000000c00347947 */ /* 0x000fea0003800000 */
.L_x_1661:
[----:B------:R-:W-:-:S04]  /*a180*/  HADD2.F32 R18, -RZ, R18.H0_H0 ;  /* 0x20000012ff127230 */ /* 0x000fc80000004100 */
[----:B------:R-:W0:Y:S02]  /*a190*/  F2I.FTZ.TRUNC.NTZ R3, R18 ;  /* 0x0000001200037305 */ /* 0x000e24000021f100 */
[----:B0-----:R0:W-:Y:S01]  /*a1a0*/  STG.E.U16 desc[UR36][R8.64], R3 ;  /* 0x0000000308007986 */ /* 0x0011e2000c101524 */
[----:B------:R-:W-:Y:S05]  /*a1b0*/  BRA `(.L_x_1660) ;  /* 0x0000000c00247947 */ /* 0x000fea0003800000 */
.L_x_1656:
[----:B------:R-:W-:-:S13]  /*a1c0*/  ISETP.GT.AND P0, PT, R0, 0x6, PT ;  /* 0x000000060000780c */ /* 0x000fda0003f04270 */
[----:B------:R-:W-:Y:S05]  /*a1d0*/  @P0 BRA `(.L_x_1663) ;  /* 0x0000000000240947 */ /* 0x000fea0003800000 */
[----:B------:R-:W-:-:S13]  /*a1e0*/  ISETP.NE.AND P0, PT, R0, 0x5, PT ;  /* 0x000000050000780c */ /* 0x000fda0003f05270 */
[----:B------:R-:W-:Y:S05]  /*a1f0*/  @!P0 BRA `(.L_x_1664) ;  /* 0x0000000000148947 */ /* 0x000fea0003800000 */
[----:B------:R-:W-:-:S13]  /*a200*/  ISETP.NE.AND P0, PT, R0, 0x6, PT ;  /* 0x000000060000780c */ /* 0x000fda0003f05270 */
[----:B------:R-:W-:Y:S05]  /*a210*/  @P0 BRA `(.L_x_1659) ;  /* 0x0000000800280947 */ /* 0x000fea0003800000 */
[----:B------:R-:W-:-:S05]  /*a220*/  HADD2.F32 R3, -RZ, R18.H0_H0 ;  /* 0x20000012ff037230 */ /* 0x000fca0000004100 */
[----:B------:R3:W-:Y:S01]  /*a230*/  STG.E desc[UR36][R8.64], R3 ;  /* 0x0000000308007986 */ /* 0x0007e2000c101924 */
[----:B------:R-:W-:Y:S05]  /*a240*/  BRA `(.L_x_1660) ;  /* 0x0000000c00007947 */ /* 0x000fea0003800000 */
.L_x_1664:
[----:B------:R4:W-:Y:S01]  /*a250*/  STG.E.U16 desc[UR36][R8.64], R18 ;  /* 0x0000001208007986 */ /* 0x0009e2000c101524 */
[----:B------:R-:W-:Y:S05]  /*a260*/  BRA `(.L_x_1660) ;  /* 0x0000000800f87947 */ /* 0x000fea0003800000 */
.L_x_1663:
[----:B------:R-:W-:-:S13]  /*a270*/  ISETP.NE.AND P0, PT, R0, 0x7, PT ;  /* 0x000000070000780c */ /* 0x000fda0003f05270 */
[----:B------:R-:W-:Y:S05]  /*a280*/  @!P0 BRA `(.L_x_1665) ;  /* 0x0000000000348947 */ /* 0x000fea0003800000 */
[----:B------:R-:W-:-:S13]  /*a290*/  ISETP.NE.AND P0, PT, R0, 0x8, PT ;  /* 0x000000080000780c */ /* 0x000fda0003f05270 */
[----:B------:R-:W-:Y:S05]  /*a2a0*/  @!P0 BRA `(.L_x_1666) ;  /* 0x0000000000188947 */ /* 0x000fea0003800000 */
[----:B------:R-:W-:-:S13]  /*a2b0*/  ISETP.NE.AND P0, PT, R0, 0x9, PT ;  /* 0x000000090000780c */ /* 0x000fda0003f05270 */
[----:B------:R-:W-:Y:S05]  /*a2c0*/  @P0 BRA `(.L_x_1659) ;  /* 0x0000000400fc0947 */ /* 0x000fea0003800000 */
[----:B------:R-:W-:Y:S02]  /*a2d0*/  HADD2.F32 R4, -RZ, R18.H0_H0 ;  /* 0x20000012ff047230 */ /* 0x000fe40000004100 */
[----:B------:R-:W-:-:S05]  /*a2e0*/  IMAD.MOV.U32 R5, RZ, RZ, RZ ;  /* 0x000000ffff057224 */ /* 0x000fca00078e00ff */
[----:B------:R1:W-:Y:S01]  /*a2f0*/  STG.E.64 desc[UR36][R8.64], R4 ;  /* 0x0000000408007986 */ /* 0x0003e2000c101b24 */
[----:B------:R-:W-:Y:S05]  /*a300*/  BRA `(.L_x_1660) ;  /* 0x0000000800d07947 */ /* 0x000fea0003800000 */
.L_x_1666:
[----:B------:R-:W-:-:S05]  /*a310*/  HADD2.F32 R0, -RZ, R18.H0_H0 ;  /* 0x20000012ff007230 */ /* 0x000fca0000004100 */
[----:B------:R-:W-:-:S04]  /*a320*/  F2FP.F16.F32.PACK_AB R0, RZ, R0 ;  /* 0x00000000ff00723e */ /* 0x000fc800000000ff */
[----:B------:R-:W-:-:S05]  /*a330*/  PRMT R0, R0, 0x5410, RZ ;  /* 0x0000541000007816 */ /* 0x000fca00000000ff */
[----:B------:R2:W-:Y:S01]  /*a340*/  STG.E desc[UR36][R8.64], R0 ;  /* 0x0000000008007986 */ /* 0x0005e2000c101924 */
[----:B------:R-:W-:Y:S05]  /*a350*/  BRA `(.L_x_1660) ;  /* 0x0000000800bc7947 */ /* 0x000fea0003800000 */
.L_x_1665:
[----:B------:R-:W-:-:S05]  /*a360*/  HADD2.F32 R4, -RZ, R18.H0_H0 ;  /* 0x20000012ff047230 */ /* 0x000fca0000004100 */
[----:B------:R-:W-:-:S06]  /*a370*/  FMUL.FTZ R4, R4, 1 ;  /* 0x3f80000004047820 */ /* 0x000fcc0000410000 */
[----:B------:R-:W0:Y:S02]  /*a380*/  F2F.F64.F32 R4, R4 ;  /* 0x0000000400047310 */ /* 0x000e240000201800 */
[----:B0-----:R0:W-:Y:S01]  /*a390*/  STG.E.64 desc[UR36][R8.64], R4 ;  /* 0x0000000408007986 */ /* 0x0011e2000c101b24 */
[----:B------:R-:W-:Y:S05]  /*a3a0*/  BRA `(.L_x_1660) ;  /* 0x0000000800a87947 */ /* 0x000fea0003800000 */
.L_x_1655:
        /* <DEDUP_REMOVED lines=10> */
[----:B------:R-:W-:-:S06]  /*a450*/  HADD2.F32 R3, -RZ, R18.H0_H0 ;  /* 0x20000012ff037230 */ /* 0x000fcc0000004100 */
[----:B------:R-:W0:Y:S02]  /*a460*/  F2I.FTZ.U32.TRUNC.NTZ R3, R3 ;  /* 0x0000000300037305 */ /* 0x000e24000021f000 */
[----:B0-----:R0:W-:Y:S01]  /*a470*/  STG.E.U16 desc[UR36][R8.64], R3 ;  /* 0x0000000308007986 */ /* 0x0011e2000c101524 */
[----:B------:R-:W-:Y:S05]  /*a480*/  BRA `(.L_x_1660) ;  /* 0x0000000800707947 */ /* 0x000fea0003800000 */
.L_x_1670:
        /* <DEDUP_REMOVED lines=17> */
.L_x_1673:
[----:B------:R-:W-:-:S04]  /*a5a0*/  SHF.R.U32.HI R3, RZ, 0x18, R5 ;  /* 0x00000018ff037819 */ /* 0x000fc80000011605 */
[----:B------:R-:W-:-:S04]  /*a5b0*/  LOP3.LUT R0, R0, 0x80, R3, 0xf8, !PT ;  /* 0x0000008000007812 */ /* 0x000fc800078ef803 */
[----:B------:R-:W-:-:S07]  /*a5c0*/  PRMT R4, R0, 0x7610, R4 ;  /* 0x0000761000047816 */ /* 0x000fce0000000004 */
.L_x_1672:
[----:B------:R-:W-:Y:S05]  /*a5d0*/  BSYNC.RECONVERGENT B0 ;  /* 0x0000000000007941 */ /* 0x000fea0003800200 */
.L_x_1671:
[----:B------:R0:W-:Y:S01]  /*a5e0*/  STG.E.U8 desc[UR36][R8.64], R4 ;  /* 0x0000000408007986 */ /* 0x0001e2000c101124 */
[----:B------:R-:W-:Y:S05]  /*a5f0*/  BRA `(.L_x_1660) ;  /* 0x0000000800147947 */ /* 0x000fea0003800000 */
.L_x_1669:
        /* <DEDUP_REMOVED lines=17> */
.L_x_1676:
[----:B------:R-:W-:-:S04]  /*a710*/  SHF.R.U32.HI R3, RZ, 0x18, R5 ;  /* 0x00000018ff037819 */ /* 0x000fc80000011605 */
[----:B------:R-:W-:-:S04]  /*a720*/  LOP3.LUT R0, R0, 0x80, R3, 0xf8, !PT ;  /* 0x0000008000007812 */ /* 0x000fc800078ef803 */
[----:B------:R-:W-:-:S07]  /*a730*/  PRMT R4, R0, 0x7610, R4 ;  /* 0x0000761000047816 */ /* 0x000fce0000000004 */
.L_x_1675:
[----:B------:R-:W-:Y:S05]  /*a740*/  BSYNC.RECONVERGENT B0 ;  /* 0x0000000000007941 */ /* 0x000fea0003800200 */
.L_x_1674:
[----:B------:R0:W-:Y:S01]  /*a750*/  STG.E.U8 desc[UR36][R8.64], R4 ;  /* 0x0000000408007986 */ /* 0x0001e2000c101124 */
[----:B------:R-:W-:Y:S05]  /*a760*/  BRA `(.L_x_1660) ;  /* 0x0000000400b87947 */ /* 0x000fea0003800000 */
.L_x_1668:
[----:B------:R-:W-:-:S13]  /*a770*/  ISETP.NE.AND P0, PT, R0, 0x1c, PT ;  /* 0x0000001c0000780c */ /* 0x000fda0003f05270 */
[----:B------:R-:W-:Y:S05]  /*a780*/  @!P0 BRA `(.L_x_1677) ;  /* 0x0000000000608947 */ /* 0x000fea0003800000 */
[----:B------:R-:W-:-:S13]  /*a790*/  ISETP.NE.AND P0, PT, R0, 0x1d, PT ;  /* 0x0000001d0000780c */ /* 0x000fda0003f05270 */
[----:B------:R-:W-:Y:S05]  /*a7a0*/  @!P0 BRA `(.L_x_1678) ;  /* 0x0000000000488947 */ /* 0x000fea0003800000 */
[----:B------:R-:W-:-:S13]  /*a7b0*/  ISETP.NE.AND P0, PT, R0, 0x2c, PT ;  /* 0x0000002c0000780c */ /* 0x000fda0003f05270 */
[----:B------:R-:W-:Y:S05]  /*a7c0*/  @P0 BRA `(.L_x_1659) ;  /* 0x0000000000bc0947 */ /* 0x000fea0003800000 */
        /* <DEDUP_REMOVED lines=16> */
.L_x_1678:
[----:B------:R-:W-:-:S06]  /*a8d0*/  HADD2.F32 R4, -RZ, R18.H0_H0 ;  /* 0x20000012ff047230 */ /* 0x000fcc0000004100 */
[----:B------:R-:W0:Y:S02]  /*a8e0*/  F2I.U64.TRUNC R4, R4 ;  /* 0x0000000400047311 */ /* 0x000e24000020d800 */
[----:B0-----:R0:W-:Y:S01]  /*a8f0*/  STG.E.64 desc[UR36][R8.64], R4 ;  /* 0x0000000408007986 */ /* 0x0011e2000c101b24 */
[----:B------:R-:W-:Y:S05]  /*a900*/  BRA `(.L_x_1660) ;  /* 0x0000000400507947 */ /* 0x000fea0003800000 */
.L_x_1677:
[----:B------:R-:W-:-:S04]  /*a910*/  HADD2.F32 R18, -RZ, R18.H0_H0 ;  /* 0x20000012ff127230 */ /* 0x000fc80000004100 */
[----:B------:R-:W0:Y:S02]  /*a920*/  F2I.FTZ.U32.TRUNC.NTZ R3, R18 ;  /* 0x0000001200037305 */ /* 0x000e24000021f000 */
[----:B0-----:R0:W-:Y:S01]  /*a930*/  STG.E desc[UR36][R8.64], R3 ;  /* 0x0000000308007986 */ /* 0x0011e2000c101924 */
[----:B------:R-:W-:Y:S05]  /*a940*/  BRA `(.L_x_1660) ;  /* 0x0000000400407947 */ /* 0x000fea0003800000 */
.L_x_1667:
[----:B------:R-:W-:-:S13]  /*a950*/  ISETP.GT.AND P0, PT, R0, 0xe, PT ;  /* 0x0000000e0000780c */ /* 0x000fda0003f04270 */
[----:B------:R-:W-:Y:S05]  /*a960*/  @P0 BRA `(.L_x_1679) ;  /* 0x00000000003c0947 */ /* 0x000fea0003800000 */
[----:B------:R-:W-:-:S13]  /*a970*/  ISETP.NE.AND P0, PT, R0, 0xa, PT ;  /* 0x0000000a0000780c */ /* 0x000fda0003f05270 */
[----:B------:R-:W-:Y:S05]  /*a980*/  @!P0 BRA `(.L_x_1680) ;  /* 0x00000000001c8947 */ /* 0x000fea0003800000 */
[----:B------:R-:W-:-:S13]  /*a990*/  ISETP.NE.AND P0, PT, R0, 0xb, PT ;  /* 0x0000000b0000780c */ /* 0x000fda0003f05270 */
[----:B------:R-:W-:Y:S05]  /*a9a0*/  @P0 BRA `(.L_x_1659) ;  /* 0x0000000000440947 */ /* 0x000fea0003800000 */
[----:B------:R-:W-:-:S05]  /*a9b0*/  HADD2.F32 R18, -RZ, R18.H0_H0 ;  /* 0x20000012ff127230 */ /* 0x000fca0000004100 */
[----:B------:R-:W-:-:S04]  /*a9c0*/  FSETP.NEU.FTZ.AND P0, PT, R18, RZ, PT ;  /* 0x000000ff1200720b */ /* 0x000fc80003f1d000 */
[----:B------:R-:W-:-:S05]  /*a9d0*/  SEL R3, RZ, 0x1, !P0 ;  /* 0x00000001ff037807 */ /* 0x000fca0004000000 */
[----:B------:R0:W-:Y:S01]  /*a9e0*/  STG.E.U8 desc[UR36][R8.64], R3 ;  /* 0x0000000308007986 */ /* 0x0001e2000c101124 */
[----:B------:R-:W-:Y:S05]  /*a9f0*/  BRA `(.L_x_1660) ;  /* 0x0000000400147947 */ /* 0x000fea0003800000 */
.L_x_1680:
[----:B------:R-:W-:Y:S01]  /*aa00*/  HADD2.F32 R18, -RZ, R18.H0_H0 ;  /* 0x20000012ff127230 */ /* 0x000fe20000004100 */
[----:B------:R-:W-:-:S04]  /*aa10*/  CS2R R6, SRZ ;  /* 0x0000000000067805 */ /* 0x000fc8000001ff00 */
[----:B------:R-:W-:-:S06]  /*aa20*/  FMUL.FTZ R4, R18, 1 ;  /* 0x3f80000012047820 */ /* 0x000fcc0000410000 */
[----:B------:R-:W0:Y:S02]  /*aa30*/  F2F.F64.F32 R4, R4 ;  /* 0x0000000400047310 */ /* 0x000e240000201800 */
[----:B0-----:R0:W-:Y:S01]  /*aa40*/  STG.E.128 desc[UR36][R8.64], R4 ;  /* 0x0000000408007986 */ /* 0x0011e2000c101d24 */
[----:B------:R-:W-:Y:S05]  /*aa50*/  BRA `(.L_x_1660) ;  /* 0x0000000000fc7947 */ /* 0x000fea0003800000 */
.L_x_1679:
[----:B------:R-:W-:-:S13]  /*aa60*/  ISETP.NE.AND P0, PT, R0, 0xf, PT ;  /* 0x0000000f0000780c */ /* 0x000fda0003f05270 */
[----:B------:R-:W-:Y:S05]  /*aa70*/  @!P0 BRA `(.L_x_1681) ;  /* 0x0000000000e88947 */ /* 0x000fea0003800000 */
[----:B------:R-:W-:-:S13]  /*aa80*/  ISETP.NE.AND P0, PT, R0, 0x17, PT ;  /* 0x000000170000780c */ /* 0x000fda0003f05270 */
[----:B------:R-:W-:Y:S05]  /*aa90*/  @!P0 BRA `(.L_x_1682) ;  /* 0x0000000000908947 */ /* 0x000fea0003800000 */
[----:B------:R-:W-:-:S13]  /*aaa0*/  ISETP.NE.AND P0, PT, R0, 0x18, PT ;  /* 0x000000180000780c */ /* 0x000fda0003f05270 */
[----:B------:R-:W-:Y:S05]  /*aab0*/  @!P0 BRA `(.L_x_1683) ;  /* 0x0000000000448947 */ /* 0x000fea0003800000 */
.L_x_1659:
        /* <DEDUP_REMOVED lines=16> */
.L_x_1684:
[----:B------:R-:W-:Y:S05]  /*abc0*/  BRA `(.L_x_1660) ;  /* 0x0000000000a07947 */ /* 0x000fea0003800000 */
.L_x_1683:
        /* <DEDUP_REMOVED lines=13> */
.L_x_1686:
[----:B------:R-:W-:Y:S05]  /*aca0*/  BSYNC.RECONVERGENT B0 ;  /* 0x0000000000007941 */ /* 0x000fea0003800200 */
.L_x_1685:
[----:B------:R-:W-:-:S05]  /*acb0*/  LOP3.LUT R3, R0, 0x80, R3, 0xf8, !PT ;  /* 0x0000008000037812 */ /* 0x000fca00078ef803 */
[----:B------:R0:W-:Y:S01]  /*acc0*/  STG.E.U8 desc[UR36][R8.64], R3 ;  /* 0x0000000308007986 */ /* 0x0001e2000c101124 */
[----:B------:R-:W-:Y:S05]  /*acd0*/  BRA `(.L_x_1660) ;  /* 0x00000000005c7947 */ /* 0x000fea0003800000 */
.L_x_1682:
        /* <DEDUP_REMOVED lines=12> */
.L_x_1688:
[----:B------:R-:W-:Y:S01]  /*ada0*/  IMAD.MOV.U32 R0, RZ, RZ, 0x7f ;  /* 0x0000007fff007424 */ /* 0x000fe200078e00ff */
[----:B------:R-:W-:-:S04]  /*adb0*/  ISETP.GT.U32.AND P0, PT, R4, 0x7f800000, PT ;  /* 0x7f8000000400780c */ /* 0x000fc80003f04070 */
[----:B------:R-:W-:-:S09]  /*adc0*/  SEL R0, R0, 0x7c, P0 ;  /* 0x0000007c00007807 */ /* 0x000fd20000000000 */
.L_x_1689:
[----:B------:R-:W-:Y:S05]  /*add0*/  BSYNC.RECONVERGENT B0 ;  /* 0x0000000000007941 */ /* 0x000fea0003800200 */
.L_x_1687:
[----:B------:R-:W-:-:S04]  /*ade0*/  SHF.R.U32.HI R3, RZ, 0x18, R3 ;  /* 0x00000018ff037819 */ /* 0x000fc80000011603 */
[----:B------:R-:W-:-:S05]  /*adf0*/  LOP3.LUT R3, R0, 0x80, R3, 0xf8, !PT ;  /* 0x0000008000037812 */ /* 0x000fca00078ef803 */
[----:B------:R0:W-:Y:S01]  /*ae00*/  STG.E.U8 desc[UR36][R8.64], R3 ;  /* 0x0000000308007986 */ /* 0x0001e2000c101124 */
[----:B------:R-:W-:Y:S05]  /*ae10*/  BRA `(.L_x_1660) ;  /* 0x00000000000c7947 */ /* 0x000fea0003800000 */
.L_x_1681:
[----:B------:R-:W-:-:S05]  /*ae20*/  HADD2.F32 R0, -RZ, R18.H0_H0 ;  /* 0x20000012ff007230 */ /* 0x000fca0000004100 */
[----:B------:R-:W-:-:S05]  /*ae30*/  F2FP.BF16.F32.PACK_AB R0, RZ, R0 ;  /* 0x00000000ff00723e */ /* 0x000fca00000010ff */
[----:B------:R0:W-:Y:S02]  /*ae40*/  STG.E.U16 desc[UR36][R8.64], R0 ;  /* 0x0000000008007986 */ /* 0x0001e4000c101524 */
.L_x_1660:
[----:B------:R-:W-:-:S05]  /*ae50*/  VIADD R19, R19, 0x80 ;  /* 0x0000008013137836 */ /* 0x000fca0000000000 */
[----:B------:R-:W-:-:S13]  /*ae60*/  ISETP.GE.AND P0, PT, R19, R28, PT ;  /* 0x0000001c1300720c */ /* 0x000fda0003f06270 */
[----:B------:R-:W-:Y:S05]  /*ae70*/  @P0 BRA `(.L_x_1654) ;  /* 0x0000000c00d80947 */ /* 0x000fea0003800000 */
[----:B------:R-:W5:Y:S01]  /*ae80*/  LDCU UR4, c[0x0][0x3c4] ;  /* 0x00007880ff0477ac */ /* 0x000f620008000800 */
[----:B01234-:R-:W0:Y:S01]  /*ae90*/  LDC.64 R8, c[0x0][0x398] ;  /* 0x0000e600ff087b82 */ /* 0x01fe220000000a00 */
        /* <DEDUP_REMOVED lines=20> */
.L_x_1693:
[----:B------:R-:W-:-:S06]  /*afe0*/  HADD2.F32 R5, -RZ, R16.H0_H0 ;  /* 0x20000010ff057230 */ /* 0x000fcc0000004100 */
[----:B------:R-:W0:Y:S02]  /*aff0*/  F2I.S64.TRUNC R4, R5 ;  /* 0x0000000500047311 */ /* 0x000e24000020d900 */
[----:B0-----:R0:W-:Y:S01]  /*b000*/  STG.E.U8 desc[UR36][R8.64], R4 ;  /* 0x0000000408007986 */ /* 0x0011e2000c101124 */
[----:B------:R-:W-:Y:S05]  /*b010*/  BRA `(.L_x_1695) ;  /* 0x0000000c006c7947 */ /* 0x000fea0003800000 */
.L_x_1692:
        /* <DEDUP_REMOVED lines=10> */
.L_x_1697:
[----:B------:R-:W-:-:S04]  /*b0c0*/  HADD2.F32 R16, -RZ, R16.H0_H0 ;  /* 0x20000010ff107230 */ /* 0x000fc80000004100 */
[----:B------:R-:W0:Y:S02]  /*b0d0*/  F2I.FTZ.TRUNC.NTZ R3, R16 ;  /* 0x0000001000037305 */ /* 0x000e24000021f100 */
[----:B0-----:R0:W-:Y:S01]  /*b0e0*/  STG.E desc[UR36][R8.64], R3 ;  /* 0x0000000308007986 */ /* 0x0011e2000c101924 */
[----:B------:R-:W-:Y:S05]  /*b0f0*/  BRA `(.L_x_1695) ;  /* 0x0000000c00347947 */ /* 0x000fea0003800000 */
.L_x_1696:
[----:B------:R-:W-:-:S04]  /*b100*/  HADD2.F32 R16, -RZ, R16.H0_H0 ;  /* 0x20000010ff107230 */ /* 0x000fc80000004100 */
[----:B------:R-:W0:Y:S02]  /*b110*/  F2I.FTZ.TRUNC.NTZ R3, R16 ;  /* 0x0000001000037305 */ /* 0x000e24000021f100 */
[----:B0-----:R0:W-:Y:S01]  /*b120*/  STG.E.U16 desc[UR36][R8.64], R3 ;  /* 0x0000000308007986 */ /* 0x0011e2000c101524 */
[----:B------:R-:W-:Y:S05]  /*b130*/  BRA `(.L_x_1695) ;  /* 0x0000000c00247947 */ /* 0x000fea0003800000 */
.L_x_1691:
        /* <DEDUP_REMOVED lines=9> */
.L_x_1699:
[----:B------:R0:W-:Y:S01]  /*b1d0*/  STG.E.U16 desc[UR36][R8.64], R16 ;  /* 0x0000001008007986 */ /* 0x0001e2000c101524 */
[----:B------:R-:W-:Y:S05]  /*b1e0*/  BRA `(.L_x_1695) ;  /* 0x0000000800f87947 */ /* 0x000fea0003800000 */
.L_x_1698:
        /* <DEDUP_REMOVED lines=10> */
.L_x_1701:
[----:B------:R-:W-:-:S05]  /*b290*/  HADD2.F32 R0, -RZ, R16.H0_H0 ;  /* 0x20000010ff007230 */ /* 0x000fca0000004100 */
[----:B------:R-:W-:-:S04]  /*b2a0*/  F2FP.F16.F32.PACK_AB R0, RZ, R0 ;  /* 0x00000000ff00723e */ /* 0x000fc800000000ff */
[----:B------:R-:W-:-:S05]  /*b2b0*/  PRMT R0, R0, 0x5410, RZ ;  /* 0x0000541000007816 */ /* 0x000fca00000000ff */
[----:B------:R0:W-:Y:S01]  /*b2c0*/  STG.E desc[UR36][R8.64], R0 ;  /* 0x0000000008007986 */ /* 0x0001e2000c101924 */
[----:B------:R-:W-:Y:S05]  /*b2d0*/  BRA `(.L_x_1695) ;  /* 0x0000000800bc7947 */ /* 0x000fea0003800000 */
.L_x_1700:
[----:B------:R-:W-:-:S05]  /*b2e0*/  HADD2.F32 R4, -RZ, R16.H0_H0 ;  /* 0x20000010ff047230 */ /* 0x000fca0000004100 */
[----:B------:R-:W-:-:S06]  /*b2f0*/  FMUL.FTZ R4, R4, 1 ;  /* 0x3f80000004047820 */ /* 0x000fcc0000410000 */
[----:B------:R-:W0:Y:S02]  /*b300*/  F2F.F64.F32 R4, R4 ;  /* 0x0000000400047310 */ /* 0x000e240000201800 */
[----:B0-----:R0:W-:Y:S01]  /*b310*/  STG.E.64 desc[UR36][R8.64], R4 ;  /* 0x0000000408007986 */ /* 0x0011e2000c101b24 */
[----:B------:R-:W-:Y:S05]  /*b320*/  BRA `(.L_x_1695) ;  /* 0x0000000800a87947 */ /* 0x000fea0003800000 */
.L_x_1690:
        /* <DEDUP_REMOVED lines=14> */
.L_x_1705:
        /* <DEDUP_REMOVED lines=17> */
.L_x_1708:
[----:B------:R-:W-:-:S04]  /*b520*/  SHF.R.U32.HI R3, RZ, 0x18, R5 ;  /* 0x00000018ff037819 */ /* 0x000fc80000011605 */
[----:B------:R-:W-:-:S04]  /*b530*/  LOP3.LUT R0, R0, 0x80, R3, 0xf8, !PT ;  /* 0x0000008000007812 */ /* 0x000fc800078ef803 */
[----:B------:R-:W-:-:S07]  /*b540*/  PRMT R4, R0, 0x7610, R4 ;  /* 0x0000761000047816 */ /* 0x000fce0000000004 */
.L_x_1707:
[----:B------:R-:W-:Y:S05]  /*b550*/  BSYNC.RECONVERGENT B0 ;  /* 0x0000000000007941 */ /* 0x000fea0003800200 */
.L_x_1706:
[----:B------:R0:W-:Y:S01]  /*b560*/  STG.E.U8 desc[UR36][R8.64], R4 ;  /* 0x0000000408007986 */ /* 0x0001e2000c101124 */
[----:B------:R-:W-:Y:S05]  /*b570*/  BRA `(.L_x_1695) ;  /* 0x0000000800147947 */ /* 0x000fea0003800000 */
.L_x_1704:
        /* <DEDUP_REMOVED lines=17> */
.L_x_1711:
[----:B------:R-:W-:-:S04]  /*b690*/  SHF.R.U32.HI R3, RZ, 0x18, R5 ;  /* 0x00000018ff037819 */ /* 0x000fc80000011605 */
[----:B------:R-:W-:-:S04]  /*b6a0*/  LOP3.LUT R0, R0, 0x80, R3, 0xf8, !PT ;  /* 0x0000008000007812 */ /* 0x000fc800078ef803 */
[----:B------:R-:W-:-:S07]  /*b6b0*/  PRMT R4, R0, 0x7610, R4 ;  /* 0x0000761000047816 */ /* 0x000fce0000000004 */
.L_x_1710:
[----:B------:R-:W-:Y:S05]  /*b6c0*/  BSYNC.RECONVERGENT B0 ;  /* 0x0000000000007941 */ /* 0x000fea0003800200 */
.L_x_1709:
[----:B------:R0:W-:Y:S01]  /*b6d0*/  STG.E.U8 desc[UR36][R8.64], R4 ;  /* 0x0000000408007986 */ /* 0x0001e2000c101124 */
[----:B------:R-:W-:Y:S05]  /*b6e0*/  BRA `(.L_x_1695) ;  /* 0x0000000400b87947 */ /* 0x000fea0003800000 */
.L_x_1703:
        /* <DEDUP_REMOVED lines=22> */
.L_x_1713:
[----:B------:R-:W-:-:S06]  /*b850*/  HADD2.F32 R4, -RZ, R16.H0_H0 ;  /* 0x20000010ff047230 */ /* 0x000fcc0000004100 */
[----:B------:R-:W0:Y:S02]  /*b860*/  F2I.U64.TRUNC R4, R4 ;  /* 0x0000000400047311 */ /* 0x000e24000020d800 */
[----:B0-----:R0:W-:Y:S01]  /*b870*/  STG.E.64 desc[UR36][R8.64], R4 ;  /* 0x0000000408007986 */ /* 0x0011e2000c101b24 */
[----:B------:R-:W-:Y:S05]  /*b880*/  BRA `(.L_x_1695) ;  /* 0x0000000400507947 */ /* 0x000fea0003800000 */
.L_x_1712:
[----:B------:R-:W-:-:S04]  /*b890*/  HADD2.F32 R16, -RZ, R16.H0_H0 ;  /* 0x20000010ff107230 */ /* 0x000fc80000004100 */
[----:B------:R-:W0:Y:S02]  /*b8a0*/  F2I.FTZ.U32.TRUNC.NTZ R3, R16 ;  /* 0x0000001000037305 */ /* 0x000e24000021f000 */
[----:B0-----:R0:W-:Y:S01]  /*b8b0*/  STG.E desc[UR36][R8.64], R3 ;  /* 0x0000000308007986 */ /* 0x0011e2000c101924 */
[----:B------:R-:W-:Y:S05]  /*b8c0*/  BRA `(.L_x_1695) ;  /* 0x0000000400407947 */ /* 0x000fea0003800000 */
.L_x_1702:
        /* <DEDUP_REMOVED lines=11> */
.L_x_1715:
[----:B------:R-:W-:Y:S01]  /*b980*/  HADD2.F32 R16, -RZ, R16.H0_H0 ;  /* 0x20000010ff107230 */ /* 0x000fe20000004100 */
[----:B------:R-:W-:-:S04]  /*b990*/  CS2R R6, SRZ ;  /* 0x0000000000067805 */ /* 0x000fc8000001ff00 */
[----:B------:R-:W-:-:S06]  /*b9a0*/  FMUL.FTZ R4, R16, 1 ;  /* 0x3f80000010047820 */ /* 0x000fcc0000410000 */
[----:B------:R-:W0:Y:S02]  /*b9b0*/  F2F.F64.F32 R4, R4 ;  /* 0x0000000400047310 */ /* 0x000e240000201800 */
[----:B0-----:R3:W-:Y:S01]  /*b9c0*/  STG.E.128 desc[UR36][R8.64], R4 ;  /* 0x0000000408007986 */ /* 0x0017e2000c101d24 */
[----:B------:R-:W-:Y:S05]  /*b9d0*/  BRA `(.L_x_1695) ;  /* 0x0000000000fc7947 */ /* 0x000fea0003800000 */
.L_x_1714:
[----:B------:R-:W-:-:S13]  /*b9e0*/  ISETP.NE.AND P0, PT, R0, 0xf, PT ;  /* 0x0000000f0000780c */ /* 0x000fda0003f05270 */
[----:B------:R-:W-:Y:S05]  /*b9f0*/  @!P0 BRA `(.L_x_1716) ;  /* 0x0000000000e88947 */ /* 0x000fea0003800000 */
[----:B------:R-:W-:-:S13]  /*ba00*/  ISETP.NE.AND P0, PT, R0, 0x17, PT ;  /* 0x000000170000780c */ /* 0x000fda0003f05270 */
[----:B------:R-:W-:Y:S05]  /*ba10*/  @!P0 BRA `(.L_x_1717) ;  /* 0x0000000000908947 */ /* 0x000fea0003800000 */
[----:B------:R-:W-:-:S13]  /*ba20*/  ISETP.NE.AND P0, PT, R0, 0x18, PT ;  /* 0x000000180000780c */ /* 0x000fda0003f05270 */
[----:B------:R-:W-:Y:S05]  /*ba30*/  @!P0 BRA `(.L_x_1718) ;  /* 0x0000000000448947 */ /* 0x000fea0003800000 */
.L_x_1694:
        /* <DEDUP_REMOVED lines=16> */
.L_x_1719:
[----:B------:R-:W-:Y:S05]  /*bb40*/  BRA `(.L_x_1695) ;  /* 0x0000000000a07947 */ /* 0x000fea0003800000 */
.L_x_1718:
        /* <DEDUP_REMOVED lines=13> */
.L_x_1721:
[----:B------:R-:W-:Y:S05]  /*bc20*/  BSYNC.RECONVERGENT B0 ;  /* 0x0000000000007941 */ /* 0x000fea0003800200 */
.L_x_1720:
[----:B------:R-:W-:-:S05]  /*bc30*/  LOP3.LUT R3, R0, 0x80, R3, 0xf8, !PT ;  /* 0x0000008000037812 */ /* 0x000fca00078ef803 */
[----:B------:R1:W-:Y:S01]  /*bc40*/  STG.E.U8 desc[UR36][R8.64], R3 ;  /* 0x0000000308007986 */ /* 0x0003e2000c101124 */
[----:B------:R-:W-:Y:S05]  /*bc50*/  BRA `(.L_x_1695) ;  /* 0x00000000005c7947 */ /* 0x000fea0003800000 */
.L_x_1717:
        /* <DEDUP_REMOVED lines=12> */
.L_x_1723:
[----:B------:R-:W-:Y:S01]  /*bd20*/  IMAD.MOV.U32 R0, RZ, RZ, 0x7f ;  /* 0x0000007fff007424 */ /* 0x000fe200078e00ff */
[----:B------:R-:W-:-:S04]  /*bd30*/  ISETP.GT.U32.AND P0, PT, R4, 0x7f800000, PT ;  /* 0x7f8000000400780c */ /* 0x000fc80003f04070 */
[----:B------:R-:W-:-:S09]  /*bd40*/  SEL R0, R0, 0x7c, P0 ;  /* 0x0000007c00007807 */ /* 0x000fd20000000000 */
.L_x_1724:
[----:B------:R-:W-:Y:S05]  /*bd50*/  BSYNC.RECONVERGENT B0 ;  /* 0x0000000000007941 */ /* 0x000fea0003800200 */
.L_x_1722:
[----:B------:R-:W-:-:S04]  /*bd60*/  SHF.R.U32.HI R3, RZ, 0x18, R3 ;  /* 0x00000018ff037819 */ /* 0x000fc80000011603 */
[----:B------:R-:W-:-:S05]  /*bd70*/  LOP3.LUT R3, R0, 0x80, R3, 0xf8, !PT ;  /* 0x0000008000037812 */ /* 0x000fca00078ef803 */
[----:B------:R2:W-:Y:S01]  /*bd80*/  STG.E.U8 desc[UR36][R8.64], R3 ;  /* 0x0000000308007986 */ /* 0x0005e2000c101124 */
[----:B------:R-:W-:Y:S05]  /*bd90*/  BRA `(.L_x_1695) ;  /* 0x00000000000c7947 */ /* 0x000fea0003800000 */
.L_x_1716:
[----:B------:R-:W-:-:S05]  /*bda0*/  HADD2.F32 R0, -RZ, R16.H0_H0 ;  /* 0x20000010ff007230 */ /* 0x000fca0000004100 */
[----:B------:R-:W-:-:S05]  /*bdb0*/  F2FP.BF16.F32.PACK_AB R0, RZ, R0 ;  /* 0x00000000ff00723e */ /* 0x000fca00000010ff */
[----:B------:R0:W-:Y:S02]  /*bdc0*/  STG.E.U16 desc[UR36][R8.64], R0 ;  /* 0x0000000008007986 */ /* 0x0001e4000c101524 */
.L_x_1695:
[----:B------:R-:W-:-:S07]  /*bdd0*/  VIADD R19, R19, 0x80 ;  /* 0x0000008013137836 */ /* 0x000fce0000000000 */
.L_x_1654:
[----:B------:R-:W-:Y:S05]  /*bde0*/  BSYNC.RECONVERGENT B6 ;  /* 0x0000000000067941 */ /* 0x000fea0003800200 */
.L_x_1653:
[----:B------:R-:W-:-:S13]  /*bdf0*/  ISETP.GE.AND P0, PT, R19, R28, PT ;  /* 0x0000001c1300720c */ /* 0x000fda0003f06270 */
[----:B------:R-:W-:Y:S05]  /*be00*/  @P0 EXIT ;  /* 0x000000000000094d */ /* 0x000fea0003800000 */
[----:B01-3--:R-:W0:Y:S01]  /*be10*/  LDC.64 R4, c[0x0][0x398] ;  /* 0x0000e600ff047b82 */ /* 0x00be220000000a00 */
[----:B------:R-:W1:Y:S01]  /*be20*/  LDCU UR4, c[0x0][0x3c4] ;  /* 0x00007880ff0477ac */ /* 0x000e620008000800 */
[----:B--2-45:R-:W-:Y:S01]  /*be30*/  PRMT R0, R26, 0x9910, RZ ;  /* 0x000099101a007816 */ /* 0x034fe200000000ff */
        /* <DEDUP_REMOVED lines=14> */
[----:B------:R-:W-:-:S06]  /*bf20*/  HADD2.F32 R17, -RZ, R17.H0_H0 ;  /* 0x20000011ff117230 */ /* 0x000fcc0000004100 */
[----:B------:R-:W0:Y:S02]  /*bf30*/  F2I.FTZ.TRUNC.NTZ R17, R17 ;  /* 0x0000001100117305 */ /* 0x000e24000021f100 */
[----:B0-----:R-:W-:Y:S01]  /*bf40*/  STG.E.U8 desc[UR36][R2.64], R17 ;  /* 0x0000001102007986 */ /* 0x001fe2000c101124 */
[----:B------:R-:W-:Y:S05]  /*bf50*/  EXIT ;  /* 0x000000000000794d */ /* 0x000fea0003800000 */
.L_x_1728:
[----:B------:R-:W-:-:S06]  /*bf60*/  HADD2.F32 R5, -RZ, R17.H0_H0 ;  /* 0x20000011ff057230 */ /* 0x000fcc0000004100 */
[----:B------:R-:W0:Y:S02]  /*bf70*/  F2I.S64.TRUNC R4, R5 ;  /* 0x0000000500047311 */ /* 0x000e24000020d900 */
[----:B0-----:R-:W-:Y:S01]  /*bf80*/  STG.E.U8 desc[UR36][R2.64], R4 ;  /* 0x0000000402007986 */ /* 0x001fe2000c101124 */
[----:B------:R-:W-:Y:S05]  /*bf90*/  EXIT ;  /* 0x000000000000794d */ /* 0x000fea0003800000 */
.L_x_1727:
        /* <DEDUP_REMOVED lines=8> */
[----:B0-----:R-:W-:Y:S01]  /*c020*/  STG.E.64 desc[UR36][R2.64], R4 ;  /* 0x0000000402007986 */ /* 0x001fe2000c101b24 */
[----:B------:R-:W-:Y:S05]  /*c030*/  EXIT ;  /* 0x000000000000794d */ /* 0x000fea0003800000 */
.L_x_1731:
[----:B------:R-:W-:-:S06]  /*c040*/  HADD2.F32 R17, -RZ, R17.H0_H0 ;  /* 0x20000011ff117230 */ /* 0x000fcc0000004100 */
[----:B------:R-:W0:Y:S02]  /*c050*/  F2I.FTZ.TRUNC.NTZ R17, R17 ;  /* 0x0000001100117305 */ /* 0x000e24000021f100 */
[----:B0-----:R-:W-:Y:S01]  /*c060*/  STG.E desc[UR36][R2.64], R17 ;  /* 0x0000001102007986 */ /* 0x001fe2000c101924 */
[----:B------:R-:W-:Y:S05]  /*c070*/  EXIT ;  /* 0x000000000000794d */ /* 0x000fea0003800000 */
.L_x_1730:
[----:B------:R-:W-:-:S06]  /*c080*/  HADD2.F32 R17, -RZ, R17.H0_H0 ;  /* 0x20000011ff117230 */ /* 0x000fcc0000004100 */
[----:B------:R-:W0:Y:S02]  /*c090*/  F2I.FTZ.TRUNC.NTZ R17, R17 ;  /* 0x0000001100117305 */ /* 0x000e24000021f100 */
[----:B0-----:R-:W-:Y:S01]  /*c0a0*/  STG.E.U16 desc[UR36][R2.64], R17 ;  /* 0x0000001102007986 */ /* 0x001fe2000c101524 */
[----:B------:R-:W-:Y:S05]  /*c0b0*/  EXIT ;  /* 0x000000000000794d */ /* 0x000fea0003800000 */
.L_x_1726:
[----:B------:R-:W-:-:S13]  /*c0c0*/  ISETP.GT.AND P0, PT, R0, 0x6, PT ;  /* 0x000000060000780c */ /* 0x000fda0003f04270 */
[----:B------:R-:W-:Y:S05]  /*c0d0*/  @P0 BRA `(.L_x_1732) ;  /* 0x0000000000240947 */ /* 0x000fea0003800000 */
[----:B------:R-:W-:-:S13]  /*c0e0*/  ISETP.NE.AND P0, PT, R0, 0x5, PT ;  /* 0x000000050000780c */ /* 0x000fda0003f05270 */
[----:B------:R-:W-:Y:S05]  /*c0f0*/  @!P0 BRA `(.L_x_1733) ;  /* 0x0000000000148947 */ /* 0x000fea0003800000 */
[----:B------:R-:W-:-:S13]  /*c100*/  ISETP.NE.AND P0, PT, R0, 0x6, PT ;  /* 0x000000060000780c */ /* 0x000fda0003f05270 */
[----:B------:R-:W-:Y:S05]  /*c110*/  @P0 BRA `(.L_x_1729) ;  /* 0x0000000800280947 */ /* 0x000fea0003800000 */
[----:B------:R-:W-:-:S05]  /*c120*/  HADD2.F32 R17, -RZ, R17.H0_H0 ;  /* 0x20000011ff117230 */ /* 0x000fca0000004100 */
[----:B------:R-:W-:Y:S01]  /*c130*/  STG.E desc[UR36][R2.64], R17 ;  /* 0x0000001102007986 */ /* 0x000fe2000c101924 */
[----:B------:R-:W-:Y:S05]  /*c140*/  EXIT ;  /* 0x000000000000794d */ /* 0x000fea0003800000 */
.L_x_1733:
[----:B------:R-:W-:Y:S01]  /*c150*/  STG.E.U16 desc[UR36][R2.64], R17 ;  /* 0x0000001102007986 */ /* 0x000fe2000c101524 */
[----:B------:R-:W-:Y:S05]  /*c160*/  EXIT ;  /* 0x000000000000794d */ /* 0x000fea0003800000 */
.L_x_1732:
        /* <DEDUP_REMOVED lines=8> */
[----:B------:R-:W-:Y:S01]  /*c1f0*/  STG.E.64 desc[UR36][R2.64], R4 ;  /* 0x0000000402007986 */ /* 0x000fe2000c101b24 */
[----:B------:R-:W-:Y:S05]  /*c200*/  EXIT ;  /* 0x000000000000794d */ /* 0x000fea0003800000 */
.L_x_1735:
[----:B------:R-:W-:-:S05]  /*c210*/  HADD2.F32 R0, -RZ, R17.H0_H0 ;  /* 0x20000011ff007230 */ /* 0x000fca0000004100 */
[----:B------:R-:W-:-:S04]  /*c220*/  F2FP.F16.F32.PACK_AB R0, RZ, R0 ;  /* 0x00000000ff00723e */ /* 0x000fc800000000ff */
[----:B------:R-:W-:-:S05]  /*c230*/  PRMT R0, R0, 0x5410, RZ ;  /* 0x0000541000007816 */ /* 0x000fca00000000ff */
[----:B------:R-:W-:Y:S01]  /*c240*/  STG.E desc[UR36][R2.64], R0 ;  /* 0x0000000002007986 */ /* 0x000fe2000c101924 */
[----:B------:R-:W-:Y:S05]  /*c250*/  EXIT ;  /* 0x000000000000794d */ /* 0x000fea0003800000 */
.L_x_1734:
[----:B------:R-:W-:-:S05]  /*c260*/  HADD2.F32 R4, -RZ, R17.H0_H0 ;  /* 0x20000011ff047230 */ /* 0x000fca0000004100 */
[----:B------:R-:W-:-:S06]  /*c270*/  FMUL.FTZ R4, R4, 1 ;  /* 0x3f80000004047820 */ /* 0x000fcc0000410000 */
[----:B------:R-:W0:Y:S02]  /*c280*/  F2F.F64.F32 R4, R4 ;  /* 0x0000000400047310 */ /* 0x000e240000201800 */
[----:B0-----:R-:W-:Y:S01]  /*c290*/  STG.E.64 desc[UR36][R2.64], R4 ;  /* 0x0000000402007986 */ /* 0x001fe2000c101b24 */
[----:B------:R-:W-:Y:S05]  /*c2a0*/  EXIT ;  /* 0x000000000000794d */ /* 0x000fea0003800000 */
.L_x_1725:
        /* <DEDUP_REMOVED lines=12> */
[----:B0-----:R-:W-:Y:S01]  /*c370*/  STG.E.U16 desc[UR36][R2.64], R5 ;  /* 0x0000000502007986 */ /* 0x001fe2000c101524 */
[----:B------:R-:W-:Y:S05]  /*c380*/  EXIT ;  /* 0x000000000000794d */ /* 0x000fea0003800000 */
.L_x_1739:
        /* <DEDUP_REMOVED lines=18> */
.L_x_1742:
[----:B------:R-:W-:-:S04]  /*c4b0*/  SHF.R.U32.HI R5, RZ, 0x18, R5 ;  /* 0x00000018ff057819 */ /* 0x000fc80000011605 */
[----:B------:R-:W-:-:S07]  /*c4c0*/  LOP3.LUT R0, R0, 0x80, R5, 0xf8, !PT ;  /* 0x0000008000007812 */ /* 0x000fce00078ef805 */
.L_x_1741:
[----:B------:R-:W-:Y:S05]  /*c4d0*/  BSYNC.RECONVERGENT B0 ;  /* 0x0000000000007941 */ /* 0x000fea0003800200 */
.L_x_1740:
[----:B------:R-:W-:Y:S01]  /*c4e0*/  STG.E.U8 desc[UR36][R2.64], R0 ;  /* 0x0000000002007986 */ /* 0x000fe2000c101124 */
[----:B------:R-:W-:Y:S05]  /*c4f0*/  EXIT ;  /* 0x000000000000794d */ /* 0x000fea0003800000 */
.L_x_1738:
        /* <DEDUP_REMOVED lines=18> */
.L_x_1745:
[----:B------:R-:W-:-:S04]  /*c620*/  SHF.R.U32.HI R5, RZ, 0x18, R5 ;  /* 0x00000018ff057819 */ /* 0x000fc80000011605 */
[----:B------:R-:W-:-:S07]  /*c630*/  LOP3.LUT R0, R0, 0x80, R5, 0xf8, !PT ;  /* 0x0000008000007812 */ /* 0x000fce00078ef805 */
.L_x_1744:
[----:B------:R-:W-:Y:S05]  /*c640*/  BSYNC.RECONVERGENT B0 ;  /* 0x0000000000007941 */ /* 0x000fea0003800200 */
.L_x_1743:
[----:B------:R-:W-:Y:S01]  /*c650*/  STG.E.U8 desc[UR36][R2.64], R0 ;  /* 0x0000000002007986 */ /* 0x000fe2000c101124 */
[----:B------:R-:W-:Y:S05]  /*c660*/  EXIT ;  /* 0x000000000000794d */ /* 0x000fea0003800000 */
.L_x_1737:
[----:B------:R-:W-:-:S13]  /*c670*/  ISETP.NE.AND P0, PT, R0, 0x1c, PT ;  /* 0x0000001c0000780c */ /* 0x000fda0003f05270 */
[----:B------:R-:W-:Y:S05]  /*c680*/  @!P0 BRA `(.L_x_1746) ;  /* 0x0000000000608947 */ /* 0x000fea0003800000 */
[----:B------:R-:W-:-:S13]  /*c690*/  ISETP.NE.AND P0, PT, R0, 0x1d, PT ;  /* 0x0000001d0000780c */ /* 0x000fda0003f05270 */
[----:B------:R-:W-:Y:S05]  /*c6a0*/  @!P0 BRA `(.L_x_1747) ;  /* 0x0000000000488947 */ /* 0x000fea0003800000 */
[----:B------:R-:W-:-:S13]  /*c6b0*/  ISETP.NE.AND P0, PT, R0, 0x2c, PT ;  /* 0x0000002c0000780c */ /* 0x000fda0003f05270 */
[----:B------:R-:W-:Y:S05]  /*c6c0*/  @P0 BRA `(.L_x_1729) ;  /* 0x0000000000bc0947 */ /* 0x000fea0003800000 */
[----:B------:R-:W-:Y:S02]  /*c6d0*/  HADD2.F32 R17, -RZ, R17.H0_H0 ;  /* 0x20000011ff117230 */ /* 0x000fe40000004100 */
        /* <DEDUP_REMOVED lines=15> */
.L_x_1747:
[----:B------:R-:W-:-:S06]  /*c7d0*/  HADD2.F32 R4, -RZ, R17.H0_H0 ;  /* 0x20000011ff047230 */ /* 0x000fcc0000004100 */
[----:B------:R-:W0:Y:S02]  /*c7e0*/  F2I.U64.TRUNC R4, R4 ;  /* 0x0000000400047311 */ /* 0x000e24000020d800 */
[----:B0-----:R-:W-:Y:S01]  /*c7f0*/  STG.E.64 desc[UR36][R2.64], R4 ;  /* 0x0000000402007986 */ /* 0x001fe2000c101b24 */
[----:B------:R-:W-:Y:S05]  /*c800*/  EXIT ;  /* 0x000000000000794d */ /* 0x000fea0003800000 */
.L_x_1746:
[----:B------:R-:W-:-:S06]  /*c810*/  HADD2.F32 R17, -RZ, R17.H0_H0 ;  /* 0x20000011ff117230 */ /* 0x000fcc0000004100 */
[----:B------:R-:W0:Y:S02]  /*c820*/  F2I.FTZ.U32.TRUNC.NTZ R17, R17 ;  /* 0x0000001100117305 */ /* 0x000e24000021f000 */
[----:B0-----:R-:W-:Y:S01]  /*c830*/  STG.E desc[UR36][R2.64], R17 ;  /* 0x0000001102007986 */ /* 0x001fe2000c101924 */
[----:B------:R-:W-:Y:S05]  /*c840*/  EXIT ;  /* 0x000000000000794d */ /* 0x000fea0003800000 */
.L_x_1736:
        /* <DEDUP_REMOVED lines=9> */
[----:B------:R-:W-:Y:S01]  /*c8e0*/  STG.E.U8 desc[UR36][R2.64], R5 ;  /* 0x0000000502007986 */ /* 0x000fe2000c101124 */
[----:B------:R-:W-:Y:S05]  /*c8f0*/  EXIT ;  /* 0x000000000000794d */ /* 0x000fea0003800000 */
.L_x_1749:
[----:B------:R-:W-:Y:S01]  /*c900*/  HADD2.F32 R17, -RZ, R17.H0_H0 ;  /* 0x20000011ff117230 */ /* 0x000fe20000004100 */
[----:B------:R-:W-:-:S04]  /*c910*/  CS2R R6, SRZ ;  /* 0x0000000000067805 */ /* 0x000fc8000001ff00 */
[----:B------:R-:W-:-:S06]  /*c920*/  FMUL.FTZ R4, R17, 1 ;  /* 0x3f80000011047820 */ /* 0x000fcc0000410000 */
[----:B------:R-:W0:Y:S02]  /*c930*/  F2F.F64.F32 R4, R4 ;  /* 0x0000000400047310 */ /* 0x000e240000201800 */
[----:B0-----:R-:W-:Y:S01]  /*c940*/  STG.E.128 desc[UR36][R2.64], R4 ;  /* 0x0000000402007986 */ /* 0x001fe2000c101d24 */
[----:B------:R-:W-:Y:S05]  /*c950*/  EXIT ;  /* 0x000000000000794d */ /* 0x000fea0003800000 */
.L_x_1748:
[----:B------:R-:W-:-:S13]  /*c960*/  ISETP.NE.AND P0, PT, R0, 0xf, PT ;  /* 0x0000000f0000780c */ /* 0x000fda0003f05270 */
[----:B------:R-:W-:Y:S05]  /*c970*/  @!P0 BRA `(.L_x_1750) ;  /* 0x0000000000e88947 */ /* 0x000fea0003800000 */
[----:B------:R-:W-:-:S13]  /*c980*/  ISETP.NE.AND P0, PT, R0, 0x17, PT ;  /* 0x000000170000780c */ /* 0x000fda0003f05270 */
[----:B------:R-:W-:Y:S05]  /*c990*/  @!P0 BRA `(.L_x_1751) ;  /* 0x0000000000908947 */ /* 0x000fea0003800000 */
[----:B------:R-:W-:-:S13]  /*c9a0*/  ISETP.NE.AND P0, PT, R0, 0x18, PT ;  /* 0x000000180000780c */ /* 0x000fda0003f05270 */
[----:B------:R-:W-:Y:S05]  /*c9b0*/  @!P0 BRA `(.L_x_1752) ;  /* 0x0000000000448947 */ /* 0x000fea0003800000 */
.L_x_1729:
        /* <DEDUP_REMOVED lines=11> */
[----:B------:R-:W-:Y:S02]  /*ca70*/  IMAD.U32 R7, RZ, RZ, UR7 ;  /* 0x00000007ff077e24 */ /* 0x000fe4000f8e00ff */
[----:B----4-:R-:W-:Y:S02]  /*ca80*/  IMAD.U32 R10, RZ, RZ, UR8 ;  /* 0x00000008ff0a7e24 */ /* 0x010fe4000f8e00ff */
[----:B-1----:R-:W-:-:S07]  /*ca90*/  IMAD.U32 R11, RZ, RZ, UR9 ;  /* 0x00000009ff0b7e24 */ /* 0x002fce000f8e00ff */
[----:B------:R-:W-:-:S07]  /*caa0*/  LEPC R20, `(.L_x_1753) ;  /* 0x000000001014794e */ /* 0x000fce0000000000 */
[----:B--2---:R-:W-:Y:S05]  /*cab0*/  CALL.ABS.NOINC R2 ;  /* 0x0000000002007343 */ /* 0x004fea0003c00000 */
.L_x_1753:
[----:B------:R-:W-:Y:S05]  /*cac0*/  EXIT ;  /* 0x000000000000794d */ /* 0x000fea0003800000 */
.L_x_1752:
        /* <DEDUP_REMOVED lines=13> */
.L_x_1755:
[----:B------:R-:W-:Y:S05]  /*cba0*/  BSYNC.RECONVERGENT B0 ;  /* 0x0000000000007941 */ /* 0x000fea0003800200 */
.L_x_1754:
[----:B------:R-:W-:-:S05]  /*cbb0*/  LOP3.LUT R5, R0, 0x80, R5, 0xf8, !PT ;  /* 0x0000008000057812 */ /* 0x000fca00078ef805 */
[----:B------:R-:W-:Y:S01]  /*cbc0*/  STG.E.U8 desc[UR36][R2.64], R5 ;  /* 0x0000000502007986 */ /* 0x000fe2000c101124 */
[----:B------:R-:W-:Y:S05]  /*cbd0*/  EXIT ;  /* 0x000000000000794d */ /* 0x000fea0003800000 */
.L_x_1751:
        /* <DEDUP_REMOVED lines=12> */
.L_x_1757:
[----:B------:R-:W-:Y:S01]  /*cca0*/  IMAD.MOV.U32 R0, RZ, RZ, 0x7f ;  /* 0x0000007fff007424 */ /* 0x000fe200078e00ff */
[----:B------:R-:W-:-:S04]  /*ccb0*/  ISETP.GT.U32.AND P0, PT, R4, 0x7f800000, PT ;  /* 0x7f8000000400780c */ /* 0x000fc80003f04070 */
[----:B------:R-:W-:-:S09]  /*ccc0*/  SEL R0, R0, 0x7c, P0 ;  /* 0x0000007c00007807 */ /* 0x000fd20000000000 */
.L_x_1758:
[----:B------:R-:W-:Y:S05]  /*ccd0*/  BSYNC.RECONVERGENT B0 ;  /* 0x0000000000007941 */ /* 0x000fea0003800200 */
.L_x_1756:
[----:B------:R-:W-:-:S04]  /*cce0*/  SHF.R.U32.HI R5, RZ, 0x18, R5 ;  /* 0x00000018ff057819 */ /* 0x000fc80000011605 */
[----:B------:R-:W-:-:S05]  /*ccf0*/  LOP3.LUT R5, R0, 0x80, R5, 0xf8, !PT ;  /* 0x0000008000057812 */ /* 0x000fca00078ef805 */
[----:B------:R-:W-:Y:S01]  /*cd00*/  STG.E.U8 desc[UR36][R2.64], R5 ;  /* 0x0000000502007986 */ /* 0x000fe2000c101124 */
[----:B------:R-:W-:Y:S05]  /*cd10*/  EXIT ;  /* 0x000000000000794d */ /* 0x000fea0003800000 */
.L_x_1750:
[----:B------:R-:W-:-:S05]  /*cd20*/  HADD2.F32 R0, -RZ, R17.H0_H0 ;  /* 0x20000011ff007230 */ /* 0x000fca0000004100 */
[----:B------:R-:W-:-:S05]  /*cd30*/  F2FP.BF16.F32.PACK_AB R0, RZ, R0 ;  /* 0x00000000ff00723e */ /* 0x000fca00000010ff */
[----:B------:R-:W-:Y:S01]  /*cd40*/  STG.E.U16 desc[UR36][R2.64], R0 ;  /* 0x0000000002007986 */ /* 0x000fe2000c101524 */
[----:B------:R-:W-:Y:S05]  /*cd50*/  EXIT ;  /* 0x000000000000794d */ /* 0x000fea0003800000 */
.L_x_1759:
        /* <DEDUP_REMOVED lines=10> */
.L_x_7035:


//--------------------- .text._ZN2at6native18elementwise_kernelILi128ELi4EZNS0_22gpu_kernel_impl_nocastIZZZNS0_65_GLOBAL__N__cd49fe81_27_ActivationSoftplusKernel_cu_1520ed90_293224softplus_backward_kernelERNS_18TensorIteratorBaseERKN3c106ScalarES9_ENKUlvE_clEvENKUlvE1_clEvEUlNS6_4HalfESC_E_EEvS5_RKT_EUliE_EEviT1_ --------------------------
	.section	.text._ZN2at6native18elementwise_kernelILi128ELi4EZNS0_22gpu_kernel_impl_nocastIZZZNS0_65_GLOBAL__N__cd49fe81_27_ActivationSoftplusKernel_cu_1520ed90_293224softplus_backward_kernelERNS_18TensorIteratorBaseERKN3c106ScalarES9_ENKUlvE_clEvENKUlvE1_clEvEUlNS6_4HalfESC_E_EEvS5_RKT_EUliE_EEviT1_,"ax",@progbits
	.align	128
        .global         _ZN2at6native18elementwise_kernelILi128ELi4EZNS0_22gpu_kernel_impl_nocastIZZZNS0_65_GLOBAL__N__cd49fe81_27_ActivationSoftplusKernel_cu_1520ed90_293224softplus_backward_kernelERNS_18TensorIteratorBaseERKN3c106ScalarES9_ENKUlvE_clEvENKUlvE1_clEvEUlNS6_4HalfESC_E_EEvS5_RKT_EUliE_EEviT1_
        .type           _ZN2at6native18elementwise_kernelILi128ELi4EZNS0_22gpu_kernel_impl_nocastIZZZNS0_65_GLOBAL__N__cd49fe81_27_ActivationSoftplusKernel_cu_1520ed90_293224softplus_backward_kernelERNS_18TensorIteratorBaseERKN3c106ScalarES9_ENKUlvE_clEvENKUlvE1_clEvEUlNS6_4HalfESC_E_EEvS5_RKT_EUliE_EEviT1_,@function
        .size           _ZN2at6native18elementwise_kernelILi128ELi4EZNS0_22gpu_kernel_impl_nocastIZZZNS0_65_GLOBAL__N__cd49fe81_27_ActivationSoftplusKernel_cu_1520ed90_293224softplus_backward_kernelERNS_18TensorIteratorBaseERKN3c106ScalarES9_ENKUlvE_clEvENKUlvE1_clEvEUlNS6_4HalfESC_E_EEvS5_RKT_EUliE_EEviT1_,(.L_x_7036 - _ZN2at6native18elementwise_kernelILi128ELi4EZNS0_22gpu_kernel_impl_nocastIZZZNS0_65_GLOBAL__N__cd49fe81_27_ActivationSoftplusKernel_cu_1520ed90_293224softplus_backward_kernelERNS_18TensorIteratorBaseERKN3c106ScalarES9_ENKUlvE_clEvENKUlvE1_clEvEUlNS6_4HalfESC_E_EEvS5_RKT_EUliE_EEviT1_)
        .other          _ZN2at6native18elementwise_kernelILi128ELi4EZNS0_22gpu_kernel_impl_nocastIZZZNS0_65_GLOBAL__N__cd49fe81_27_ActivationSoftplusKernel_cu_1520ed90_293224softplus_backward_kernelERNS_18TensorIteratorBaseERKN3c106ScalarES9_ENKUlvE_clEvENKUlvE1_clEvEUlNS6_4HalfESC_E_EEvS5_RKT_EUliE_EEviT1_,@"STO_CUDA_ENTRY STV_DEFAULT"
_ZN2at6native18elementwise_kernelILi128ELi4EZNS0_22gpu_kernel_impl_nocastIZZZNS0_65_GLOBAL__N__cd49fe81_27_ActivationSoftplusKernel_cu_1520ed90_293224softplus_backward_kernelERNS_18TensorIteratorBaseERKN3c106ScalarES9_ENKUlvE_clEvENKUlvE1_clEvEUlNS6_4HalfESC_E_EEvS5_RKT_EUliE_EEviT1_:
.text._ZN2at6native18elementwise_kernelILi128ELi4EZNS0_22gpu_kernel_impl_nocastIZZZNS0_65_GLOBAL__N__cd49fe81_27_ActivationSoftplusKernel_cu_1520ed90_293224softplus_backward_kernelERNS_18TensorIteratorBaseERKN3c106ScalarES9_ENKUlvE_clEvENKUlvE1_clEvEUlNS6_4HalfESC_E_EEvS5_RKT_EUliE_EEviT1_:
        /* <DEDUP_REMOVED lines=19> */
[----:B------:R-:W-:Y:S01]  /*0130*/  IADD3 R3, PT, PT, R3, 0x80, RZ ;  /* 0x0000008003037810 */ /* 0x000fe20007ffe0ff */
[----:B--2---:R-:W-:-:S04]  /*0140*/  HADD2.F32 R0, -RZ, R6.H0_H0 ;  /* 0x20000006ff007230 */ /* 0x004fc80000004100 */
[----:B------:R-:W0:Y:S01]  /*0150*/  LDC.64 R6, c[0x0][0x5e8] ;  /* 0x00017a00ff067b82 */ /* 0x000e220000000a00 */
[----:B-1----:R-:W-:-:S05]  /*0160*/  FMUL.FTZ R0, R0, UR8 ;  /* 0x0000000800007c20 */ /* 0x002fca0008410000 */
[----:B------:R-:W-:-:S13]  /*0170*/  FSETP.GT.FTZ.AND P0, PT, R0, UR9, PT ;  /* 0x0000000900007c0b */ /* 0x000fda000bf14000 */
[----:B------:R-:W-:Y:S01]  /*0180*/  @!P0 FMUL.FTZ R2, R0, 1.4426950216293334961 ;  /* 0x3fb8aa3b00028820 */ /* 0x000fe20000410000 */
[----:B---3--:R-:W-:-:S03]  /*0190*/  HADD2.F32 R0, -RZ, R4.H0_H0 ;  /* 0x20000004ff007230 */ /* 0x008fc60000004100 */
[----:B------:R-:W1:Y:S02]  /*01a0*/  @!P0 MUFU.EX2 R9, R2 ;  /* 0x0000000200098308 */ /* 0x000e640000000800 */
[----:B-1----:R-:W-:Y:S01]  /*01b0*/  @!P0 FADD.FTZ R8, R9, 1 ;  /* 0x3f80000009088421 */ /* 0x002fe20000010000 */
[----:B------:R-:W-:-:S05]  /*01c0*/  @!P0 FMUL.FTZ R9, R0, R9 ;  /* 0x0000000900098220 */ /* 0x000fca0000410000 */
[----:B------:R-:W1:Y:S02]  /*01d0*/  @!P0 MUFU.RCP R8, R8 ;  /* 0x0000000800088308 */ /* 0x000e640000001000 */
[----:B-1----:R-:W-:Y:S01]  /*01e0*/  @!P0 FMUL.FTZ R0, R9, R8 ;  /* 0x0000000809008220 */ /* 0x002fe20000410000 */
[----:B------:R-:W-:-:S04]  /*01f0*/  ISETP.GE.AND P0, PT, R3, UR4, PT ;  /* 0x0000000403007c0c */ /* 0x000fc8000bf06270 */
[----:B------:R-:W-:-:S05]  /*0200*/  F2FP.F16.F32.PACK_AB R0, RZ, R0 ;  /* 0x00000000ff00723e */ /* 0x000fca00000000ff */
        /* <DEDUP_REMOVED lines=19> */
[----:B-1----:R-:W-:-:S05]  /*0340*/  @!P0 FMUL.FTZ R0, R9, R8 ;  /* 0x0000000809008220 */ /* 0x002fca0000410000 */
[----:B------:R-:W-:-:S05]  /*0350*/  F2FP.F16.F32.PACK_AB R0, RZ, R0 ;  /* 0x00000000ff00723e */ /* 0x000fca00000000ff */
[----:B0-----:R0:W-:Y:S02]  /*0360*/  STG.E.U16 desc[UR6][R6.64], R0 ;  /* 0x0000000006007986 */ /* 0x0011e4000c101506 */
.L_x_1763:
[----:B------:R-:W-:-:S13]  /*0370*/  ISETP.GE.AND P0, PT, R3, UR4, PT ;  /* 0x0000000403007c0c */ /* 0x000fda000bf06270 */
[----:B------:R-:W-:Y:S05]  /*0380*/  @P0 BREAK.RELIABLE B1 ;  /* 0x0000000000010942 */ /* 0x000fea0003800100 */
[----:B------:R-:W-:Y:S05]  /*0390*/  @P0 BRA `(.L_x_1764) ;  /* 0x0000000000500947 */ /* 0x000fea0003800000 */
[----:B------:R-:W-:Y:S05]  /*03a0*/  BSYNC.RELIABLE B1 ;  /* 0x0000000000017941 */ /* 0x000fea0003800100 */
.L_x_1762:
        /* <DEDUP_REMOVED lines=19> */
.L_x_1764:
[----:B------:R-:W-:Y:S05]  /*04e0*/  BSYNC.RECONVERGENT B0 ;  /* 0x0000000000007941 */ /* 0x000fea0003800200 */
.L_x_1761:
        /* <DEDUP_REMOVED lines=8> */
[----:B01----:R-:W-:-:S05]  /*0570*/  HADD2.F32 R0, -RZ, R4.H0_H0 ;  /* 0x20000004ff007230 */ /* 0x003fca0000004100 */
[----:B------:R-:W0:Y:S01]  /*0580*/  LDC.64 R4, c[0x0][0x5e8] ;  /* 0x00017a00ff047b82 */ /* 0x000e220000000a00 */
[----:B---3--:R-:W-:-:S05]  /*0590*/  FMUL.FTZ R0, R0, UR4 ;  /* 0x0000000400007c20 */ /* 0x008fca0008410000 */
[----:B------:R-:W-:-:S13]  /*05a0*/  FSETP.GT.FTZ.AND P0, PT, R0, UR5, PT ;  /* 0x0000000500007c0b */ /* 0x000fda000bf14000 */
[----:B------:R-:W-:Y:S01]  /*05b0*/  @!P0 FMUL.FTZ R6, R0, 1.4426950216293334961 ;  /* 0x3fb8aa3b00068820 */ /* 0x000fe20000410000 */
[----:B--2---:R-:W-:-:S03]  /*05c0*/  HADD2.F32 R0, -RZ, R2.H0_H0 ;  /* 0x20000002ff007230 */ /* 0x004fc60000004100 */
[----:B------:R-:W1:Y:S02]  /*05d0*/  @!P0 MUFU.EX2 R7, R6 ;  /* 0x0000000600078308 */ /* 0x000e640000000800 */
[----:B-1----:R-:W-:Y:S01]  /*05e0*/  @!P0 FADD.FTZ R8, R7, 1 ;  /* 0x3f80000007088421 */ /* 0x002fe20000010000 */
[----:B------:R-:W-:-:S05]  /*05f0*/  @!P0 FMUL.FTZ R7, R0, R7 ;  /* 0x0000000700078220 */ /* 0x000fca0000410000 */
[----:B------:R-:W1:Y:S02]  /*0600*/  @!P0 MUFU.RCP R8, R8 ;  /* 0x0000000800088308 */ /* 0x000e640000001000 */
[----:B-1----:R-:W-:-:S05]  /*0610*/  @!P0 FMUL.FTZ R0, R7, R8 ;  /* 0x0000000807008220 */ /* 0x002fca0000410000 */
[----:B------:R-:W-:-:S05]  /*0620*/  F2FP.F16.F32.PACK_AB R0, RZ, R0 ;  /* 0x00000000ff00723e */ /* 0x000fca00000000ff */
[----:B0-----:R-:W-:Y:S01]  /*0630*/  STG.E.U16 desc[UR6][R4.64], R0 ;  /* 0x0000000004007986 */ /* 0x001fe2000c101506 */
[----:B------:R-:W-:Y:S05]  /*0640*/  EXIT ;  /* 0x000000000000794d */ /* 0x000fea0003800000 */
.L_x_1760:
        /* <DEDUP_REMOVED lines=356> */
.L_x_1768:
        /* <DEDUP_REMOVED lines=8> */
[----:B------:R-:W-:Y:S01]  /*1d10*/  IADD3 R3, PT, PT, R3, 0x80, RZ ;  /* 0x0000008003037810 */ /* 0x000fe20007ffe0ff */
[----:B--2---:R-:W-:-:S05]  /*1d20*/  HADD2.F32 R4, -RZ, R8.H0_H0 ;  /* 0x20000008ff047230 */ /* 0x004fca0000004100 */
[----:B0-----:R-:W-:-:S05]  /*1d30*/  FMUL.FTZ R4, R4, UR8 ;  /* 0x0000000804047c20 */ /* 0x001fca0008410000 */
[----:B------:R-:W-:Y:S01]  /*1d40*/  FSETP.GT.FTZ.AND P0, PT, R4, UR9, PT ;  /* 0x0000000904007c0b */ /* 0x000fe2000bf14000 */
[----:B------:R-:W0:Y:S01]  /*1d50*/  LDCU.64 UR8, c[0x0][0x5e8] ;  /* 0x0000bd00ff0877ac */ /* 0x000e220008000a00 */
[----:B---3--:R-:W-:-:S11]  /*1d60*/  HADD2.F32 R8, -RZ, R6.H0_H0 ;  /* 0x20000006ff087230 */ /* 0x008fd60000004100 */
[----:B------:R-:W-:-:S04]  /*1d70*/  @!P0 FMUL.FTZ R10, R4, 1.4426950216293334961 ;  /* 0x3fb8aa3b040a8820 */ /* 0x000fc80000410000 */
[----:B------:R-:W1:Y:S02]  /*1d80*/  @!P0 MUFU.EX2 R11, R10 ;  /* 0x0000000a000b8308 */ /* 0x000e640000000800 */
[----:B-1----:R-:W-:Y:S01]  /*1d90*/  @!P0 FADD.FTZ R12, R11, 1 ;  /* 0x3f8000000b0c8421 */ /* 0x002fe20000010000 */
[----:B------:R-:W-:-:S05]  /*1da0*/  @!P0 FMUL.FTZ R11, R8, R11 ;  /* 0x0000000b080b8220 */ /* 0x000fca0000410000 */
[----:B------:R-:W1:Y:S02]  /*1db0*/  @!P0 MUFU.RCP R12, R12 ;  /* 0x0000000c000c8308 */ /* 0x000e640000001000 */
[----:B-1----:R-:W-:Y:S01]  /*1dc0*/  @!P0 FMUL.FTZ R8, R11, R12 ;  /* 0x0000000c0b088220 */ /* 0x002fe20000410000 */
[----:B0-----:R-:W-:-:S04]  /*1dd0*/  IADD3 R4, P0, PT, R5, UR8, RZ ;  /* 0x0000000805047c10 */ /* 0x001fc8000ff1e0ff */
[----:B------:R-:W-:Y:S02]  /*1de0*/  F2FP.F16.F32.PACK_AB R8, RZ, R8 ;  /* 0x00000008ff08723e */ /* 0x000fe400000000ff */
        /* <DEDUP_REMOVED lines=353> */
.L_x_1770:
        /* <DEDUP_REMOVED lines=22> */
[----:B------:R-:W-:-:S05]  /*3560*/  IADD3.X R5, PT, PT, RZ, UR9, RZ, P0, !PT ;  /* 0x00000009ff057c10 */ /* 0x000fca00087fe4ff */
[----:B------:R0:W-:Y:S02]  /*3570*/  STG.E.U16 desc[UR6][R4.64], R8 ;  /* 0x0000000804007986 */ /* 0x0001e4000c101506 */
.L_x_1767:
[----:B------:R-:W-:-:S13]  /*3580*/  ISETP.GE.AND P0, PT, R3, UR4, PT ;  /* 0x0000000403007c0c */ /* 0x000fda000bf06270 */
[----:B------:R-:W-:Y:S05]  /*3590*/  @P0 BREAK.RELIABLE B1 ;  /* 0x0000000000010942 */ /* 0x000fea0003800100 */
[----:B------:R-:W-:Y:S05]  /*35a0*/  @P0 BRA `(.L_x_1769) ;  /* 0x0000001400d40947 */ /* 0x000fea0003800000 */
[----:B------:R-:W-:Y:S05]  /*35b0*/  BSYNC.RELIABLE B1 ;  /* 0x0000000000017941 */ /* 0x000fea0003800100 */
.L_x_1766:
        /* <DEDUP_REMOVED lines=348> */
.L_x_1771:
        /* <DEDUP_REMOVED lines=24> */
.L_x_1769:
[----:B------:R-:W-:Y:S05]  /*4d00*/  BSYNC.RECONVERGENT B0 ;  /* 0x0000000000007941 */ /* 0x000fea0003800200 */
.L_x_1765:
        /* <DEDUP_REMOVED lines=351> */
.L_x_1772:
        /* <DEDUP_REMOVED lines=8> */
[----:B--2---:R-:W-:-:S05]  /*6380*/  HADD2.F32 R0, -RZ, R6.H0_H0 ;  /* 0x20000006ff007230 */ /* 0x004fca0000004100 */
[----:B-1----:R-:W-:-:S05]  /*6390*/  FMUL.FTZ R0, R0, UR4 ;  /* 0x0000000400007c20 */ /* 0x002fca0008410000 */
[----:B------:R-:W-:Y:S01]  /*63a0*/  FSETP.GT.FTZ.AND P0, PT, R0, UR5, PT ;  /* 0x0000000500007c0b */ /* 0x000fe2000bf14000 */
[----:B------:R-:W0:-:S12]  /*63b0*/  LDCU.64 UR4, c[0x0][0x5e8] ;  /* 0x0000bd00ff0477ac */ /* 0x000e180008000a00 */
[----:B------:R-:W-:Y:S01]  /*63c0*/  @!P0 FMUL.FTZ R8, R0, 1.4426950216293334961 ;  /* 0x3fb8aa3b00088820 */ /* 0x000fe20000410000 */
[----:B---3--:R-:W-:-:S03]  /*63d0*/  HADD2.F32 R0, -RZ, R4.H0_H0 ;  /* 0x20000004ff007230 */ /* 0x008fc60000004100 */
        /* <DEDUP_REMOVED lines=8> */
[----:B------:R-:W-:Y:S01]  /*6460*/  STG.E.U16 desc[UR6][R2.64], R0 ;  /* 0x0000000002007986 */ /* 0x000fe2000c101506 */
[----:B------:R-:W-:Y:S05]  /*6470*/  EXIT ;  /* 0x000000000000794d */ /* 0x000fea0003800000 */
.L_x_1773:
        /* <DEDUP_REMOVED lines=16> */
.L_x_7036:


//--------------------- .text._ZN2at6native27unrolled_elementwise_kernelIZZZNS0_65_GLOBAL__N__cd49fe81_27_ActivationSoftplusKernel_cu_1520ed90_293224softplus_backward_kernelERNS_18TensorIteratorBaseERKN3c106ScalarES8_ENKUlvE_clEvENKUlvE1_clEvEUlNS5_4HalfESB_E_St5arrayIPcLm3EELi4E23TrivialOffsetCalculatorILi2EjESG_ILi1EjENS0_6memory15LoadWithoutCastENSJ_16StoreWithoutCastEEEviT_T0_T2_T3_T4_T5_ --------------------------
	.section	.text._ZN2at6native27unrolled_elementwise_kernelIZZZNS0_65_GLOBAL__N__cd49fe81_27_ActivationSoftplusKernel_cu_1520ed90_293224softplus_backward_kernelERNS_18TensorIteratorBaseERKN3c106ScalarES8_ENKUlvE_clEvENKUlvE1_clEvEUlNS5_4HalfESB_E_St5arrayIPcLm3EELi4E23TrivialOffsetCalculatorILi2EjESG_ILi1EjENS0_6memory15LoadWithoutCastENSJ_16StoreWithoutCastEEEviT_T0_T2_T3_T4_T5_,"ax",@progbits
	.align	128
        .global         _ZN2at6native27unrolled_elementwise_kernelIZZZNS0_65_GLOBAL__N__cd49fe81_27_ActivationSoftplusKernel_cu_1520ed90_293224softplus_backward_kernelERNS_18TensorIteratorBaseERKN3c106ScalarES8_ENKUlvE_clEvENKUlvE1_clEvEUlNS5_4HalfESB_E_St5arrayIPcLm3EELi4E23TrivialOffsetCalculatorILi2EjESG_ILi1EjENS0_6memory15LoadWithoutCastENSJ_16StoreWithoutCastEEEviT_T0_T2_T3_T4_T5_
        .type           _ZN2at6native27unrolled_elementwise_kernelIZZZNS0_65_GLOBAL__N__cd49fe81_27_ActivationSoftplusKernel_cu_1520ed90_293224softplus_backward_kernelERNS_18TensorIteratorBaseERKN3c106ScalarES8_ENKUlvE_clEvENKUlvE1_clEvEUlNS5_4HalfESB_E_St5arrayIPcLm3EELi4E23TrivialOffsetCalculatorILi2EjESG_ILi1EjENS0_6memory15LoadWithoutCastENSJ_16StoreWithoutCastEEEviT_T0_T2_T3_T4_T5_,@function
        .size           _ZN2at6native27unrolled_elementwise_kernelIZZZNS0_65_GLOBAL__N__cd49fe81_27_ActivationSoftplusKernel_cu_1520ed90_293224softplus_backward_kernelERNS_18TensorIteratorBaseERKN3c106ScalarES8_ENKUlvE_clEvENKUlvE1_clEvEUlNS5_4HalfESB_E_St5arrayIPcLm3EELi4E23TrivialOffsetCalculatorILi2EjESG_ILi1EjENS0_6memory15LoadWithoutCastENSJ_16StoreWithoutCastEEEviT_T0_T2_T3_T4_T5_,(.L_x_7037 - _ZN2at6native27unrolled_elementwise_kernelIZZZNS0_65_GLOBAL__N__cd49fe81_27_ActivationSoftplusKernel_cu_1520ed90_293224softplus_backward_kernelERNS_18TensorIteratorBaseERKN3c106ScalarES8_ENKUlvE_clEvENKUlvE1_clEvEUlNS5_4HalfESB_E_St5arrayIPcLm3EELi4E23TrivialOffsetCalculatorILi2EjESG_ILi1EjENS0_6memory15LoadWithoutCastENSJ_16StoreWithoutCastEEEviT_T0_T2_T3_T4_T5_)
        .other          _ZN2at6native27unrolled_elementwise_kernelIZZZNS0_65_GLOBAL__N__cd49fe81_27_ActivationSoftplusKernel_cu_1520ed90_293224softplus_backward_kernelERNS_18TensorIteratorBaseERKN3c106ScalarES8_ENKUlvE_clEvENKUlvE1_clEvEUlNS5_4HalfESB_E_St5arrayIPcLm3EELi4E23TrivialOffsetCalculatorILi2EjESG_ILi1EjENS0_6memory15LoadWithoutCastENSJ_16StoreWithoutCastEEEviT_T0_T2_T3_T4_T5_,@"STO_CUDA_ENTRY STV_DEFAULT"
_ZN2at6native27unrolled_elementwise_kernelIZZZNS0_65_GLOBAL__N__cd49fe81_27_ActivationSoftplusKernel_cu_1520ed90_293224softplus_backward_kernelERNS_18TensorIteratorBaseERKN3c106ScalarES8_ENKUlvE_clEvENKUlvE1_clEvEUlNS5_4HalfESB_E_St5arrayIPcLm3EELi4E23TrivialOffsetCalculatorILi2EjESG_ILi1EjENS0_6memory15LoadWithoutCastENSJ_16StoreWithoutCastEEEviT_T0_T2_T3_T4_T5_:
.text._ZN2at6native27unrolled_elementwise_kernelIZZZNS0_65_GLOBAL__N__cd49fe81_27_ActivationSoftplusKernel_cu_1520ed90_293224softplus_backward_kernelERNS_18TensorIteratorBaseERKN3c106ScalarES8_ENKUlvE_clEvENKUlvE1_clEvEUlNS5_4HalfESB_E_St5arrayIPcLm3EELi4E23TrivialOffsetCalculatorILi2EjESG_ILi1EjENS0_6memory15LoadWithoutCastENSJ_16StoreWithoutCastEEEviT_T0_T2_T3_T4_T5_:
        /* <DEDUP_REMOVED lines=15> */
[----:B------:R-:W-:-:S04]  /*00f0*/  @!P0 IADD3 R10, PT, PT, R8, 0x80, RZ ;  /* 0x00000080080a8810 */ /* 0x000fc80007ffe0ff */
[----:B------:R-:W-:-:S13]  /*0100*/  ISETP.GE.AND P1, PT, R10, R9, PT ;  /* 0x000000090a00720c */ /* 0x000fda0003f26270 */
[----:B------:R-:W-:Y:S02]  /*0110*/  @!P1 LEA R17, R11, R10, 0x9 ;  /* 0x0000000a0b119211 */ /* 0x000fe400078e48ff */
[----:B------:R-:W-:-:S03]  /*0120*/  @!P1 IADD3 R10, PT, PT, R10, 0x80, RZ ;  /* 0x000000800a0a9810 */ /* 0x000fc60007ffe0ff */
[----:B---3--:R-:W-:Y:S01]  /*0130*/  @!P1 IMAD.WIDE.U32 R18, R17, 0x2, R18 ;  /* 0x0000000211129825 */ /* 0x008fe200078e0012 */
[----:B------:R-:W-:-:S04]  /*0140*/  ISETP.GE.AND P3, PT, R10, R9, PT ;  /* 0x000000090a00720c */ /* 0x000fc80003f66270 */
[----:B-1----:R1:W5:Y:S09]  /*0150*/  @!P1 LDG.E.U16 R0, desc[UR4][R18.64] ;  /* 0x0000000412009981 */ /* 0x002372000c1e1500 */
[C---:B------:R-:W-:Y:S01]  /*0160*/  @!P3 LEA R21, R11.reuse, R10, 0x9 ;  /* 0x0000000a0b15b211 */ /* 0x040fe200078e48ff */
[----:B-1----:R-:W1:Y:S01]  /*0170*/  LDC.64 R18, c[0x0][0x3a0] ;  /* 0x0000e800ff127b82 */ /* 0x002e620000000a00 */
[----:B------:R-:W-:-:S02]  /*0180*/  @!P0 LEA R25, R11, R8, 0x9 ;  /* 0x000000080b198211 */ /* 0x000fc400078e48ff */
[----:B------:R-:W-:Y:S01]  /*0190*/  @!P3 IADD3 R10, PT, PT, R10, 0x80, RZ ;  /* 0x000000800a0ab810 */ /* 0x000fe20007ffe0ff */
[C---:B----4-:R-:W-:Y:S01]  /*01a0*/  @!P3 IMAD.WIDE.U32 R4, R21.reuse, 0x2, R4 ;  /* 0x000000021504b825 */ /* 0x050fe200078e0004 */
[----:B------:R-:W-:Y:S02]  /*01b0*/  PRMT R24, RZ, 0x7610, R24 ;  /* 0x00007610ff187816 */ /* 0x000fe40000000018 */
[----:B------:R-:W-:Y:S01]  /*01c0*/  ISETP.GE.AND P2, PT, R10, R9, PT ;  /* 0x000000090a00720c */ /* 0x000fe20003f46270 */
[----:B------:R-:W-:Y:S02]  /*01d0*/  @!P3 IMAD.WIDE.U32 R6, R21, 0x2, R6 ;  /* 0x000000021506b825 */ /* 0x000fe400078e0006 */
[----:B------:R-:W3:Y:S02]  /*01e0*/  LDC.64 R20, c[0x0][0x3a8] ;  /* 0x0000ea00ff147b82 */ /* 0x000ee40000000a00 */
[----:B0-----:R-:W-:-:S08]  /*01f0*/  @!P1 IMAD.WIDE.U32 R2, R17, 0x2, R2 ;  /* 0x0000000211029825 */ /* 0x001fd000078e0002 */
        /* <DEDUP_REMOVED lines=20> */
[----:B-1----:R-:W-:-:S03]  /*0340*/  VIADD R12, R8, 0x80 ;  /* 0x00000080080c7836 */ /* 0x002fc60000000000 */
[----:B------:R1:W5:Y:S01]  /*0350*/  @!P2 LDG.E.U16 R17, desc[UR4][R22.64] ;  /* 0x000000041611a981 */ /* 0x000362000c1e1500 */
[C---:B--2---:R-:W-:Y:S02]  /*0360*/  IADD3 R4, PT, PT, R8.reuse, 0x100, RZ ;  /* 0x0000010008047810 */ /* 0x044fe40007ffe0ff */
[----:B------:R-:W-:Y:S02]  /*0370*/  @!P0 LEA R5, R11, R8, 0x9 ;  /* 0x000000080b058211 */ /* 0x000fe400078e48ff */
        /* <DEDUP_REMOVED lines=20> */
.L_x_1775:
[----:B------:R-:W-:Y:S05]  /*04c0*/  BSYNC.RECONVERGENT B0 ;  /* 0x0000000000007941 */ /* 0x000fea0003800200 */
.L_x_1774:
        /* <DEDUP_REMOVED lines=14> */
.L_x_1777:
[----:B------:R-:W-:Y:S05]  /*05b0*/  BSYNC.RECONVERGENT B0 ;  /* 0x0000000000007941 */ /* 0x000fea0003800200 */
.L_x_1776:
        /* <DEDUP_REMOVED lines=14> */
.L_x_1779:
[----:B------:R-:W-:Y:S05]  /*06a0*/  BSYNC.RECONVERGENT B0 ;  /* 0x0000000000007941 */ /* 0x000fea0003800200 */
.L_x_1778:
        /* <DEDUP_REMOVED lines=14> */
.L_x_1781:
[----:B------:R-:W-:Y:S05]  /*0790*/  BSYNC.RECONVERGENT B0 ;  /* 0x0000000000007941 */ /* 0x000fea0003800200 */
.L_x_1780:
[----:B------:R0:W-:Y:S01]  /*07a0*/  @!P0 STG.E.U16 desc[UR4][R2.64], R4 ;  /* 0x0000000402008986 */ /* 0x0001e2000c101504 */
[----:B------:R-:W-:Y:S04]  /*07b0*/  BSSY.RECONVERGENT B0, `(.L_x_1782) ;  /* 0x000000c000007945 */ /* 0x000fe80003800200 */
[----:B------:R-:W-:Y:S05]  /*07c0*/  @P2 BRA `(.L_x_1783) ;  /* 0x0000000000282947 */ /* 0x000fea0003800000 */
[----:B0-----:R-:W0:Y:S01]  /*07d0*/  LDC.64 R2, c[0x0][0x398] ;  /* 0x0000e600ff027b82 */ /* 0x001e220000000a00 */
[----:B------:R-:W-:Y:S01]  /*07e0*/  IMAD R5, R11, 0x200, R8 ;  /* 0x000002000b057824 */ /* 0x000fe200078e0208 */
[----:B------:R-:W-:-:S04]  /*07f0*/  IADD3 R8, PT, PT, R8, 0x80, RZ ;  /* 0x0000008008087810 */ /* 0x000fc80007ffe0ff */
[----:B------:R-:W-:-:S13]  /*0800*/  ISETP.GE.AND P0, PT, R8, R9, PT ;  /* 0x000000090800720c */ /* 0x000fda0003f06270 */
[----:B------:R-:W-:Y:S02]  /*0810*/  @!P0 LEA R7, R11, R8, 0x9 ;  /* 0x000000080b078211 */ /* 0x000fe400078e48ff */
[----:B------:R-:W-:Y:S01]  /*0820*/  @!P0 IADD3 R8, PT, PT, R8, 0x80, RZ ;  /* 0x0000008008088810 */ /* 0x000fe20007ffe0ff */
[----:B0-----:R-:W-:-:S04]  /*0830*/  IMAD.WIDE.U32 R4, R5, 0x2, R2 ;  /* 0x0000000205047825 */ /* 0x001fc800078e0002 */
[----:B------:R-:W-:Y:S01]  /*0840*/  @!P0 IMAD.WIDE.U32 R2, R7, 0x2, R2 ;  /* 0x0000000207028825 */ /* 0x000fe200078e0002 */
[----:B-----5:R1:W-:Y:S04]  /*0850*/  STG.E.U16 desc[UR4][R4.64], R0 ;  /* 0x0000000004007986 */ /* 0x0203e8000c101504 */
[----:B------:R1:W-:Y:S02]  /*0860*/  @!P0 STG.E.U16 desc[UR4][R2.64], R14 ;  /* 0x0000000e02008986 */ /* 0x0003e4000c101504 */
.L_x_1783:
[----:B------:R-:W-:Y:S05]  /*0870*/  BSYNC.RECONVERGENT B0 ;  /* 0x0000000000007941 */ /* 0x000fea0003800200 */
.L_x_1782:
[----:B------:R-:W-:-:S13]  /*0880*/  ISETP.GE.AND P0, PT, R8, R9, PT ;  /* 0x000000090800720c */ /* 0x000fda0003f06270 */
[----:B------:R-:W-:Y:S05]  /*0890*/  @P0 EXIT ;  /* 0x000000000000094d */ /* 0x000fea0003800000 */
[----:B01----:R-:W0:Y:S01]  /*08a0*/  LDC.64 R2, c[0x0][0x398] ;  /* 0x0000e600ff027b82 */ /* 0x003e220000000a00 */
[----:B------:R-:W-:-:S05]  /*08b0*/  LEA R11, R11, R8, 0x9 ;  /* 0x000000080b0b7211 */ /* 0x000fca00078e48ff */
[----:B0-----:R-:W-:-:S05]  /*08c0*/  IMAD.WIDE.U32 R2, R11, 0x2, R2 ;  /* 0x000000020b027825 */ /* 0x001fca00078e0002 */
[----:B-----5:R-:W-:Y:S01]  /*08d0*/  STG.E.U16 desc[UR4][R2.64], R16 ;  /* 0x0000001002007986 */ /* 0x020fe2000c101504 */
[----:B------:R-:W-:Y:S05]  /*08e0*/  EXIT ;  /* 0x000000000000794d */ /* 0x000fea0003800000 */
.L_x_1784:
        /* <DEDUP_REMOVED lines=9> */
.L_x_7037:


//--------------------- .text._ZN2at6native29vectorized_elementwise_kernelILi2EZZZNS0_65_GLOBAL__N__cd49fe81_27_ActivationSoftplusKernel_cu_1520ed90_293224softplus_backward_kernelERNS_18TensorIteratorBaseERKN3c106ScalarES8_ENKUlvE_clEvENKUlvE1_clEvEUlNS5_4HalfESB_E_St5arrayIPcLm3EEEEviT0_T1_ --------------------------
	.section	.text._ZN2at6native29vectorized_elementwise_kernelILi2EZZZNS0_65_GLOBAL__N__cd49fe81_27_ActivationSoftplusKernel_cu_1520ed90_293224softplus_backward_kernelERNS_18TensorIteratorBaseERKN3c106ScalarES8_ENKUlvE_clEvENKUlvE1_clEvEUlNS5_4HalfESB_E_St5arrayIPcLm3EEEEviT0_T1_,"ax",@progbits
	.align	128
        .global         _ZN2at6native29vectorized_elementwise_kernelILi2EZZZNS0_65_GLOBAL__N__cd49fe81_27_ActivationSoftplusKernel_cu_1520ed90_293224softplus_backward_kernelERNS_18TensorIteratorBaseERKN3c106ScalarES8_ENKUlvE_clEvENKUlvE1_clEvEUlNS5_4HalfESB_E_St5arrayIPcLm3EEEEviT0_T1_
        .type           _ZN2at6native29vectorized_elementwise_kernelILi2EZZZNS0_65_GLOBAL__N__cd49fe81_27_ActivationSoftplusKernel_cu_1520ed90_293224softplus_backward_kernelERNS_18TensorIteratorBaseERKN3c106ScalarES8_ENKUlvE_clEvENKUlvE1_clEvEUlNS5_4HalfESB_E_St5arrayIPcLm3EEEEviT0_T1_,@function
        .size           _ZN2at6native29vectorized_elementwise_kernelILi2EZZZNS0_65_GLOBAL__N__cd49fe81_27_ActivationSoftplusKernel_cu_1520ed90_293224softplus_backward_kernelERNS_18TensorIteratorBaseERKN3c106ScalarES8_ENKUlvE_clEvENKUlvE1_clEvEUlNS5_4HalfESB_E_St5arrayIPcLm3EEEEviT0_T1_,(.L_x_7038 - _ZN2at6native29vectorized_elementwise_kernelILi2EZZZNS0_65_GLOBAL__N__cd49fe81_27_ActivationSoftplusKernel_cu_1520ed90_293224softplus_backward_kernelERNS_18TensorIteratorBaseERKN3c106ScalarES8_ENKUlvE_clEvENKUlvE1_clEvEUlNS5_4HalfESB_E_St5arrayIPcLm3EEEEviT0_T1_)
        .other          _ZN2at6native29vectorized_elementwise_kernelILi2EZZZNS0_65_GLOBAL__N__cd49fe81_27_ActivationSoftplusKernel_cu_1520ed90_293224softplus_backward_kernelERNS_18TensorIteratorBaseERKN3c106ScalarES8_ENKUlvE_clEvENKUlvE1_clEvEUlNS5_4HalfESB_E_St5arrayIPcLm3EEEEviT0_T1_,@"STO_CUDA_ENTRY STV_DEFAULT"
_ZN2at6native29vectorized_elementwise_kernelILi2EZZZNS0_65_GLOBAL__N__cd49fe81_27_ActivationSoftplusKernel_cu_1520ed90_293224softplus_backward_kernelERNS_18TensorIteratorBaseERKN3c106ScalarES8_ENKUlvE_clEvENKUlvE1_clEvEUlNS5_4HalfESB_E_St5arrayIPcLm3EEEEviT0_T1_:
.text._ZN2at6native29vectorized_elementwise_kernelILi2EZZZNS0_65_GLOBAL__N__cd49fe81_27_ActivationSoftplusKernel_cu_1520ed90_293224softplus_backward_kernelERNS_18TensorIteratorBaseERKN3c106ScalarES8_ENKUlvE_clEvENKUlvE1_clEvEUlNS5_4HalfESB_E_St5arrayIPcLm3EEEEviT0_T1_:
        /* <DEDUP_REMOVED lines=18> */
[----:B------:R-:W-:-:S04]  /*0120*/  @!P0 IADD3 R21, PT, PT, R3, 0x80, RZ ;  /* 0x0000008003158810 */ /* 0x000fc80007ffe0ff */
[----:B------:R-:W-:-:S03]  /*0130*/  ISETP.GE.U32.AND P1, PT, R21, R2, PT ;  /* 0x000000021500720c */ /* 0x000fc60003f26070 */
[----:B------:R-:W0:Y:S08]  /*0140*/  LDC.64 R14, c[0x0][0x3a0] ;  /* 0x0000e800ff0e7b82 */ /* 0x000e300000000a00 */
[----:B------:R-:W0:Y:S02]  /*0150*/  LDC.64 R28, c[0x0][0x3a0] ;  /* 0x0000e800ff1c7b82 */ /* 0x000e240000000a00 */
[----:B------:R-:W-:-:S02]  /*0160*/  @!P1 IADD3 R5, PT, PT, R0, R21, RZ ;  /* 0x0000001500059210 */ /* 0x000fc40007ffe0ff */
[----:B------:R-:W-:-:S03]  /*0170*/  @!P1 IADD3 R21, PT, PT, R21, 0x80, RZ ;  /* 0x0000008015159810 */ /* 0x000fc60007ffe0ff */
[----:B-1----:R-:W-:Y:S01]  /*0180*/  @!P1 IMAD.WIDE.U32 R12, R5, 0x2, R12 ;  /* 0x00000002050c9825 */ /* 0x002fe200078e000c */
[----:B------:R-:W-:-:S03]  /*0190*/  ISETP.GE.U32.AND P2, PT, R21, R2, PT ;  /* 0x000000021500720c */ /* 0x000fc60003f46070 */
[----:B--2---:R-:W-:Y:S01]  /*01a0*/  @!P1 IMAD.WIDE.U32 R24, R5, 0x2, R24 ;  /* 0x0000000205189825 */ /* 0x004fe200078e0018 */
[----:B------:R1:W5:Y:S09]  /*01b0*/  @!P1 LDG.E.U16 R4, desc[UR4][R12.64] ;  /* 0x000000040c049981 */ /* 0x000372000c1e1500 */
[----:B------:R-:W-:Y:S01]  /*01c0*/  @!P2 IADD3 R11, PT, PT, R0, R21, RZ ;  /* 0x00000015000ba210 */ /* 0x000fe20007ffe0ff */
[----:B-1----:R-:W1:Y:S01]  /*01d0*/  LDC.64 R12, c[0x0][0x3a8] ;  /* 0x0000ea00ff0c7b82 */ /* 0x002e620000000a00 */
[----:B------:R-:W-:-:S04]  /*01e0*/  @!P2 IADD3 R21, PT, PT, R21, 0x80, RZ ;  /* 0x000000801515a810 */ /* 0x000fc80007ffe0ff */
[----:B------:R-:W-:-:S13]  /*01f0*/  ISETP.GE.U32.AND P3, PT, R21, R2, PT ;  /* 0x000000021500720c */ /* 0x000fda0003f66070 */
[----:B------:R-:W-:Y:S02]  /*0200*/  @!P3 IADD3 R9, PT, PT, R0, R21, RZ ;  /* 0x000000150009b210 */ /* 0x000fe40007ffe0ff */
[----:B------:R-:W-:-:S04]  /*0210*/  @!P3 IADD3 R21, PT, PT, R21, 0x80, RZ ;  /* 0x000000801515b810 */ /* 0x000fc80007ffe0ff */
        /* <DEDUP_REMOVED lines=14> */
[----:B------:R-:W-:Y:S01]  /*0300*/  @!P1 IADD3 R20, PT, PT, R0, R21, RZ ;  /* 0x0000001500149210 */ /* 0x000fe20007ffe0ff */
[----:B------:R0:W5:Y:S01]  /*0310*/  @!P2 LDG.E.U16 R7, desc[UR4][R22.64] ;  /* 0x000000041607a981 */ /* 0x000162000c1e1500 */
[----:B------:R-:W-:Y:S02]  /*0320*/  @!P1 IADD3 R21, PT, PT, R21, 0x80, RZ ;  /* 0x0000008015159810 */ /* 0x000fe40007ffe0ff */
        /* <DEDUP_REMOVED lines=10> */
[----:B------:R-:W-:-:S03]  /*03d0*/  @!P1 IMAD.WIDE.U32 R28, R20, 0x2, R28 ;  /* 0x00000002141c9825 */ /* 0x000fc600078e001c */
[----:B------:R4:W5:Y:S02]  /*03e0*/  @!P4 LDG.E.U16 R10, desc[UR4][R14.64] ;  /* 0x000000040e0ac981 */ /* 0x000964000c1e1500 */
[----:B-1----:R-:W1:Y:S01]  /*03f0*/  LDC.64 R16, c[0x0][0x3a8] ;  /* 0x0000ea00ff107b82 */ /* 0x002e620000000a00 */
[----:B--2---:R-:W-:Y:S01]  /*0400*/  @!P1 IMAD.WIDE.U32 R24, R20, 0x2, R24 ;  /* 0x0000000214189825 */ /* 0x004fe200078e0018 */
[----:B------:R2:W5:Y:S01]  /*0410*/  @!P4 LDG.E.U16 R11, desc[UR4][R12.64] ;  /* 0x000000040c0bc981 */ /* 0x000562000c1e1500 */
[----:B---3--:R-:W-:Y:S02]  /*0420*/  PRMT R18, RZ, 0x7610, R18 ;  /* 0x00007610ff127816 */ /* 0x008fe40000000012 */
[----:B------:R-:W-:-:S03]  /*0430*/  PRMT R19, RZ, 0x7610, R19 ;  /* 0x00007610ff137816 */ /* 0x000fc60000000013 */
[----:B----4-:R-:W3:Y:S01]  /*0440*/  LDC.64 R14, c[0x0][0x3a8] ;  /* 0x0000ea00ff0e7b82 */ /* 0x010ee20000000a00 */
[----:B------:R-:W-:Y:S01]  /*0450*/  @!P2 IADD3 R27, PT, PT, R0, R21, RZ ;  /* 0x00000015001ba210 */ /* 0x000fe20007ffe0ff */
[----:B------:R-:W5:Y:S01]  /*0460*/  @!P1 LDG.E.U16 R18, desc[UR4][R28.64] ;  /* 0x000000041c129981 */ /* 0x000f62000c1e1500 */
[----:B------:R-:W-:-:S03]  /*0470*/  @!P2 IADD3 R21, PT, PT, R21, 0x80, RZ ;  /* 0x000000801515a810 */ /* 0x000fc60007ffe0ff */
[----:B------:R4:W5:Y:S02]  /*0480*/  @!P1 LDG.E.U16 R19, desc[UR4][R24.64] ;  /* 0x0000000418139981 */ /* 0x000964000c1e1500 */
        /* <DEDUP_REMOVED lines=38> */
[----:B------:R-:W-:-:S07]  /*06f0*/  F2FP.F16.F32.PACK_AB R14, RZ, R14 ;  /* 0x0000000eff0e723e */ /* 0x000fce00000000ff */
.L_x_1787:
[----:B------:R-:W-:Y:S05]  /*0700*/  BSYNC.RECONVERGENT B0 ;  /* 0x0000000000007941 */ /* 0x000fea0003800200 */
.L_x_1786:
[C---:B------:R-:W-:Y:S01]  /*0710*/  IADD3 R15, PT, PT, R3.reuse, 0x100, RZ ;  /* 0x00000100030f7810 */ /* 0x040fe20007ffe0ff */
[----:B------:R-:W0:Y:S01]  /*0720*/  @!P0 LDC.64 R12, c[0x0][0x398] ;  /* 0x0000e600ff0c8b82 */ /* 0x000e220000000a00 */
[----:B------:R-:W-:Y:S01]  /*0730*/  IADD3 R17, PT, PT, R3, 0x180, RZ ;  /* 0x0000018003117810 */ /* 0x000fe20007ffe0ff */
        /* <DEDUP_REMOVED lines=9> */
[----:B-----5:R-:W-:Y:S02]  /*07d0*/  HADD2.F32 R5, -RZ, R5.H0_H0 ;  /* 0x20000005ff057230 */ /* 0x020fe40000004100 */
[----:B------:R-:W-:-:S03]  /*07e0*/  HADD2.F32 R4, -RZ, R4.H0_H0 ;  /* 0x20000004ff047230 */ /* 0x000fc60000004100 */
        /* <DEDUP_REMOVED lines=8> */
[----:B------:R-:W-:-:S07]  /*0870*/  F2FP.F16.F32.PACK_AB R4, RZ, R4 ;  /* 0x00000004ff04723e */ /* 0x000fce00000000ff */
.L_x_1789:
[----:B------:R-:W-:Y:S05]  /*0880*/  BSYNC.RECONVERGENT B0 ;  /* 0x0000000000007941 */ /* 0x000fea0003800200 */
.L_x_1788:
[C---:B-----5:R-:W-:Y:S01]  /*0890*/  IADD3 R5, PT, PT, R3.reuse, 0x280, RZ ;  /* 0x0000028003057810 */ /* 0x060fe20007ffe0ff */
[----:B------:R-:W-:Y:S01]  /*08a0*/  BSSY.RECONVERGENT B0, `(.L_x_1790) ;  /* 0x0000015000007945 */ /* 0x000fe20003800200 */
[----:B------:R-:W-:Y:S02]  /*08b0*/  IADD3 R17, PT, PT, R3, 0x300, RZ ;  /* 0x0000030003117810 */ /* 0x000fe40007ffe0ff */
[-C--:B------:R-:W-:Y:S02]  /*08c0*/  ISETP.GE.U32.AND P4, PT, R5, R2.reuse, PT ;  /* 0x000000020500720c */ /* 0x080fe40003f86070 */
[----:B------:R-:W-:Y:S02]  /*08d0*/  @!P0 IADD3 R5, PT, PT, R0, R3, RZ ;  /* 0x0000000300058210 */ /* 0x000fe40007ffe0ff */
[----:B------:R-:W-:Y:S02]  /*08e0*/  IADD3 R23, PT, PT, R3, 0x380, RZ ;  /* 0x0000038003177810 */ /* 0x000fe40007ffe0ff */
[-C--:B------:R-:W-:Y:S01]  /*08f0*/  ISETP.GE.U32.AND P5, PT, R17, R2.reuse, PT ;  /* 0x000000021100720c */ /* 0x080fe20003fa6070 */
[----:B0-----:R-:W-:Y:S01]  /*0900*/  @!P0 IMAD.WIDE.U32 R12, R5, 0x2, R12 ;  /* 0x00000002050c8825 */ /* 0x001fe200078e000c */
[----:B------:R-:W-:Y:S01]  /*0910*/  ISETP.GE.U32.AND P6, PT, R23, R2, PT ;  /* 0x000000021700720c */ /* 0x000fe20003fc6070 */
[----:B------:R-:W-:-:S12]  /*0920*/  @P1 BRA `(.L_x_1791) ;  /* 0x0000000000301947 */ /* 0x000fd80003800000 */
[----:B------:R-:W0:Y:S01]  /*0930*/  LDCU.64 UR6, c[0x0][0x388] ;  /* 0x00007100ff0677ac */ /* 0x000e220008000a00 */
[----:B------:R-:W-:Y:S02]  /*0940*/  HADD2.F32 R7, -RZ, R7.H0_H0 ;  /* 0x20000007ff077230 */ /* 0x000fe40000004100 */
        /* <DEDUP_REMOVED lines=10> */
.L_x_1791:
[----:B------:R-:W-:Y:S05]  /*09f0*/  BSYNC.RECONVERGENT B0 ;  /* 0x0000000000007941 */ /* 0x000fea0003800200 */
.L_x_1790:
[----:B------:R-:W-:Y:S04]  /*0a00*/  BSSY.RECONVERGENT B0, `(.L_x_1792) ;  /* 0x000000e000007945 */ /* 0x000fe80003800200 */
[----:B------:R-:W-:Y:S05]  /*0a10*/  @P2 BRA `(.L_x_1793) ;  /* 0x0000000000302947 */ /* 0x000fea0003800000 */
[----:B------:R-:W0:Y:S01]  /*0a20*/  LDCU.64 UR6, c[0x0][0x388] ;  /* 0x00007100ff0677ac */ /* 0x000e220008000a00 */
[----:B------:R-:W-:Y:S02]  /*0a30*/  HADD2.F32 R9, -RZ, R9.H0_H0 ;  /* 0x20000009ff097230 */ /* 0x000fe40000004100 */
        /* <DEDUP_REMOVED lines=10> */
.L_x_1793:
[----:B------:R-:W-:Y:S05]  /*0ae0*/  BSYNC.RECONVERGENT B0 ;  /* 0x0000000000007941 */ /* 0x000fea0003800200 */
.L_x_1792:
        /* <DEDUP_REMOVED lines=13> */
[----:B------:R-:W-:-:S07]  /*0bc0*/  F2FP.F16.F32.PACK_AB R7, RZ, R7 ;  /* 0x00000007ff07723e */ /* 0x000fce00000000ff */
.L_x_1795:
[----:B------:R-:W-:Y:S05]  /*0bd0*/  BSYNC.RECONVERGENT B0 ;  /* 0x0000000000007941 */ /* 0x000fea0003800200 */
.L_x_1794:
        /* <DEDUP_REMOVED lines=14> */
.L_x_1797:
[----:B------:R-:W-:Y:S05]  /*0cc0*/  BSYNC.RECONVERGENT B0 ;  /* 0x0000000000007941 */ /* 0x000fea0003800200 */
.L_x_1796:
        /* <DEDUP_REMOVED lines=14> */
.L_x_1799:
[----:B------:R-:W-:Y:S05]  /*0db0*/  BSYNC.RECONVERGENT B0 ;  /* 0x0000000000007941 */ /* 0x000fea0003800200 */
.L_x_1798:
        /* <DEDUP_REMOVED lines=14> */
.L_x_1801:
[----:B------:R-:W-:Y:S05]  /*0ea0*/  BSYNC.RECONVERGENT B0 ;  /* 0x0000000000007941 */ /* 0x000fea0003800200 */
.L_x_1800:
[----:B------:R-:W-:Y:S01]  /*0eb0*/  @!P0 MOV R3, R15 ;  /* 0x0000000f00038202 */ /* 0x000fe20000000f00 */
[----:B------:R0:W-:Y:S01]  /*0ec0*/  @!P0 STG.E.U16 desc[UR4][R12.64], R14 ;  /* 0x0000000e0c008986 */ /* 0x0001e2000c101504 */
[----:B------:R-:W-:Y:S04]  /*0ed0*/  BSSY.RECONVERGENT B0, `(.L_x_1802) ;  /* 0x000002d000007945 */ /* 0x000fe80003800200 */
[----:B------:R-:W-:Y:S01]  /*0ee0*/  BSSY.RELIABLE B1, `(.L_x_1803) ;  /* 0x0000025000017945 */ /* 0x000fe20003800100 */
[----:B------:R-:W-:-:S13]  /*0ef0*/  ISETP.GE.U32.AND P0, PT, R3, R2, PT ;  /* 0x000000020300720c */ /* 0x000fda0003f06070 */
[----:B0-----:R-:W-:Y:S05]  /*0f00*/  @P0 BRA `(.L_x_1804) ;  /* 0x0000000000300947 */ /* 0x001fea0003800000 */
[----:B------:R-:W0:Y:S01]  /*0f10*/  LDC.64 R12, c[0x0][0x398] ;  /* 0x0000e600ff0c7b82 */ /* 0x000e220000000a00 */
[----:B------:R-:W-:Y:S02]  /*0f20*/  IADD3 R11, PT, PT, R0, R3, RZ ;  /* 0x00000003000b7210 */ /* 0x000fe40007ffe0ff */
[----:B------:R-:W-:-:S04]  /*0f30*/  IADD3 R3, PT, PT, R3, 0x80, RZ ;  /* 0x0000008003037810 */ /* 0x000fc80007ffe0ff */
        /* <DEDUP_REMOVED lines=9> */
.L_x_1804:
[----:B------:R-:W-:-:S13]  /*0fd0*/  ISETP.GE.U32.AND P0, PT, R3, R2, PT ;  /* 0x000000020300720c */ /* 0x000fda0003f06070 */
[----:B------:R-:W-:Y:S05]  /*0fe0*/  @P0 BRA `(.L_x_1806) ;  /* 0x0000000000300947 */ /* 0x000fea0003800000 */
[----:B0-----:R-:W0:Y:S01]  /*0ff0*/  LDC.64 R4, c[0x0][0x398] ;  /* 0x0000e600ff047b82 */ /* 0x001e220000000a00 */
[----:B------:R-:W-:Y:S02]  /*1000*/  IADD3 R11, PT, PT, R0, R3, RZ ;  /* 0x00000003000b7210 */ /* 0x000fe40007ffe0ff */
[----:B------:R-:W-:-:S03]  /*1010*/  IADD3 R3, PT, PT, R3, 0x80, RZ ;  /* 0x0000008003037810 */ /* 0x000fc60007ffe0ff */
[----:B0-----:R-:W-:-:S05]  /*1020*/  IMAD.WIDE.U32 R4, R11, 0x2, R4 ;  /* 0x000000020b047825 */ /* 0x001fca00078e0004 */
[----:B------:R1:W-:Y:S02]  /*1030*/  STG.E.U16 desc[UR4][R4.64], R6 ;  /* 0x0000000604007986 */ /* 0x0003e4000c101504 */
.L_x_1805:
[----:B------:R-:W-:-:S13]  /*1040*/  ISETP.GE.U32.AND P0, PT, R3, R2, PT ;  /* 0x000000020300720c */ /* 0x000fda0003f06070 */
[----:B------:R-:W-:Y:S05]  /*1050*/  @P0 BRA `(.L_x_1807) ;  /* 0x0000000000340947 */ /* 0x000fea0003800000 */
[----:B01----:R-:W0:Y:S01]  /*1060*/  LDC.64 R4, c[0x0][0x398] ;  /* 0x0000e600ff047b82 */ /* 0x003e220000000a00 */
[----:B------:R-:W-:Y:S02]  /*1070*/  IADD3 R11, PT, PT, R0, R3, RZ ;  /* 0x00000003000b7210 */ /* 0x000fe40007ffe0ff */
[----:B------:R-:W-:-:S03]  /*1080*/  IADD3 R3, PT, PT, R3, 0x80, RZ ;  /* 0x0000008003037810 */ /* 0x000fc60007ffe0ff */
[----:B0-----:R-:W-:-:S05]  /*1090*/  IMAD.WIDE.U32 R4, R11, 0x2, R4 ;  /* 0x000000020b047825 */ /* 0x001fca00078e0004 */
[----:B------:R1:W-:Y:S02]  /*10a0*/  STG.E.U16 desc[UR4][R4.64], R7 ;  /* 0x0000000704007986 */ /* 0x0003e4000c101504 */
.L_x_1806:
[----:B------:R-:W-:-:S13]  /*10b0*/  ISETP.GE.U32.AND P0, PT, R3, R2, PT ;  /* 0x000000020300720c */ /* 0x000fda0003f06070 */
[----:B------:R-:W-:Y:S05]  /*10c0*/  @P0 BREAK.RELIABLE B1 ;  /* 0x0000000000010942 */ /* 0x000fea0003800100 */
[----:B------:R-:W-:Y:S05]  /*10d0*/  @P0 BRA `(.L_x_1808) ;  /* 0x0000000000300947 */ /* 0x000fea0003800000 */
[----:B01----:R-:W0:Y:S01]  /*10e0*/  LDC.64 R4, c[0x0][0x398] ;  /* 0x0000e600ff047b82 */ /* 0x003e220000000a00 */
[----:B------:R-:W-:Y:S02]  /*10f0*/  IADD3 R7, PT, PT, R0, R3, RZ ;  /* 0x0000000300077210 */ /* 0x000fe40007ffe0ff */
[----:B------:R-:W-:-:S03]  /*1100*/  IADD3 R3, PT, PT, R3, 0x80, RZ ;  /* 0x0000008003037810 */ /* 0x000fc60007ffe0ff */
[----:B0-----:R-:W-:-:S05]  /*1110*/  IMAD.WIDE.U32 R4, R7, 0x2, R4 ;  /* 0x0000000207047825 */ /* 0x001fca00078e0004 */
[----:B------:R2:W-:Y:S02]  /*1120*/  STG.E.U16 desc[UR4][R4.64], R8 ;  /* 0x0000000804007986 */ /* 0x0005e4000c101504 */
.L_x_1807:
[----:B------:R-:W-:Y:S05]  /*1130*/  BSYNC.RELIABLE B1 ;  /* 0x0000000000017941 */ /* 0x000fea0003800100 */
.L_x_1803:
[----:B------:R-:W-:-:S13]  /*1140*/  ISETP.GE.U32.AND P0, PT, R3, R2, PT ;  /* 0x000000020300720c */ /* 0x000fda0003f06070 */
[----:B012---:R-:W0:Y:S01]  /*1150*/  @!P0 LDC.64 R4, c[0x0][0x398] ;  /* 0x0000e600ff048b82 */ /* 0x007e220000000a00 */
[----:B------:R-:W-:Y:S02]  /*1160*/  @!P0 IADD3 R7, PT, PT, R0, R3, RZ ;  /* 0x0000000300078210 */ /* 0x000fe40007ffe0ff */
[----:B------:R-:W-:-:S03]  /*1170*/  @!P0 IADD3 R3, PT, PT, R3, 0x80, RZ ;  /* 0x0000008003038810 */ /* 0x000fc60007ffe0ff */
[----:B0-----:R-:W-:-:S05]  /*1180*/  @!P0 IMAD.WIDE.U32 R4, R7, 0x2, R4 ;  /* 0x0000000207048825 */ /* 0x001fca00078e0004 */
[----:B------:R2:W-:Y:S02]  /*1190*/  @!P0 STG.E.U16 desc[UR4][R4.64], R9 ;  /* 0x0000000904008986 */ /* 0x0005e4000c101504 */
.L_x_1808:
[----:B------:R-:W-:Y:S05]  /*11a0*/  BSYNC.RECONVERGENT B0 ;  /* 0x0000000000007941 */ /* 0x000fea0003800200 */
.L_x_1802:
        /* <DEDUP_REMOVED lines=8> */
.L_x_1785:
        /* <DEDUP_REMOVED lines=8> */
[----:B------:R-:W5:Y:S04]  /*12b0*/  LDG.E R10, desc[UR4][R6.64+0x400] ;  /* 0x00040004060a7981 */ /* 0x000f68000c1e1900 */
[----:B------:R4:W5:Y:S01]  /*12c0*/  LDG.E R11, desc[UR4][R6.64+0x600] ;  /* 0x00060004060b7981 */ /* 0x000962000c1e1900 */
[----:B0-----:R-:W-:-:S04]  /*12d0*/  IMAD.WIDE.U32 R2, R0, 0x2, R2 ;  /* 0x0000000200027825 */ /* 0x001fc800078e0002 */
[----:B------:R-:W-:-:S05]  /*12e0*/  IMAD.WIDE.U32 R2, R5, 0x4, R2 ;  /* 0x0000000405027825 */ /* 0x000fca00078e0002 */
[----:B------:R-:W5:Y:S04]  /*12f0*/  LDG.E R15, desc[UR4][R2.64] ;  /* 0x00000004020f7981 */ /* 0x000f68000c1e1900 */
[----:B------:R-:W5:Y:S04]  /*1300*/  LDG.E R14, desc[UR4][R2.64+0x200] ;  /* 0x00020004020e7981 */ /* 0x000f68000c1e1900 */
[----:B------:R-:W5:Y:S04]  /*1310*/  LDG.E R16, desc[UR4][R2.64+0x400] ;  /* 0x0004000402107981 */ /* 0x000f68000c1e1900 */
[----:B------:R0:W5:Y:S01]  /*1320*/  LDG.E R17, desc[UR4][R2.64+0x600] ;  /* 0x0006000402117981 */ /* 0x000162000c1e1900 */
[----:B---3--:R-:W-:-:S05]  /*1330*/  HADD2.F32 R4, -RZ, R8.H0_H0 ;  /* 0x20000008ff047230 */ /* 0x008fca0000004100 */
[----:B--2---:R-:W-:-:S05]  /*1340*/  FMUL.FTZ R4, R4, UR6 ;  /* 0x0000000604047c20 */ /* 0x004fca0008410000 */
[----:B------:R-:W-:-:S13]  /*1350*/  FSETP.GT.FTZ.AND P6, PT, R4, UR7, PT ;  /* 0x0000000704007c0b */ /* 0x000fda000bfd4000 */
[----:B------:R-:W-:-:S04]  /*1360*/  @!P6 FMUL.FTZ R12, R4, 1.4426950216293334961 ;  /* 0x3fb8aa3b040ce820 */ /* 0x000fc80000410000 */
[----:B------:R-:W0:Y:S01]  /*1370*/  @!P6 MUFU.EX2 R13, R12 ;  /* 0x0000000c000de308 */ /* 0x000e220000000800 */
[----:B------:R-:W-:Y:S02]  /*1380*/  HADD2.F32 R8, -RZ, R8.H1_H1 ;  /* 0x30000008ff087230 */ /* 0x000fe40000004100 */
[----:B----4-:R-:W-:-:S03]  /*1390*/  HADD2.F32 R6, -RZ, R9.H0_H0 ;  /* 0x20000009ff067230 */ /* 0x010fc60000004100 */
[----:B------:R-:W-:Y:S02]  /*13a0*/  FMUL.FTZ R8, R8, UR6 ;  /* 0x0000000608087c20 */ /* 0x000fe40008410000 */
[----:B------:R-:W-:Y:S01]  /*13b0*/  FMUL.FTZ R6, R6, UR6 ;  /* 0x0000000606067c20 */ /* 0x000fe20008410000 */
[----:B0-----:R-:W-:-:S04]  /*13c0*/  @!P6 FADD.FTZ R2, R13, 1 ;  /* 0x3f8000000d02e421 */ /* 0x001fc80000010000 */
[----:B------:R0:W1:Y:S01]  /*13d0*/  @!P6 MUFU.RCP R20, R2 ;  /* 0x000000020014e308 */ /* 0x0000620000001000 */
[--C-:B-----5:R-:W-:Y:S01]  /*13e0*/  HADD2.F32 R3, -RZ, R10.reuse.H0_H0 ;  /* 0x2000000aff037230 */ /* 0x120fe20000004100 */
[----:B------:R-:W-:Y:S01]  /*13f0*/  FSETP.GT.FTZ.AND P5, PT, R8, UR7, PT ;  /* 0x0000000708007c0b */ /* 0x000fe2000bfb4000 */
[----:B------:R-:W-:Y:S01]  /*1400*/  HADD2.F32 R10, -RZ, R10.H1_H1 ;  /* 0x3000000aff0a7230 */ /* 0x000fe20000004100 */
[----:B------:R-:W-:Y:S01]  /*1410*/  FSETP.GT.FTZ.AND P4, PT, R6, UR7, PT ;  /* 0x0000000706007c0b */ /* 0x000fe2000bf94000 */
[----:B------:R-:W-:Y:S02]  /*1420*/  HADD2.F32 R9, -RZ, R9.H1_H1 ;  /* 0x30000009ff097230 */ /* 0x000fe40000004100 */
[----:B------:R-:W-:Y:S02]  /*1430*/  HADD2.F32 R7, -RZ, R11.H0_H0 ;  /* 0x2000000bff077230 */ /* 0x000fe40000004100 */
[----:B------:R-:W-:Y:S02]  /*1440*/  HADD2.F32 R4, -RZ, R15.H0_H0 ;  /* 0x2000000fff047230 */ /* 0x000fe40000004100 */
[----:B------:R-:W-:-:S02]  /*1450*/  HADD2.F32 R12, -RZ, R11.H1_H1 ;  /* 0x3000000bff0c7230 */ /* 0x000fc40000004100 */
[----:B------:R-:W-:Y:S01]  /*1460*/  FMUL.FTZ R10, R10, UR6 ;  /* 0x000000060a0a7c20 */ /* 0x000fe20008410000 */
[----:B------:R-:W-:Y:S01]  /*1470*/  FMUL.FTZ R9, R9, UR6 ;  /* 0x0000000609097c20 */ /* 0x000fe20008410000 */
[----:B------:R-:W-:Y:S01]  /*1480*/  FMUL.FTZ R3, R3, UR6 ;  /* 0x0000000603037c20 */ /* 0x000fe20008410000 */
[----:B------:R-:W-:Y:S01]  /*1490*/  FMUL.FTZ R11, R7, UR6 ;  /* 0x00000006070b7c20 */ /* 0x000fe20008410000 */
[----:B0-----:R-:W-:Y:S01]  /*14a0*/  FMUL.FTZ R2, R12, UR6 ;  /* 0x000000060c027c20 */ /* 0x001fe20008410000 */
[----:B------:R-:W-:Y:S01]  /*14b0*/  @!P6 FMUL.FTZ R13, R4, R13 ;  /* 0x0000000d040de220 */ /* 0x000fe20000410000 */
[----:B------:R-:W-:Y:S02]  /*14c0*/  FSETP.GT.FTZ.AND P1, PT, R10, UR7, PT ;  /* 0x000000070a007c0b */ /* 0x000fe4000bf34000 */
[----:B------:R-:W-:Y:S01]  /*14d0*/  FSETP.GT.FTZ.AND P3, PT, R9, UR7, PT ;  /* 0x0000000709007c0b */ /* 0x000fe2000bf74000 */
[----:B-1----:R-:W-:Y:S01]  /*14e0*/  @!P6 FMUL.FTZ R4, R13, R20 ;  /* 0x000000140d04e220 */ /* 0x002fe20000410000 */
[----:B------:R-:W-:-:S02]  /*14f0*/  FSETP.GT.FTZ.AND P2, PT, R3, UR7, PT ;  /* 0x0000000703007c0b */ /* 0x000fc4000bf54000 */
[----:B------:R-:W-:Y:S01]  /*1500*/  FSETP.GT.FTZ.AND P0, PT, R11, UR7, PT ;  /* 0x000000070b007c0b */ /* 0x000fe2000bf14000 */
[----:B------:R-:W-:Y:S01]  /*1510*/  @!P5 FMUL.FTZ R18, R8, 1.4426950216293334961 ;  /* 0x3fb8aa3b0812d820 */ /* 0x000fe20000410000 */
[----:B------:R-:W-:Y:S01]  /*1520*/  FSETP.GT.FTZ.AND P6, PT, R2, UR7, PT ;  /* 0x0000000702007c0b */ /* 0x000fe2000bfd4000 */
[----:B------:R-:W-:-:S04]  /*1530*/  @!P4 FMUL.FTZ R22, R6, 1.4426950216293334961 ;  /* 0x3fb8aa3b0616c820 */ /* 0x000fc80000410000 */
[----:B------:R-:W0:Y:S01]  /*1540*/  @!P5 MUFU.EX2 R18, R18 ;  /* 0x000000120012d308 */ /* 0x000e220000000800 */
[----:B------:R-:W-:-:S03]  /*1550*/  @!P1 FMUL.FTZ R12, R10, 1.4426950216293334961 ;  /* 0x3fb8aa3b0a0c9820 */ /* 0x000fc60000410000 */
[----:B------:R-:W1:Y:S01]  /*1560*/  @!P4 MUFU.EX2 R22, R22 ;  /* 0x000000160016c308 */ /* 0x000e620000000800 */
[----:B------:R-:W-:Y:S01]  /*1570*/  @!P3 FMUL.FTZ R19, R9, 1.4426950216293334961 ;  /* 0x3fb8aa3b0913b820 */ /* 0x000fe20000410000 */
[----:B------:R-:W-:Y:S01]  /*1580*/  @!P2 FMUL.FTZ R7, R3, 1.4426950216293334961 ;  /* 0x3fb8aa3b0307a820 */ /* 0x000fe20000410000 */
[----:B------:R-:W-:Y:S01]  /*1590*/  @!P0 FMUL.FTZ R10, R11, 1.4426950216293334961 ;  /* 0x3fb8aa3b0b0a8820 */ /* 0x000fe20000410000 */
[----:B------:R-:W-:Y:S01]  /*15a0*/  @!P6 FMUL.FTZ R9, R2, 1.4426950216293334961 ;  /* 0x3fb8aa3b0209e820 */ /* 0x000fe20000410000 */
[----:B------:R-:W-:Y:S01]  /*15b0*/  @!P1 MUFU.EX2 R12, R12 ;  /* 0x0000000c000c9308 */ /* 0x000fe20000000800 */
[----:B------:R-:W2:Y:S03]  /*15c0*/  LDC.64 R2, c[0x0][0x398] ;  /* 0x0000e600ff027b82 */ /* 0x000ea60000000a00 */
[----:B------:R-:W3:Y:S01]  /*15d0*/  @!P3 MUFU.EX2 R19, R19 ;  /* 0x000000130013b308 */ /* 0x000ee20000000800 */
[----:B0-----:R-:W-:-:S03]  /*15e0*/  @!P5 FADD.FTZ R20, R18, 1 ;  /* 0x3f8000001214d421 */ /* 0x001fc60000010000 */
[----:B------:R-:W0:Y:S04]  /*15f0*/  @!P2 MUFU.EX2 R7, R7 ;  /* 0x000000070007a308 */ /* 0x000e280000000800 */
[----:B------:R-:W4:Y:S01]  /*1600*/  @!P0 MUFU.EX2 R10, R10 ;  /* 0x0000000a000a8308 */ /* 0x000f220000000800 */
[----:B-1----:R-:W-:-:S03]  /*1610*/  @!P4 FADD.FTZ R21, R22, 1 ;  /* 0x3f8000001615c421 */ /* 0x002fc60000010000 */
[----:B------:R-:W1:Y:S04]  /*1620*/  @!P6 MUFU.EX2 R9, R9 ;  /* 0x000000090009e308 */ /* 0x000e680000000800 */
[----:B------:R-:W5:Y:S01]  /*1630*/  @!P5 MUFU.RCP R20, R20 ;  /* 0x000000140014d308 */ /* 0x000f620000001000 */
[----:B---3--:R-:W-:Y:S01]  /*1640*/  @!P3 FADD.FTZ R23, R19, 1 ;  /* 0x3f8000001317b421 */ /* 0x008fe20000010000 */
[----:B0-----:R-:W-:Y:S01]  /*1650*/  @!P2 FADD.FTZ R8, R7, 1 ;  /* 0x3f8000000708a421 */ /* 0x001fe20000010000 */
[----:B------:R-:W-:Y:S01]  /*1660*/  @!P1 FADD.FTZ R11, R12, 1 ;  /* 0x3f8000000c0b9421 */ /* 0x000fe20000010000 */
[----:B------:R-:W-:-:S04]  /*1670*/  HADD2.F32 R15, -RZ, R15.H1_H1 ;  /* 0x3000000fff0f7230 */ /* 0x000fc80000004100 */
[----:B------:R-:W0:Y:S01]  /*1680*/  @!P4 MUFU.RCP R21, R21 ;  /* 0x000000150015c308 */ /* 0x000e220000001000 */
[----:B----4-:R-:W-:Y:S01]  /*1690*/  @!P0 FADD.FTZ R6, R10, 1 ;  /* 0x3f8000000a068421 */ /* 0x010fe20000010000 */
[----:B-1----:R-:W-:Y:S01]  /*16a0*/  @!P6 FADD.FTZ R26, R9, 1 ;  /* 0x3f800000091ae421 */ /* 0x002fe20000010000 */
[--C-:B------:R-:W-:Y:S02]  /*16b0*/  HADD2.F32 R13, -RZ, R14.reuse.H0_H0 ;  /* 0x2000000eff0d7230 */ /* 0x100fe40000004100 */
[----:B------:R-:W-:Y:S01]  /*16c0*/  @!P5 FMUL.FTZ R25, R15, R18 ;  /* 0x000000120f19d220 */ /* 0x000fe20000410000 */
[----:B------:R-:W-:Y:S02]  /*16d0*/  HADD2.F32 R14, -RZ, R14.H1_H1 ;  /* 0x3000000eff0e7230 */ /* 0x000fe40000004100 */
[----:B------:R-:W1:Y:S01]  /*16e0*/  @!P3 MUFU.RCP R23, R23 ;  /* 0x000000170017b308 */ /* 0x000e620000001000 */
[----:B------:R-:W-:-:S07]  /*16f0*/  @!P4 FMUL.FTZ R22, R13, R22 ;  /* 0x000000160d16c220 */ /* 0x000fce0000410000 */
[----:B------:R-:W3:Y:S01]  /*1700*/  @!P2 MUFU.RCP R8, R8 ;  /* 0x000000080008a308 */ /* 0x000ee20000001000 */
[----:B------:R-:W-:-:S07]  /*1710*/  @!P3 FMUL.FTZ R24, R14, R19 ;  /* 0x000000130e18b220 */ /* 0x000fce0000410000 */
[----:B------:R-:W4:Y:S01]  /*1720*/  @!P1 MUFU.RCP R11, R11 ;  /* 0x0000000b000b9308 */ /* 0x000f220000001000 */
[----:B-----5:R-:W-:-:S07]  /*1730*/  @!P5 FMUL.FTZ R15, R25, R20 ;  /* 0x00000014190fd220 */ /* 0x020fce0000410000 */
[----:B------:R-:W5:Y:S08]  /*1740*/  @!P0 MUFU.RCP R6, R6 ;  /* 0x0000000600068308 */ /* 0x000f700000001000 */
[----:B------:R-:W5:Y:S01]  /*1750*/  @!P6 MUFU.RCP R18, R26 ;  /* 0x0000001a0012e308 */ /* 0x000f620000001000 */
[----:B0-----:R-:W-:Y:S01]  /*1760*/  @!P4 FMUL.FTZ R13, R22, R21 ;  /* 0x00000015160dc220 */ /* 0x001fe20000410000 */
[----:B------:R-:W-:-:S02]  /*1770*/  HADD2.F32 R20, -RZ, R16.H0_H0 ;  /* 0x20000010ff147230 */ /* 0x000fc40000004100 */
[----:B------:R-:W-:Y:S02]  /*1780*/  HADD2.F32 R19, -RZ, R16.H1_H1 ;  /* 0x30000010ff137230 */ /* 0x000fe40000004100 */
[--C-:B------:R-:W-:Y:S02]  /*1790*/  HADD2.F32 R21, -RZ, R17.reuse.H0_H0 ;  /* 0x20000011ff157230 */ /* 0x100fe40000004100 */
[----:B------:R-:W-:Y:S02]  /*17a0*/  HADD2.F32 R16, -RZ, R17.H1_H1 ;  /* 0x30000011ff107230 */ /* 0x000fe40000004100 */
[----:B------:R-:W-:Y:S01]  /*17b0*/  @!P2 FMUL.FTZ R7, R20, R7 ;  /* 0x000000071407a220 */ /* 0x000fe20000410000 */
[----:B------:R-:W-:Y:S01]  /*17c0*/  @!P1 FMUL.FTZ R12, R19, R12 ;  /* 0x0000000c130c9220 */ /* 0x000fe20000410000 */
[----:B------:R-:W-:Y:S01]  /*17d0*/  @!P0 FMUL.FTZ R17, R21, R10 ;  /* 0x0000000a15118220 */ /* 0x000fe20000410000 */
[----:B------:R-:W-:Y:S01]  /*17e0*/  @!P6 FMUL.FTZ R9, R16, R9 ;  /* 0x000000091009e220 */ /* 0x000fe20000410000 */
[----:B--2---:R-:W-:-:S04]  /*17f0*/  IMAD.WIDE.U32 R2, R0, 0x2, R2 ;  /* 0x0000000200027825 */ /* 0x004fc800078e0002 */
[----:B-1----:R-:W-:Y:S01]  /*1800*/  @!P3 FMUL.FTZ R14, R24, R23 ;  /* 0x00000017180eb220 */ /* 0x002fe20000410000 */
[----:B---3--:R-:W-:Y:S01]  /*1810*/  @!P2 FMUL.FTZ R20, R7, R8 ;  /* 0x000000080714a220 */ /* 0x008fe20000410000 */
[----:B----4-:R-:W-:Y:S01]  /*1820*/  @!P1 FMUL.FTZ R19, R12, R11 ;  /* 0x0000000b0c139220 */ /* 0x010fe20000410000 */
[----:B-----5:R-:W-:Y:S01]  /*1830*/  @!P0 FMUL.FTZ R21, R17, R6 ;  /* 0x0000000611158220 */ /* 0x020fe20000410000 */
[----:B------:R-:W-:Y:S01]  /*1840*/  @!P6 FMUL.FTZ R16, R9, R18 ;  /* 0x000000120910e220 */ /* 0x000fe20000410000 */
[----:B------:R-:W-:Y:S01]  /*1850*/  F2FP.F16.F32.PACK_AB R15, R15, R4 ;  /* 0x000000040f0f723e */ /* 0x000fe200000000ff */
[----:B------:R-:W-:Y:S01]  /*1860*/  IMAD.WIDE.U32 R2, R5, 0x4, R2 ;  /* 0x0000000405027825 */ /* 0x000fe200078e0002 */
[----:B------:R-:W-:Y:S02]  /*1870*/  F2FP.F16.F32.PACK_AB R13, R14, R13 ;  /* 0x0000000d0e0d723e */ /* 0x000fe400000000ff */
[----:B------:R-:W-:Y:S02]  /*1880*/  F2FP.F16.F32.PACK_AB R19, R19, R20 ;  /* 0x000000141313723e */ /* 0x000fe400000000ff */
[----:B------:R-:W-:Y:S01]  /*1890*/  F2FP.F16.F32.PACK_AB R21, R16, R21 ;  /* 0x000000151015723e */ /* 0x000fe200000000ff */
[----:B------:R-:W-:Y:S04]  /*18a0*/  STG.E desc[UR4][R2.64], R15 ;  /* 0x0000000f02007986 */ /* 0x000fe8000c101904 */
[----:B------:R-:W-:Y:S04]  /*18b0*/  STG.E desc[UR4][R2.64+0x200], R13 ;  /* 0x0002000d02007986 */ /* 0x000fe8000c101904 */
[----:B------:R-:W-:Y:S04]  /*18c0*/  STG.E desc[UR4][R2.64+0x400], R19 ;  /* 0x0004001302007986 */ /* 0x000fe8000c101904 */
[----:B------:R-:W-:Y:S01]  /*18d0*/  STG.E desc[UR4][R2.64+0x600], R21 ;  /* 0x0006001502007986 */ /* 0x000fe2000c101904 */
[----:B------:R-:W-:Y:S05]  /*18e0*/  EXIT ;  /* 0x000000000000794d */ /* 0x000fea0003800000 */
.L_x_1809:
        /* <DEDUP_REMOVED lines=9> */
.L_x_7038:


//--------------------- .text._ZN2at6native29vectorized_elementwise_kernelILi4EZZZNS0_65_GLOBAL__N__cd49fe81_27_ActivationSoftplusKernel_cu_1520ed90_293224softplus_backward_kernelERNS_18TensorIteratorBaseERKN3c106ScalarES8_ENKUlvE_clEvENKUlvE1_clEvEUlNS5_4HalfESB_E_St5arrayIPcLm3EEEEviT0_T1_ --------------------------
	.section	.text._ZN2at6native29vectorized_elementwise_kernelILi4EZZZNS0_65_GLOBAL__N__cd49fe81_27_ActivationSoftplusKernel_cu_1520ed90_293224softplus_backward_kernelERNS_18TensorIteratorBaseERKN3c106ScalarES8_ENKUlvE_clEvENKUlvE1_clEvEUlNS5_4HalfESB_E_St5arrayIPcLm3EEEEviT0_T1_,"ax",@progbits
	.align	128
        .global         _ZN2at6native29vectorized_elementwise_kernelILi4EZZZNS0_65_GLOBAL__N__cd49fe81_27_ActivationSoftplusKernel_cu_1520ed90_293224softplus_backward_kernelERNS_18TensorIteratorBaseERKN3c106ScalarES8_ENKUlvE_clEvENKUlvE1_clEvEUlNS5_4HalfESB_E_St5arrayIPcLm3EEEEviT0_T1_
        .type           _ZN2at6native29vectorized_elementwise_kernelILi4EZZZNS0_65_GLOBAL__N__cd49fe81_27_ActivationSoftplusKernel_cu_1520ed90_293224softplus_backward_kernelERNS_18TensorIteratorBaseERKN3c106ScalarES8_ENKUlvE_clEvENKUlvE1_clEvEUlNS5_4HalfESB_E_St5arrayIPcLm3EEEEviT0_T1_,@function
        .size           _ZN2at6native29vectorized_elementwise_kernelILi4EZZZNS0_65_GLOBAL__N__cd49fe81_27_ActivationSoftplusKernel_cu_1520ed90_293224softplus_backward_kernelERNS_18TensorIteratorBaseERKN3c106ScalarES8_ENKUlvE_clEvENKUlvE1_clEvEUlNS5_4HalfESB_E_St5arrayIPcLm3EEEEviT0_T1_,(.L_x_7039 - _ZN2at6native29vectorized_elementwise_kernelILi4EZZZNS0_65_GLOBAL__N__cd49fe81_27_ActivationSoftplusKernel_cu_1520ed90_293224softplus_backward_kernelERNS_18TensorIteratorBaseERKN3c106ScalarES8_ENKUlvE_clEvENKUlvE1_clEvEUlNS5_4HalfESB_E_St5arrayIPcLm3EEEEviT0_T1_)
        .other          _ZN2at6native29vectorized_elementwise_kernelILi4EZZZNS0_65_GLOBAL__N__cd49fe81_27_ActivationSoftplusKernel_cu_1520ed90_293224softplus_backward_kernelERNS_18TensorIteratorBaseERKN3c106ScalarES8_ENKUlvE_clEvENKUlvE1_clEvEUlNS5_4HalfESB_E_St5arrayIPcLm3EEEEviT0_T1_,@"STO_CUDA_ENTRY STV_DEFAULT"
_ZN2at6native29vectorized_elementwise_kernelILi4EZZZNS0_65_GLOBAL__N__cd49fe81_27_ActivationSoftplusKernel_cu_1520ed90_293224softplus_backward_kernelERNS_18TensorIteratorBaseERKN3c106ScalarES8_ENKUlvE_clEvENKUlvE1_clEvEUlNS5_4HalfESB_E_St5arrayIPcLm3EEEEviT0_T1_:
.text._ZN2at6native29vectorized_elementwise_kernelILi4EZZZNS0_65_GLOBAL__N__cd49fe81_27_ActivationSoftplusKernel_cu_1520ed90_293224softplus_backward_kernelERNS_18TensorIteratorBaseERKN3c106ScalarES8_ENKUlvE_clEvENKUlvE1_clEvEUlNS5_4HalfESB_E_St5arrayIPcLm3EEEEviT0_T1_:
        /* <DEDUP_REMOVED lines=112> */
.L_x_1812:
[----:B------:R-:W-:Y:S05]  /*0700*/  BSYNC.RECONVERGENT B0 ;  /* 0x0000000000007941 */ /* 0x000fea0003800200 */
.L_x_1811:
        /* <DEDUP_REMOVED lines=23> */
.L_x_1814:
[----:B------:R-:W-:Y:S05]  /*0880*/  BSYNC.RECONVERGENT B0 ;  /* 0x0000000000007941 */ /* 0x000fea0003800200 */
.L_x_1813:
        /* <DEDUP_REMOVED lines=22> */
.L_x_1816:
[----:B------:R-:W-:Y:S05]  /*09f0*/  BSYNC.RECONVERGENT B0 ;  /* 0x0000000000007941 */ /* 0x000fea0003800200 */
.L_x_1815:
        /* <DEDUP_REMOVED lines=14> */
.L_x_1818:
[----:B------:R-:W-:Y:S05]  /*0ae0*/  BSYNC.RECONVERGENT B0 ;  /* 0x0000000000007941 */ /* 0x000fea0003800200 */
.L_x_1817:
        /* <DEDUP_REMOVED lines=14> */
.L_x_1820:
[----:B------:R-:W-:Y:S05]  /*0bd0*/  BSYNC.RECONVERGENT B0 ;  /* 0x0000000000007941 */ /* 0x000fea0003800200 */
.L_x_1819:
        /* <DEDUP_REMOVED lines=14> */
.L_x_1822:
[----:B------:R-:W-:Y:S05]  /*0cc0*/  BSYNC.RECONVERGENT B0 ;  /* 0x0000000000007941 */ /* 0x000fea0003800200 */
.L_x_1821:
        /* <DEDUP_REMOVED lines=14> */
.L_x_1824:
[----:B------:R-:W-:Y:S05]  /*0db0*/  BSYNC.RECONVERGENT B0 ;  /* 0x0000000000007941 */ /* 0x000fea0003800200 */
.L_x_1823:
        /* <DEDUP_REMOVED lines=14> */
.L_x_1826:
[----:B------:R-:W-:Y:S05]  /*0ea0*/  BSYNC.RECONVERGENT B0 ;  /* 0x0000000000007941 */ /* 0x000fea0003800200 */
.L_x_1825:
        /* <DEDUP_REMOVED lines=18> */
.L_x_1829:
[----:B------:R-:W-:-:S13]  /*0fd0*/  ISETP.GE.U32.AND P0, PT, R3, R2, PT ;  /* 0x000000020300720c */ /* 0x000fda0003f06070 */
[----:B------:R-:W-:Y:S05]  /*0fe0*/  @P0 BRA `(.L_x_1831) ;  /* 0x0000000000300947 */ /* 0x000fea0003800000 */
[----:B0-----:R-:W0:Y:S01]  /*0ff0*/  LDC.64 R4, c[0x0][0x398] ;  /* 0x0000e600ff047b82 */ /* 0x001e220000000a00 */
[----:B------:R-:W-:Y:S02]  /*1000*/  IADD3 R11, PT, PT, R0, R3, RZ ;  /* 0x00000003000b7210 */ /* 0x000fe40007ffe0ff */
[----:B------:R-:W-:-:S03]  /*1010*/  IADD3 R3, PT, PT, R3, 0x80, RZ ;  /* 0x0000008003037810 */ /* 0x000fc60007ffe0ff */
[----:B0-----:R-:W-:-:S05]  /*1020*/  IMAD.WIDE.U32 R4, R11, 0x2, R4 ;  /* 0x000000020b047825 */ /* 0x001fca00078e0004 */
[----:B------:R1:W-:Y:S02]  /*1030*/  STG.E.U16 desc[UR4][R4.64], R6 ;  /* 0x0000000604007986 */ /* 0x0003e4000c101504 */
.L_x_1830:
[----:B------:R-:W-:-:S13]  /*1040*/  ISETP.GE.U32.AND P0, PT, R3, R2, PT ;  /* 0x000000020300720c */ /* 0x000fda0003f06070 */
[----:B------:R-:W-:Y:S05]  /*1050*/  @P0 BRA `(.L_x_1832) ;  /* 0x0000000000340947 */ /* 0x000fea0003800000 */
[----:B01----:R-:W0:Y:S01]  /*1060*/  LDC.64 R4, c[0x0][0x398] ;  /* 0x0000e600ff047b82 */ /* 0x003e220000000a00 */
[----:B------:R-:W-:Y:S02]  /*1070*/  IADD3 R11, PT, PT, R0, R3, RZ ;  /* 0x00000003000b7210 */ /* 0x000fe40007ffe0ff */
[----:B------:R-:W-:-:S03]  /*1080*/  IADD3 R3, PT, PT, R3, 0x80, RZ ;  /* 0x0000008003037810 */ /* 0x000fc60007ffe0ff */
[----:B0-----:R-:W-:-:S05]  /*1090*/  IMAD.WIDE.U32 R4, R11, 0x2, R4 ;  /* 0x000000020b047825 */ /* 0x001fca00078e0004 */
[----:B------:R1:W-:Y:S02]  /*10a0*/  STG.E.U16 desc[UR4][R4.64], R7 ;  /* 0x0000000704007986 */ /* 0x0003e4000c101504 */
.L_x_1831:
        /* <DEDUP_REMOVED lines=8> */
.L_x_1832:
[----:B------:R-:W-:Y:S05]  /*1130*/  BSYNC.RELIABLE B1 ;  /* 0x0000000000017941 */ /* 0x000fea0003800100 */
.L_x_1828:
[----:B------:R-:W-:-:S13]  /*1140*/  ISETP.GE.U32.AND P0, PT, R3, R2, PT ;  /* 0x000000020300720c */ /* 0x000fda0003f06070 */
[----:B012---:R-:W0:Y:S01]  /*1150*/  @!P0 LDC.64 R4, c[0x0][0x398] ;  /* 0x0000e600ff048b82 */ /* 0x007e220000000a00 */
[----:B------:R-:W-:Y:S02]  /*1160*/  @!P0 IADD3 R7, PT, PT, R0, R3, RZ ;  /* 0x0000000300078210 */ /* 0x000fe40007ffe0ff */
[----:B------:R-:W-:-:S03]  /*1170*/  @!P0 IADD3 R3, PT, PT, R3, 0x80, RZ ;  /* 0x0000008003038810 */ /* 0x000fc60007ffe0ff */
[----:B0-----:R-:W-:-:S05]  /*1180*/  @!P0 IMAD.WIDE.U32 R4, R7, 0x2, R4 ;  /* 0x0000000207048825 */ /* 0x001fca00078e0004 */
[----:B------:R2:W-:Y:S02]  /*1190*/  @!P0 STG.E.U16 desc[UR4][R4.64], R9 ;  /* 0x0000000904008986 */ /* 0x0005e4000c101504 */
.L_x_1833:
[----:B------:R-:W-:Y:S05]  /*11a0*/  BSYNC.RECONVERGENT B0 ;  /* 0x0000000000007941 */ /* 0x000fea0003800200 */
.L_x_1827:
        /* <DEDUP_REMOVED lines=8> */
.L_x_1810:
        /* <DEDUP_REMOVED lines=12> */
[--C-:B----4-:R-:W-:Y:S02]  /*12f0*/  HADD2.F32 R9, -RZ, R2.reuse.H0_H0 ;  /* 0x20000002ff097230 */ /* 0x110fe40000004100 */
[----:B------:R-:W-:Y:S02]  /*1300*/  HADD2.F32 R17, -RZ, R2.H1_H1 ;  /* 0x30000002ff117230 */ /* 0x000fe40000004100 */
[----:B0-----:R-:W-:Y:S02]  /*1310*/  HADD2.F32 R14, -RZ, R3.H0_H0 ;  /* 0x20000003ff0e7230 */ /* 0x001fe40000004100 */
[----:B--2---:R-:W-:Y:S01]  /*1320*/  FMUL.FTZ R9, R9, UR6 ;  /* 0x0000000609097c20 */ /* 0x004fe20008410000 */
[----:B---3--:R-:W-:-:S02]  /*1330*/  HADD2.F32 R15, -RZ, R10.H0_H0 ;  /* 0x2000000aff0f7230 */ /* 0x008fc40000004100 */
[----:B------:R-:W-:Y:S01]  /*1340*/  FMUL.FTZ R17, R17, UR6 ;  /* 0x0000000611117c20 */ /* 0x000fe20008410000 */
[----:B-1----:R-:W-:Y:S02]  /*1350*/  HADD2.F32 R12, -RZ, R11.H0_H0 ;  /* 0x2000000bff0c7230 */ /* 0x002fe40000004100 */
[----:B------:R-:W-:Y:S01]  /*1360*/  FMUL.FTZ R14, R14, UR6 ;  /* 0x000000060e0e7c20 */ /* 0x000fe20008410000 */
[----:B------:R-:W-:Y:S01]  /*1370*/  FSETP.GT.FTZ.AND P6, PT, R9, UR7, PT ;  /* 0x0000000709007c0b */ /* 0x000fe2000bfd4000 */
[----:B------:R-:W-:Y:S01]  /*1380*/  HADD2.F32 R3, -RZ, R3.H1_H1 ;  /* 0x30000003ff037230 */ /* 0x000fe20000004100 */
[----:B------:R-:W-:Y:S01]  /*1390*/  FSETP.GT.FTZ.AND P5, PT, R17, UR7, PT ;  /* 0x0000000711007c0b */ /* 0x000fe2000bfb4000 */
[----:B------:R-:W-:Y:S02]  /*13a0*/  HADD2.F32 R10, -RZ, R10.H1_H1 ;  /* 0x3000000aff0a7230 */ /* 0x000fe40000004100 */
[----:B------:R-:W-:Y:S01]  /*13b0*/  FMUL.FTZ R12, R12, UR6 ;  /* 0x000000060c0c7c20 */ /* 0x000fe20008410000 */
[----:B------:R-:W-:-:S02]  /*13c0*/  HADD2.F32 R13, -RZ, R11.H1_H1 ;  /* 0x3000000bff0d7230 */ /* 0x000fc40000004100 */
[----:B------:R-:W-:Y:S01]  /*13d0*/  FMUL.FTZ R3, R3, UR6 ;  /* 0x0000000603037c20 */ /* 0x000fe20008410000 */
[----:B------:R-:W-:Y:S01]  /*13e0*/  FMUL.FTZ R15, R15, UR6 ;  /* 0x000000060f0f7c20 */ /* 0x000fe20008410000 */
[----:B------:R-:W-:Y:S01]  /*13f0*/  FMUL.FTZ R11, R10, UR6 ;  /* 0x000000060a0b7c20 */ /* 0x000fe20008410000 */
[----:B------:R-:W-:Y:S01]  /*1400*/  FSETP.GT.FTZ.AND P4, PT, R14, UR7, PT ;  /* 0x000000070e007c0b */ /* 0x000fe2000bf94000 */
[----:B------:R-:W-:Y:S01]  /*1410*/  FMUL.FTZ R13, R13, UR6 ;  /* 0x000000060d0d7c20 */ /* 0x000fe20008410000 */
[----:B------:R-:W-:Y:S01]  /*1420*/  FSETP.GT.FTZ.AND P0, PT, R12, UR7, PT ;  /* 0x000000070c007c0b */ /* 0x000fe2000bf14000 */
[--C-:B-----5:R-:W-:Y:S02]  /*1430*/  HADD2.F32 R18, -RZ, R7.reuse.H1_H1 ;  /* 0x30000007ff127230 */ /* 0x120fe40000004100 */
[----:B------:R-:W-:Y:S01]  /*1440*/  @!P6 FMUL.FTZ R9, R9, 1.4426950216293334961 ;  /* 0x3fb8aa3b0909e820 */ /* 0x000fe20000410000 */
[----:B------:R-:W-:Y:S01]  /*1450*/  FSETP.GT.FTZ.AND P3, PT, R3, UR7, PT ;  /* 0x0000000703007c0b */ /* 0x000fe2000bf74000 */
[----:B------:R-:W-:Y:S01]  /*1460*/  @!P5 FMUL.FTZ R21, R17, 1.4426950216293334961 ;  /* 0x3fb8aa3b1115d820 */ /* 0x000fe20000410000 */
[----:B------:R-:W-:Y:S01]  /*1470*/  FSETP.GT.FTZ.AND P2, PT, R15, UR7, PT ;  /* 0x000000070f007c0b */ /* 0x000fe2000bf54000 */
[----:B------:R0:W1:Y:S01]  /*1480*/  @!P6 MUFU.EX2 R16, R9 ;  /* 0x000000090010e308 */ /* 0x0000620000000800 */
[----:B------:R-:W-:Y:S01]  /*1490*/  FSETP.GT.FTZ.AND P1, PT, R11, UR7, PT ;  /* 0x000000070b007c0b */ /* 0x000fe2000bf34000 */
[----:B------:R-:W-:-:S02]  /*14a0*/  HADD2.F32 R17, -RZ, R7.H0_H0 ;  /* 0x20000007ff117230 */ /* 0x000fc40000004100 */
[----:B------:R-:W2:Y:S01]  /*14b0*/  @!P5 MUFU.EX2 R21, R21 ;  /* 0x000000150015d308 */ /* 0x000ea20000000800 */
[----:B------:R-:W-:Y:S01]  /*14c0*/  @!P4 FMUL.FTZ R24, R14, 1.4426950216293334961 ;  /* 0x3fb8aa3b0e18c820 */ /* 0x000fe20000410000 */
[----:B------:R-:W-:Y:S01]  /*14d0*/  @!P0 FMUL.FTZ R14, R12, 1.4426950216293334961 ;  /* 0x3fb8aa3b0c0e8820 */ /* 0x000fe20000410000 */
[----:B0-----:R-:W-:-:S04]  /*14e0*/  HADD2.F32 R9, -RZ, R6.H0_H0 ;  /* 0x20000006ff097230 */ /* 0x001fc80000004100 */
[----:B------:R-:W0:Y:S01]  /*14f0*/  @!P4 MUFU.EX2 R24, R24 ;  /* 0x000000180018c308 */ /* 0x000e220000000800 */
[----:B------:R-:W-:Y:S01]  /*1500*/  @!P2 FMUL.FTZ R10, R15, 1.4426950216293334961 ;  /* 0x3fb8aa3b0f0aa820 */ /* 0x000fe20000410000 */
[----:B------:R-:W-:Y:S02]  /*1510*/  HADD2.F32 R6, -RZ, R6.H1_H1 ;  /* 0x30000006ff067230 */ /* 0x000fe40000004100 */
[----:B-1----:R-:W-:Y:S01]  /*1520*/  @!P6 FADD.FTZ R2, R16, 1 ;  /* 0x3f8000001002e421 */ /* 0x002fe20000010000 */
[----:B------:R-:W-:Y:S01]  /*1530*/  @!P6 FMUL.FTZ R16, R9, R16 ;  /* 0x000000100910e220 */ /* 0x000fe20000410000 */
[----:B------:R-:W-:Y:S01]  /*1540*/  @!P0 MUFU.EX2 R14, R14 ;  /* 0x0000000e000e8308 */ /* 0x000fe20000000800 */
[----:B--2---:R-:W-:Y:S01]  /*1550*/  @!P5 FADD.FTZ R20, R21, 1 ;  /* 0x3f8000001514d421 */ /* 0x004fe20000010000 */
[----:B------:R-:W-:Y:S02]  /*1560*/  @!P5 FMUL.FTZ R21, R6, R21 ;  /* 0x000000150615d220 */ /* 0x000fe40000410000 */
[----:B------:R-:W1:Y:S01]  /*1570*/  @!P6 MUFU.RCP R19, R2 ;  /* 0x000000020013e308 */ /* 0x000e620000001000 */
[----:B0-----:R-:W-:Y:S01]  /*1580*/  @!P4 FADD.FTZ R22, R24, 1 ;  /* 0x3f8000001816c421 */ /* 0x001fe20000010000 */
[----:B------:R-:W-:-:S06]  /*1590*/  @!P4 FMUL.FTZ R25, R17, R24 ;  /* 0x000000181119c220 */ /* 0x000fcc0000410000 */
[----:B------:R-:W0:Y:S04]  /*15a0*/  @!P2 MUFU.EX2 R10, R10 ;  /* 0x0000000a000aa308 */ /* 0x000e280000000800 */
[----:B------:R-:W2:Y:S01]  /*15b0*/  @!P5 MUFU.RCP R20, R20 ;  /* 0x000000140014d308 */ /* 0x000ea20000001000 */
[----:B-1----:R-:W-:Y:S01]  /*15c0*/  @!P6 FMUL.FTZ R9, R16, R19 ;  /* 0x000000131009e220 */ /* 0x002fe20000410000 */
[----:B------:R-:W-:Y:S01]  /*15d0*/  FSETP.GT.FTZ.AND P6, PT, R13, UR7, PT ;  /* 0x000000070d007c0b */ /* 0x000fe2000bfd4000 */
[----:B------:R-:W-:Y:S01]  /*15e0*/  @!P3 FMUL.FTZ R19, R3, 1.4426950216293334961 ;  /* 0x3fb8aa3b0313b820 */ /* 0x000fe20000410000 */
[----:B------:R-:W-:Y:S01]  /*15f0*/  @!P1 FMUL.FTZ R16, R11, 1.4426950216293334961 ;  /* 0x3fb8aa3b0b109820 */ /* 0x000fe20000410000 */
[----:B------:R-:W1:Y:S01]  /*1600*/  LDC.64 R2, c[0x0][0x398] ;  /* 0x0000e600ff027b82 */ /* 0x000e620000000a00 */
[----:B0-----:R-:W-:-:S02]  /*1610*/  @!P2 FADD.FTZ R11, R10, 1 ;  /* 0x3f8000000a0ba421 */ /* 0x001fc40000010000 */
[----:B------:R-:W0:Y:S01]  /*1620*/  @!P4 MUFU.RCP R22, R22 ;  /* 0x000000160016c308 */ /* 0x000e220000001000 */
[----:B--2---:R-:W-:Y:S01]  /*1630*/  @!P5 FMUL.FTZ R6, R21, R20 ;  /* 0x000000141506d220 */ /* 0x004fe20000410000 */
[----:B------:R-:W-:-:S05]  /*1640*/  HADD2.F32 R21, -RZ, R5.H0_H0 ;  /* 0x20000005ff157230 */ /* 0x000fca0000004100 */
[----:B------:R-:W-:Y:S01]  /*1650*/  @!P6 FMUL.FTZ R12, R13, 1.4426950216293334961 ;  /* 0x3fb8aa3b0d0ce820 */ /* 0x000fe20000410000 */
[----:B------:R-:W2:Y:S01]  /*1660*/  @!P3 MUFU.EX2 R19, R19 ;  /* 0x000000130013b308 */ /* 0x000ea20000000800 */
[----:B------:R-:W-:Y:S01]  /*1670*/  @!P0 FADD.FTZ R13, R14, 1 ;  /* 0x3f8000000e0d8421 */ /* 0x000fe20000010000 */
[----:B------:R-:W-:Y:S02]  /*1680*/  HADD2.F32 R5, -RZ, R5.H1_H1 ;  /* 0x30000005ff057230 */ /* 0x000fe40000004100 */
[----:B------:R-:W-:Y:S01]  /*1690*/  @!P0 FMUL.FTZ R14, R21, R14 ;  /* 0x0000000e150e8220 */ /* 0x000fe20000410000 */
[----:B------:R-:W3:Y:S01]  /*16a0*/  @!P1 MUFU.EX2 R16, R16 ;  /* 0x0000001000109308 */ /* 0x000ee20000000800 */
[----:B------:R-:W-:-:S03]  /*16b0*/  F2FP.F16.F32.PACK_AB R6, R6, R9 ;  /* 0x000000090606723e */ /* 0x000fc600000000ff */
[----:B------:R-:W4:Y:S01]  /*16c0*/  @!P6 MUFU.EX2 R12, R12 ;  /* 0x0000000c000ce308 */ /* 0x000f220000000800 */
[----:B0-----:R-:W-:-:S03]  /*16d0*/  @!P4 FMUL.FTZ R17, R25, R22 ;  /* 0x000000161911c220 */ /* 0x001fc60000410000 */
[----:B------:R-:W0:Y:S01]  /*16e0*/  @!P2 MUFU.RCP R11, R11 ;  /* 0x0000000b000ba308 */ /* 0x000e220000001000 */
[----:B-1----:R-:W-:-:S04]  /*16f0*/  IMAD.WIDE.U32 R2, R0, 0x2, R2 ;  /* 0x0000000200027825 */ /* 0x002fc800078e0002 */
[----:B--2---:R-:W-:Y:S01]  /*1700*/  @!P3 FADD.FTZ R23, R19, 1 ;  /* 0x3f8000001317b421 */ /* 0x004fe20000010000 */
[----:B------:R-:W-:Y:S01]  /*1710*/  @!P3 FMUL.FTZ R24, R18, R19 ;  /* 0x000000131218b220 */ /* 0x000fe20000410000 */
[--C-:B------:R-:W-:Y:S02]  /*1720*/  HADD2.F32 R19, -RZ, R4.reuse.H0_H0 ;  /* 0x20000004ff137230 */ /* 0x100fe40000004100 */
[----:B---3--:R-:W-:Y:S01]  /*1730*/  @!P1 FADD.FTZ R15, R16, 1 ;  /* 0x3f800000100f9421 */ /* 0x008fe20000010000 */
[----:B------:R-:W-:Y:S01]  /*1740*/  HADD2.F32 R4, -RZ, R4.H1_H1 ;  /* 0x30000004ff047230 */ /* 0x000fe20000004100 */
[----:B------:R-:W1:Y:S01]  /*1750*/  @!P3 MUFU.RCP R23, R23 ;  /* 0x000000170017b308 */ /* 0x000e620000001000 */
[----:B------:R-:W-:-:S04]  /*1760*/  IMAD.WIDE.U32 R2, R8, 0x8, R2 ;  /* 0x0000000808027825 */ /* 0x000fc800078e0002 */
[----:B----4-:R-:W-:Y:S01]  /*1770*/  @!P6 FADD.FTZ R7, R12, 1 ;  /* 0x3f8000000c07e421 */ /* 0x010fe20000010000 */
[----:B------:R-:W-:Y:S01]  /*1780*/  @!P2 FMUL.FTZ R10, R19, R10 ;  /* 0x0000000a130aa220 */ /* 0x000fe20000410000 */
[----:B------:R-:W-:Y:S01]  /*1790*/  @!P1 FMUL.FTZ R16, R4, R16 ;  /* 0x0000001004109220 */ /* 0x000fe20000410000 */
[----:B------:R-:W-:Y:S01]  /*17a0*/  @!P6 FMUL.FTZ R12, R5, R12 ;  /* 0x0000000c050ce220 */ /* 0x000fe20000410000 */
[----:B------:R-:W2:Y:S01]  /*17b0*/  @!P1 MUFU.RCP R15, R15 ;  /* 0x0000000f000f9308 */ /* 0x000ea20000001000 */
[----:B0-----:R-:W-:-:S07]  /*17c0*/  @!P2 FMUL.FTZ R19, R10, R11 ;  /* 0x0000000b0a13a220 */ /* 0x001fce0000410000 */
[----:B------:R-:W0:Y:S01]  /*17d0*/  @!P0 MUFU.RCP R13, R13 ;  /* 0x0000000d000d8308 */ /* 0x000e220000001000 */
[----:B-1----:R-:W-:-:S07]  /*17e0*/  @!P3 FMUL.FTZ R18, R24, R23 ;  /* 0x000000171812b220 */ /* 0x002fce0000410000 */
[----:B------:R-:W1:Y:S01]  /*17f0*/  @!P6 MUFU.RCP R7, R7 ;  /* 0x000000070007e308 */ /* 0x000e620000001000 */
[----:B--2---:R-:W-:-:S05]  /*1800*/  @!P1 FMUL.FTZ R4, R16, R15 ;  /* 0x0000000f10049220 */ /* 0x004fca0000410000 */
[----:B------:R-:W-:Y:S01]  /*1810*/  F2FP.F16.F32.PACK_AB R4, R4, R19 ;  /* 0x000000130404723e */ /* 0x000fe200000000ff */
[----:B0-----:R-:W-:Y:S01]  /*1820*/  @!P0 FMUL.FTZ R21, R14, R13 ;  /* 0x0000000d0e158220 */ /* 0x001fe20000410000 */
[----:B-1----:R-:W-:Y:S01]  /*1830*/  @!P6 FMUL.FTZ R5, R12, R7 ;  /* 0x000000070c05e220 */ /* 0x002fe20000410000 */
[----:B------:R-:W-:-:S04]  /*1840*/  F2FP.F16.F32.PACK_AB R7, R18, R17 ;  /* 0x000000111207723e */ /* 0x000fc800000000ff */
[----:B------:R-:W-:Y:S01]  /*1850*/  F2FP.F16.F32.PACK_AB R5, R5, R21 ;  /* 0x000000150505723e */ /* 0x000fe200000000ff */
[----:B------:R-:W-:Y:S04]  /*1860*/  STG.E.64 desc[UR4][R2.64], R6 ;  /* 0x0000000602007986 */ /* 0x000fe8000c101b04 */
[----:B------:R-:W-:Y:S01]  /*1870*/  STG.E.64 desc[UR4][R2.64+0x400], R4 ;  /* 0x0004000402007986 */ /* 0x000fe2000c101b04 */
[----:B------:R-:W-:Y:S05]  /*1880*/  EXIT ;  /* 0x000000000000794d */ /* 0x000fea0003800000 */
.L_x_1834:
        /* <DEDUP_REMOVED lines=15> */
.L_x_7039:


//--------------------- .text._ZN2at6native29vectorized_elementwise_kernelILi8EZZZNS0_65_GLOBAL__N__cd49fe81_27_ActivationSoftplusKernel_cu_1520ed90_293224softplus_backward_kernelERNS_18TensorIteratorBaseERKN3c106ScalarES8_ENKUlvE_clEvENKUlvE1_clEvEUlNS5_4HalfESB_E_St5arrayIPcLm3EEEEviT0_T1_ --------------------------
	.section	.text._ZN2at6native29vectorized_elementwise_kernelILi8EZZZNS0_65_GLOBAL__N__cd49fe81_27_ActivationSoftplusKernel_cu_1520ed90_293224softplus_backward_kernelERNS_18TensorIteratorBaseERKN3c106ScalarES8_ENKUlvE_clEvENKUlvE1_clEvEUlNS5_4HalfESB_E_St5arrayIPcLm3EEEEviT0_T1_,"ax",@progbits
	.align	128
        .global         _ZN2at6native29vectorized_elementwise_kernelILi8EZZZNS0_65_GLOBAL__N__cd49fe81_27_ActivationSoftplusKernel_cu_1520ed90_293224softplus_backward_kernelERNS_18TensorIteratorBaseERKN3c106ScalarES8_ENKUlvE_clEvENKUlvE1_clEvEUlNS5_4HalfESB_E_St5arrayIPcLm3EEEEviT0_T1_
        .type           _ZN2at6native29vectorized_elementwise_kernelILi8EZZZNS0_65_GLOBAL__N__cd49fe81_27_ActivationSoftplusKernel_cu_1520ed90_293224softplus_backward_kernelERNS_18TensorIteratorBaseERKN3c106ScalarES8_ENKUlvE_clEvENKUlvE1_clEvEUlNS5_4HalfESB_E_St5arrayIPcLm3EEEEviT0_T1_,@function
        .size           _ZN2at6native29vectorized_elementwise_kernelILi8EZZZNS0_65_GLOBAL__N__cd49fe81_27_ActivationSoftplusKernel_cu_1520ed90_293224softplus_backward_kernelERNS_18TensorIteratorBaseERKN3c106ScalarES8_ENKUlvE_clEvENKUlvE1_clEvEUlNS5_4HalfESB_E_St5arrayIPcLm3EEEEviT0_T1_,(.L_x_7040 - _ZN2at6native29vectorized_elementwise_kernelILi8EZZZNS0_65_GLOBAL__N__cd49fe81_27_ActivationSoftplusKernel_cu_1520ed90_293224softplus_backward_kernelERNS_18TensorIteratorBaseERKN3c106ScalarES8_ENKUlvE_clEvENKUlvE1_clEvEUlNS5_4HalfESB_E_St5arrayIPcLm3EEEEviT0_T1_)
        .other          _ZN2at6native29vectorized_elementwise_kernelILi8EZZZNS0_65_GLOBAL__N__cd49fe81_27_ActivationSoftplusKernel_cu_1520ed90_293224softplus_backward_kernelERNS_18TensorIteratorBaseERKN3c106ScalarES8_ENKUlvE_clEvENKUlvE1_clEvEUlNS5_4HalfESB_E_St5arrayIPcLm3EEEEviT0_T1_,@"STO_CUDA_ENTRY STV_DEFAULT"
_ZN2at6native29vectorized_elementwise_kernelILi8EZZZNS0_65_GLOBAL__N__cd49fe81_27_ActivationSoftplusKernel_cu_1520ed90_293224softplus_backward_kernelERNS_18TensorIteratorBaseERKN3c106ScalarES8_ENKUlvE_clEvENKUlvE1_clEvEUlNS5_4HalfESB_E_St5arrayIPcLm3EEEEviT0_T1_:
.text._ZN2at6native29vectorized_elementwise_kernelILi8EZZZNS0_65_GLOBAL__N__cd49fe81_27_ActivationSoftplusKernel_cu_1520ed90_293224softplus_backward_kernelERNS_18TensorIteratorBaseERKN3c106ScalarES8_ENKUlvE_clEvENKUlvE1_clEvEUlNS5_4HalfESB_E_St5arrayIPcLm3EEEEviT0_T1_:
[----:B------:R-:W-:Y:S01]  /*0000*/  LDC R1, c[0x0][0x37c] ;  /* 0x0000df00ff017b82 */ /* 0x000fe20000000800 */
[----:B------:R-:W-:Y:S05]  /*0010*/  EXIT ;  /* 0x000000000000794d */ /* 0x000fea0003800000 */
.L_x_1835:
        /* <DEDUP_REMOVED lines=14> */
.L_x_7040:


//--------------------- .text._ZN2at6native18elementwise_kernelILi128ELi4EZNS0_15gpu_kernel_implIZZZNS0_65_GLOBAL__N__cd49fe81_27_ActivationSoftplusKernel_cu_1520ed90_293224softplus_backward_kernelERNS_18TensorIteratorBaseERKN3c106ScalarES9_ENKUlvE_clEvENKUlvE0_clEvEUlffE_EEvS5_RKT_EUliE_EEviT1_ --------------------------
	.section	.text._ZN2at6native18elementwise_kernelILi128ELi4EZNS0_15gpu_kernel_implIZZZNS0_65_GLOBAL__N__cd49fe81_27_ActivationSoftplusKernel_cu_1520ed90_293224softplus_backward_kernelERNS_18TensorIteratorBaseERKN3c106ScalarES9_ENKUlvE_clEvENKUlvE0_clEvEUlffE_EEvS5_RKT_EUliE_EEviT1_,"ax",@progbits
	.align	128
        .global         _ZN2at6native18elementwise_kernelILi128ELi4EZNS0_15gpu_kernel_implIZZZNS0_65_GLOBAL__N__cd49fe81_27_ActivationSoftplusKernel_cu_1520ed90_293224softplus_backward_kernelERNS_18TensorIteratorBaseERKN3c106ScalarES9_ENKUlvE_clEvENKUlvE0_clEvEUlffE_EEvS5_RKT_EUliE_EEviT1_
        .type           _ZN2at6native18elementwise_kernelILi128ELi4EZNS0_15gpu_kernel_implIZZZNS0_65_GLOBAL__N__cd49fe81_27_ActivationSoftplusKernel_cu_1520ed90_293224softplus_backward_kernelERNS_18TensorIteratorBaseERKN3c106ScalarES9_ENKUlvE_clEvENKUlvE0_clEvEUlffE_EEvS5_RKT_EUliE_EEviT1_,@function
        .size           _ZN2at6native18elementwise_kernelILi128ELi4EZNS0_15gpu_kernel_implIZZZNS0_65_GLOBAL__N__cd49fe81_27_ActivationSoftplusKernel_cu_1520ed90_293224softplus_backward_kernelERNS_18TensorIteratorBaseERKN3c106ScalarES9_ENKUlvE_clEvENKUlvE0_clEvEUlffE_EEvS5_RKT_EUliE_EEviT1_,(.L_x_7041 - _ZN2at6native18elementwise_kernelILi128ELi4EZNS0_15gpu_kernel_implIZZZNS0_65_GLOBAL__N__cd49fe81_27_ActivationSoftplusKernel_cu_1520ed90_293224softplus_backward_kernelERNS_18TensorIteratorBaseERKN3c106ScalarES9_ENKUlvE_clEvENKUlvE0_clEvEUlffE_EEvS5_RKT_EUliE_EEviT1_)
        .other          _ZN2at6native18elementwise_kernelILi128ELi4EZNS0_15gpu_kernel_implIZZZNS0_65_GLOBAL__N__cd49fe81_27_ActivationSoftplusKernel_cu_1520ed90_293224softplus_backward_kernelERNS_18TensorIteratorBaseERKN3c106ScalarES9_ENKUlvE_clEvENKUlvE0_clEvEUlffE_EEvS5_RKT_EUliE_EEviT1_,@"STO_CUDA_ENTRY STV_DEFAULT"
_ZN2at6native18elementwise_kernelILi128ELi4EZNS0_15gpu_kernel_implIZZZNS0_65_GLOBAL__N__cd49fe81_27_ActivationSoftplusKernel_cu_1520ed90_293224softplus_backward_kernelERNS_18TensorIteratorBaseERKN3c106ScalarES9_ENKUlvE_clEvENKUlvE0_clEvEUlffE_EEvS5_RKT_EUliE_EEviT1_:
.text._ZN2at6native18elementwise_kernelILi128ELi4EZNS0_15gpu_kernel_implIZZZNS0_65_GLOBAL__N__cd49fe81_27_ActivationSoftplusKernel_cu_1520ed90_293224softplus_backward_kernelERNS_18TensorIteratorBaseERKN3c106ScalarES9_ENKUlvE_clEvENKUlvE0_clEvEUlffE_EEvS5_RKT_EUliE_EEviT1_:
        /* <DEDUP_REMOVED lines=20> */
[----:B------:R-:W-:Y:S02]  /*0140*/  HFMA2 R16, -RZ, RZ, 0, 0 ;  /* 0x00000000ff107431 */ /* 0x000fe400000001ff */
        /* <DEDUP_REMOVED lines=351> */
.L_x_1838:
[----:B------:R-:W0:Y:S01]  /*1740*/  LDCU.64 UR6, c[0x0][0x5f0] ;  /* 0x0000be00ff0677ac */ /* 0x000e220008000a00 */
[----:B------:R-:W-:Y:S01]  /*1750*/  BSSY.RECONVERGENT B6, `(.L_x_1839) ;  /* 0x00000e5000067945 */ /* 0x000fe20003800200 */
        /* <DEDUP_REMOVED lines=14> */
[----:B--2---:R4:W0:Y:S01]  /*1840*/  I2F.S16 R18, R2 ;  /* 0x0000000200127306 */ /* 0x0048220000101400 */
[----:B------:R-:W-:Y:S05]  /*1850*/  BRA `(.L_x_1845) ;  /* 0x0000000c00507947 */ /* 0x000fea0003800000 */
.L_x_1843:
[----:B------:R-:W2:Y:S02]  /*1860*/  LDG.E.U8 R2, desc[UR36][R2.64] ;  /* 0x0000002402027981 */ /* 0x000ea4000c1e1100 */
[----:B--2---:R-:W-:Y:S01]  /*1870*/  I2FP.F32.U32 R18, R2 ;  /* 0x0000000200127245 */ /* 0x004fe20000201000 */
[----:B------:R-:W-:Y:S06]  /*1880*/  BRA `(.L_x_1845) ;  /* 0x0000000c00447947 */ /* 0x000fec0003800000 */
.L_x_1842:
[----:B------:R-:W-:-:S09]  /*1890*/  UISETP.NE.AND UP0, UPT, UR4, 0x2, UPT ;  /* 0x000000020400788c */ /* 0x000fd2000bf05270 */
[----:B------:R-:W-:Y:S05]  /*18a0*/  BRA.U !UP0, `(.L_x_1846) ;  /* 0x0000000108287547 */ /* 0x000fea000b800000 */
[----:B------:R-:W-:-:S09]  /*18b0*/  UISETP.NE.AND UP0, UPT, UR4, 0x3, UPT ;  /* 0x000000030400788c */ /* 0x000fd2000bf05270 */
[----:B------:R-:W-:Y:S05]  /*18c0*/  BRA.U !UP0, `(.L_x_1847) ;  /* 0x0000000108147547 */ /* 0x000fea000b800000 */
[----:B------:R-:W-:-:S09]  /*18d0*/  UISETP.NE.AND UP0, UPT, UR4, 0x4, UPT ;  /* 0x000000040400788c */ /* 0x000fd2000bf05270 */
[----:B------:R-:W-:Y:S05]  /*18e0*/  BRA.U UP0, `(.L_x_1844) ;  /* 0x0000000900b07547 */ /* 0x000fea000b800000 */
[----:B------:R-:W2:Y:S02]  /*18f0*/  LDG.E.64 R2, desc[UR36][R2.64] ;  /* 0x0000002402027981 */ /* 0x000ea4000c1e1b00 */
[----:B--2---:R2:W3:Y:S02]  /*1900*/  I2F.S64 R18, R2 ;  /* 0x0000000200127312 */ /* 0x0044e40000301400 */
[----:B--23--:R-:W-:Y:S05]  /*1910*/  BRA `(.L_x_1845) ;  /* 0x0000000c00207947 */ /* 0x00cfea0003800000 */
.L_x_1847:
[----:B------:R-:W2:Y:S02]  /*1920*/  LDG.E R2, desc[UR36][R2.64] ;  /* 0x0000002402027981 */ /* 0x000ea4000c1e1900 */
[----:B--2---:R-:W-:Y:S01]  /*1930*/  I2FP.F32.S32 R18, R2 ;  /* 0x0000000200127245 */ /* 0x004fe20000201400 */
[----:B------:R-:W-:Y:S06]  /*1940*/  BRA `(.L_x_1845) ;  /* 0x0000000c00147947 */ /* 0x000fec0003800000 */
.L_x_1846:
[----:B------:R-:W2:Y:S02]  /*1950*/  LDG.E.U16 R2, desc[UR36][R2.64] ;  /* 0x0000002402027981 */ /* 0x000ea4000c1e1500 */
[----:B--2---:R2:W3:Y:S01]  /*1960*/  I2F.S16 R18, R2 ;  /* 0x0000000200127306 */ /* 0x0044e20000101400 */
[----:B------:R-:W-:Y:S05]  /*1970*/  BRA `(.L_x_1845) ;  /* 0x0000000c00087947 */ /* 0x000fea0003800000 */
.L_x_1841:
[----:B------:R-:W-:-:S09]  /*1980*/  UISETP.GT.AND UP0, UPT, UR4, 0x6, UPT ;  /* 0x000000060400788c */ /* 0x000fd2000bf04270 */
[----:B------:R-:W-:Y:S05]  /*1990*/  BRA.U UP0, `(.L_x_1848) ;  /* 0x0000000100247547 */ /* 0x000fea000b800000 */
[----:B------:R-:W-:-:S09]  /*19a0*/  UISETP.NE.AND UP0, UPT, UR4, 0x5, UPT ;  /* 0x000000050400788c */ /* 0x000fd2000bf05270 */
[----:B------:R-:W-:Y:S05]  /*19b0*/  BRA.U !UP0, `(.L_x_1849) ;  /* 0x0000000108107547 */ /* 0x000fea000b800000 */
[----:B------:R-:W-:-:S09]  /*19c0*/  UISETP.NE.AND UP0, UPT, UR4, 0x6, UPT ;  /* 0x000000060400788c */ /* 0x000fd2000bf05270 */
[----:B------:R-:W-:Y:S05]  /*19d0*/  BRA.U UP0, `(.L_x_1844) ;  /* 0x0000000900747547 */ /* 0x000fea000b800000 */
[----:B------:R0:W5:Y:S01]  /*19e0*/  LDG.E R18, desc[UR36][R2.64] ;  /* 0x0000002402127981 */ /* 0x000162000c1e1900 */
[----:B------:R-:W-:Y:S05]  /*19f0*/  BRA `(.L_x_1845) ;  /* 0x0000000800e87947 */ /* 0x000fea0003800000 */
.L_x_1849:
[----:B------:R-:W2:Y:S02]  /*1a00*/  LDG.E.U16 R2, desc[UR36][R2.64] ;  /* 0x0000002402027981 */ /* 0x000ea4000c1e1500 */
[----:B--2---:R-:W-:Y:S01]  /*1a10*/  HADD2.F32 R18, -RZ, R2.H0_H0 ;  /* 0x20000002ff127230 */ /* 0x004fe20000004100 */
[----:B------:R-:W-:Y:S06]  /*1a20*/  BRA `(.L_x_1845) ;  /* 0x0000000800dc7947 */ /* 0x000fec0003800000 */
.L_x_1848:
[----:B------:R-:W-:-:S09]  /*1a30*/  UISETP.NE.AND UP0, UPT, UR4, 0x7, UPT ;  /* 0x000000070400788c */ /* 0x000fd2000bf05270 */
[----:B------:R-:W-:Y:S05]  /*1a40*/  BRA.U !UP0, `(.L_x_1850) ;  /* 0x0000000108247547 */ /* 0x000fea000b800000 */
[----:B------:R-:W-:-:S09]  /*1a50*/  UISETP.NE.AND UP0, UPT, UR4, 0x8, UPT ;  /* 0x000000080400788c */ /* 0x000fd2000bf05270 */
[----:B------:R-:W-:Y:S05]  /*1a60*/  BRA.U !UP0, `(.L_x_1851) ;  /* 0x0000000108107547 */ /* 0x000fea000b800000 */
[----:B------:R-:W-:-:S09]  /*1a70*/  UISETP.NE.AND UP0, UPT, UR4, 0x9, UPT ;  /* 0x000000090400788c */ /* 0x000fd2000bf05270 */
[----:B------:R-:W-:Y:S05]  /*1a80*/  BRA.U UP0, `(.L_x_1844) ;  /* 0x0000000900487547 */ /* 0x000fea000b800000 */
[----:B------:R1:W5:Y:S01]  /*1a90*/  LDG.E R18, desc[UR36][R2.64] ;  /* 0x0000002402127981 */ /* 0x000362000c1e1900 */
[----:B------:R-:W-:Y:S05]  /*1aa0*/  BRA `(.L_x_1845) ;  /* 0x0000000800bc7947 */ /* 0x000fea0003800000 */
.L_x_1851:
[----:B------:R-:W2:Y:S02]  /*1ab0*/  LDG.E.U16 R2, desc[UR36][R2.64] ;  /* 0x0000002402027981 */ /* 0x000ea4000c1e1500 */
[----:B--2---:R-:W-:Y:S01]  /*1ac0*/  HADD2.F32 R18, -RZ, R2.H0_H0 ;  /* 0x20000002ff127230 */ /* 0x004fe20000004100 */
[----:B------:R-:W-:Y:S06]  /*1ad0*/  BRA `(.L_x_1845) ;  /* 0x0000000800b07947 */ /* 0x000fec0003800000 */
.L_x_1850:
        /* <DEDUP_REMOVED lines=9> */
[----:B0-----:R-:W-:Y:S01]  /*1b70*/  @!P0 FMUL R18, R18, 1.175494350822287508e-38 ;  /* 0x0080000012128820 */ /* 0x001fe20000400000 */
[----:B------:R-:W-:Y:S06]  /*1b80*/  BRA `(.L_x_1845) ;  /* 0x0000000800847947 */ /* 0x000fec0003800000 */
.L_x_1840:
        /* <DEDUP_REMOVED lines=10> */
[----:B------:R-:W-:Y:S01]  /*1c30*/  FSEL R18, RZ, 1, !P0 ;  /* 0x3f800000ff127808 */ /* 0x000fe20004000000 */
[----:B------:R-:W-:Y:S08]  /*1c40*/  BRA `(.L_x_1845) ;  /* 0x0000000800547947 */ /* 0x000ff00003800000 */
.L_x_1854:
        /* <DEDUP_REMOVED lines=11> */
.L_x_1853:
        /* <DEDUP_REMOVED lines=14> */
[----:B------:R-:W-:Y:S01]  /*1de0*/  VIADD R5, R4, 0xfffffffc ;  /* 0xfffffffc04057836 */ /* 0x000fe20000000000 */
[----:B------:R-:W-:-:S04]  /*1df0*/  IADD3 R4, PT, PT, R0, 0x1000000, RZ ;  /* 0x0100000000047810 */ /* 0x000fc80007ffe0ff */
[----:B------:R-:W-:Y:S01]  /*1e00*/  SHF.L.U32 R6, R0, R5, RZ ;  /* 0x0000000500067219 */ /* 0x000fe200000006ff */
[----:B------:R-:W-:Y:S01]  /*1e10*/  IMAD.SHL.U32 R5, R5, 0x800000, RZ ;  /* 0x0080000005057824 */ /* 0x000fe200078e00ff */
[----:B------:R-:W-:-:S04]  /*1e20*/  SHF.R.S32.HI R4, RZ, 0x8, R4 ;  /* 0x00000008ff047819 */ /* 0x000fc80000011404 */
[----:B------:R-:W-:-:S05]  /*1e30*/  LEA.HI R5, R6, -R5, RZ, 0x1c ;  /* 0x8000000506057211 */ /* 0x000fca00078fe0ff */
[----:B------:R-:W-:-:S05]  /*1e40*/  VIADD R5, R5, 0x3c000000 ;  /* 0x3c00000005057836 */ /* 0x000fca0000000000 */
[----:B------:R-:W-:-:S04]  /*1e50*/  LOP3.LUT R4, R5, 0x7f800000, R4, 0xf8, !PT ;  /* 0x7f80000005047812 */ /* 0x000fc800078ef804 */
[----:B------:R-:W-:-:S04]  /*1e60*/  SEL R3, R4, RZ, P0 ;  /* 0x000000ff04037207 */ /* 0x000fc80000000000 */
[----:B------:R-:W-:Y:S01]  /*1e70*/  LOP3.LUT R18, R3, 0x80000000, R18, 0xf8, !PT ;  /* 0x8000000003127812 */ /* 0x000fe200078ef812 */
[----:B------:R-:W-:Y:S06]  /*1e80*/  BRA `(.L_x_1845) ;  /* 0x0000000400c47947 */ /* 0x000fec0003800000 */
.L_x_1856:
[----:B------:R-:W2:Y:S02]  /*1e90*/  LDG.E.U8 R2, desc[UR36][R2.64] ;  /* 0x0000002402027981 */ /* 0x000ea4000c1e1100 */
[C---:B--2---:R-:W-:Y:S01]  /*1ea0*/  IMAD.SHL.U32 R4, R2.reuse, 0x2000000, RZ ;  /* 0x0200000002047824 */ /* 0x044fe200078e00ff */
[----:B------:R-:W-:-:S04]  /*1eb0*/  SHF.L.U32 R5, R2, 0x8, RZ ;  /* 0x0000000802057819 */ /* 0x000fc800000006ff */
[----:B------:R-:W-:-:S13]  /*1ec0*/  ISETP.GT.U32.AND P0, PT, R4, 0x7ffffff, PT ;  /* 0x07ffffff0400780c */ /* 0x000fda0003f04070 */
[C---:B------:R-:W-:Y:S02]  /*1ed0*/  @!P0 LOP3.LUT R0, R5.reuse, 0x7f00, RZ, 0xc0, !PT ;  /* 0x00007f0005008812 */ /* 0x040fe400078ec0ff */
[----:B------:R-:W-:Y:S02]  /*1ee0*/  @P0 LEA.HI R4, R4, 0x70000000, RZ, 0x1c ;  /* 0x7000000004040811 */ /* 0x000fe400078fe0ff */
[----:B------:R-:W-:Y:S02]  /*1ef0*/  @!P0 LOP3.LUT R0, R0, 0x3f000000, RZ, 0xfc, !PT ;  /* 0x3f00000000008812 */ /* 0x000fe400078efcff */
[----:B------:R-:W-:-:S03]  /*1f00*/  PRMT R5, R5, 0x9910, RZ ;  /* 0x0000991005057816 */ /* 0x000fc600000000ff */
[----:B------:R-:W-:Y:S01]  /*1f10*/  @!P0 FADD.FTZ R0, R0, -0.5 ;  /* 0xbf00000000008421 */ /* 0x000fe20000010000 */
[----:B------:R-:W-:-:S05]  /*1f20*/  @P0 FMUL.FTZ R0, R4, 1.9259299443872358531e-34 ;  /* 0x0780000004000820 */ /* 0x000fca0000410000 */
[----:B------:R-:W-:Y:S01]  /*1f30*/  LOP3.LUT R18, R0, 0x80000000, R5, 0xf8, !PT ;  /* 0x8000000000127812 */ /* 0x000fe200078ef805 */
[----:B------:R-:W-:Y:S06]  /*1f40*/  BRA `(.L_x_1845) ;  /* 0x0000000400947947 */ /* 0x000fec0003800000 */
.L_x_1855:
[----:B------:R-:W2:Y:S02]  /*1f50*/  LDG.E.U16 R2, desc[UR36][R2.64] ;  /* 0x0000002402027981 */ /* 0x000ea4000c1e1500 */
[----:B--2---:R-:W-:Y:S01]  /*1f60*/  IMAD.U32 R18, R2, 0x10000, RZ ;  /* 0x0001000002127824 */ /* 0x004fe200078e00ff */
[----:B------:R-:W-:Y:S06]  /*1f70*/  BRA `(.L_x_1845) ;  /* 0x0000000400887947 */ /* 0x000fec0003800000 */
.L_x_1852:
        /* <DEDUP_REMOVED lines=9> */
[----:B--2---:R-:W-:Y:S01]  /*2010*/  I2FP.F32.U32 R18, R2 ;  /* 0x0000000200127245 */ /* 0x004fe20000201000 */
[----:B------:R-:W-:Y:S06]  /*2020*/  BRA `(.L_x_1845) ;  /* 0x00000004005c7947 */ /* 0x000fec0003800000 */
.L_x_1859:
[----:B------:R-:W2:Y:S01]  /*2030*/  LDG.E.U8 R3, desc[UR36][R2.64] ;  /* 0x0000002402037981 */ /* 0x000ea2000c1e1100 */
        /* <DEDUP_REMOVED lines=19> */
.L_x_1861:
[----:B------:R-:W-:Y:S05]  /*2170*/  BSYNC.RECONVERGENT B0 ;  /* 0x0000000000007941 */ /* 0x000fea0003800200 */
.L_x_1860:
[----:B------:R-:W-:Y:S02]  /*2180*/  SHF.L.U32 R0, R0, 0x14, RZ ;  /* 0x0000001400007819 */ /* 0x000fe400000006ff */
[----:B------:R-:W-:-:S04]  /*2190*/  LEA R2, R2, 0x3b800000, 0x17 ;  /* 0x3b80000002027811 */ /* 0x000fc800078eb8ff */
[----:B------:R-:W-:Y:S01]  /*21a0*/  LOP3.LUT R18, R2, R0, R7, 0xfe, !PT ;  /* 0x0000000002127212 */ /* 0x000fe200078efe07 */
[----:B------:R-:W-:Y:S06]  /*21b0*/  BRA `(.L_x_1845) ;  /* 0x0000000000f87947 */ /* 0x000fec0003800000 */
.L_x_1858:
[----:B------:R-:W2:Y:S01]  /*21c0*/  LDG.E.U8 R3, desc[UR36][R2.64] ;  /* 0x0000002402037981 */ /* 0x000ea2000c1e1100 */
        /* <DEDUP_REMOVED lines=19> */
.L_x_1863:
[----:B------:R-:W-:Y:S05]  /*2300*/  BSYNC.RECONVERGENT B0 ;  /* 0x0000000000007941 */ /* 0x000fea0003800200 */
.L_x_1862:
[----:B------:R-:W-:Y:S01]  /*2310*/  IMAD.SHL.U32 R0, R0, 0x200000, RZ ;  /* 0x0020000000007824 */ /* 0x000fe200078e00ff */
[----:B------:R-:W-:-:S04]  /*2320*/  LEA R2, R2, 0x37800000, 0x17 ;  /* 0x3780000002027811 */ /* 0x000fc800078eb8ff */
[----:B------:R-:W-:Y:S01]  /*2330*/  LOP3.LUT R18, R2, R0, R7, 0xfe, !PT ;  /* 0x0000000002127212 */ /* 0x000fe200078efe07 */
[----:B------:R-:W-:Y:S06]  /*2340*/  BRA `(.L_x_1845) ;  /* 0x0000000000947947 */ /* 0x000fec0003800000 */
.L_x_1857:
[----:B------:R-:W-:-:S09]  /*2350*/  UISETP.NE.AND UP0, UPT, UR4, 0x1c, UPT ;  /* 0x0000001c0400788c */ /* 0x000fd2000bf05270 */
[----:B------:R-:W-:Y:S05]  /*2360*/  BRA.U !UP0, `(.L_x_1864) ;  /* 0x0000000108847547 */ /* 0x000fea000b800000 */
[----:B------:R-:W-:-:S09]  /*2370*/  UISETP.NE.AND UP0, UPT, UR4, 0x1d, UPT ;  /* 0x0000001d0400788c */ /* 0x000fd2000bf05270 */
[----:B------:R-:W-:Y:S05]  /*2380*/  BRA.U !UP0, `(.L_x_1865) ;  /* 0x0000000108707547 */ /* 0x000fea000b800000 */
[----:B------:R-:W-:-:S09]  /*2390*/  UISETP.NE.AND UP0, UPT, UR4, 0x2c, UPT ;  /* 0x0000002c0400788c */ /* 0x000fd2000bf05270 */
[----:B------:R-:W-:Y:S05]  /*23a0*/  BRA.U !UP0, `(.L_x_1866) ;  /* 0x0000000108487547 */ /* 0x000fea000b800000 */
.L_x_1844:
[----:B------:R-:W-:Y:S01]  /*23b0*/  MOV R2, 0x0 ;  /* 0x0000000000027802 */ /* 0x000fe20000000f00 */
[----:B------:R-:W0:Y:S01]  /*23c0*/  LDCU.64 UR4, c[0x4][0x128] ;  /* 0x01002500ff0477ac */ /* 0x000e220008000a00 */
[----:B------:R-:W-:Y:S02]  /*23d0*/  HFMA2 R8, -RZ, RZ, 0, 4.64916229248046875e-06 ;  /* 0x0000004eff087431 */ /* 0x000fe400000001ff */
[----:B------:R-:W-:Y:S01]  /*23e0*/  IMAD.MOV.U32 R12, RZ, RZ, 0x1 ;  /* 0x00000001ff0c7424 */ /* 0x000fe200078e00ff */
[----:B------:R-:W1:Y:S01]  /*23f0*/  LDCU.64 UR6, c[0x4][0x130] ;  /* 0x01002600ff0677ac */ /* 0x000e620008000a00 */
[----:B------:R-:W2:Y:S01]  /*2400*/  LDC.64 R2, c[0x4][R2] ;  /* 0x0100000002027b82 */ /* 0x000ea20000000a00 */
[----:B------:R-:W-:Y:S01]  /*2410*/  IMAD.MOV.U32 R13, RZ, RZ, RZ ;  /* 0x000000ffff0d7224 */ /* 0x000fe200078e00ff */
[----:B------:R-:W3:Y:S01]  /*2420*/  LDCU.64 UR8, c[0x4][0x18] ;  /* 0x01000300ff0877ac */ /* 0x000ee20008000a00 */
[----:B0-----:R-:W-:Y:S01]  /*2430*/  MOV R4, UR4 ;  /* 0x0000000400047c02 */ /* 0x001fe20008000f00 */
[----:B------:R-:W-:-:S02]  /*2440*/  IMAD.U32 R5, RZ, RZ, UR5 ;  /* 0x00000005ff057e24 */ /* 0x000fc4000f8e00ff */
[----:B-1----:R-:W-:Y:S01]  /*2450*/  IMAD.U32 R6, RZ, RZ, UR6 ;  /* 0x00000006ff067e24 */ /* 0x002fe2000f8e00ff */
[----:B------:R-:W-:Y:S01]  /*2460*/  MOV R7, UR7 ;  /* 0x0000000700077c02 */ /* 0x000fe20008000f00 */
[----:B---3--:R-:W-:Y:S02]  /*2470*/  IMAD.U32 R10, RZ, RZ, UR8 ;  /* 0x00000008ff0a7e24 */ /* 0x008fe4000f8e00ff */
[----:B------:R-:W-:-:S07]  /*2480*/  IMAD.U32 R11, RZ, RZ, UR9 ;  /* 0x00000009ff0b7e24 */ /* 0x000fce000f8e00ff */
[----:B------:R-:W-:-:S07]  /*2490*/  LEPC R20, `(.L_x_1867) ;  /* 0x000000001014794e */ /* 0x000fce0000000000 */
[----:B--2---:R-:W-:Y:S05]  /*24a0*/  CALL.ABS.NOINC R2 ;  /* 0x0000000002007343 */ /* 0x004fea0003c00000 */
.L_x_1867:
[----:B------:R-:W-:Y:S01]  /*24b0*/  MOV R18, RZ ;  /* 0x000000ff00127202 */ /* 0x000fe20000000f00 */
[----:B------:R-:W-:Y:S06]  /*24c0*/  BRA `(.L_x_1845) ;  /* 0x0000000000347947 */ /* 0x000fec0003800000 */
.L_x_1866:
[----:B------:R-:W2:Y:S01]  /*24d0*/  LDG.E.U8 R2, desc[UR36][R2.64] ;  /* 0x0000002402027981 */ /* 0x000ea2000c1e1100 */
[----:B------:R-:W-:Y:S01]  /*24e0*/  IMAD.MOV.U32 R18, RZ, RZ, 0x400000 ;  /* 0x00400000ff127424 */ /* 0x000fe200078e00ff */
[----:B--2---:R-:W-:-:S13]  /*24f0*/  ISETP.NE.AND P0, PT, R2, RZ, PT ;  /* 0x000000ff0200720c */ /* 0x004fda0003f05270 */
[----:B------:R-:W-:Y:S05]  /*2500*/  @!P0 BRA `(.L_x_1845) ;  /* 0x0000000000248947 */ /* 0x000fea0003800000 */
[----:B------:R-:W-:-:S13]  /*2510*/  ISETP.NE.AND P0, PT, R2, 0xff, PT ;  /* 0x000000ff0200780c */ /* 0x000fda0003f05270 */
[----:B------:R-:W-:Y:S01]  /*2520*/  @!P0 IMAD.MOV.U32 R18, RZ, RZ, 0x7f800001 ;  /* 0x7f800001ff128424 */ /* 0x000fe200078e00ff */
[----:B------:R-:W-:Y:S01]  /*2530*/  @P0 SHF.L.U32 R18, R2, 0x17, RZ ;  /* 0x0000001702120819 */ /* 0x000fe200000006ff */
[----:B------:R-:W-:Y:S06]  /*2540*/  BRA `(.L_x_1845) ;  /* 0x0000000000147947 */ /* 0x000fec0003800000 */
.L_x_1865:
[----:B------:R-:W2:Y:S02]  /*2550*/  LDG.E.64 R2, desc[UR36][R2.64] ;  /* 0x0000002402027981 */ /* 0x000ea4000c1e1b00 */
[----:B--2---:R0:W1:Y:S02]  /*2560*/  I2F.U64 R18, R2 ;  /* 0x0000000200127312 */ /* 0x0040640000301000 */
[----:B01----:R-:W-:Y:S05]  /*2570*/  BRA `(.L_x_1845) ;  /* 0x0000000000087947 */ /* 0x003fea0003800000 */
.L_x_1864:
[----:B------:R-:W2:Y:S02]  /*2580*/  LDG.E R2, desc[UR36][R2.64] ;  /* 0x0000002402027981 */ /* 0x000ea4000c1e1900 */
[----:B--2---:R-:W-:-:S07]  /*2590*/  I2FP.F32.U32 R18, R2 ;  /* 0x0000000200127245 */ /* 0x004fce0000201000 */
.L_x_1845:
[----:B------:R-:W-:Y:S05]  /*25a0*/  BSYNC.RECONVERGENT B6 ;  /* 0x0000000000067941 */ /* 0x000fea0003800200 */
.L_x_1839:
[----:B------:R-:W0:Y:S01]  /*25b0*/  LDCU.64 UR6, c[0x0][0x5f8] ;  /* 0x0000bf00ff0677ac */ /* 0x000e220008000a00 */
[----:B------:R-:W-:Y:S01]  /*25c0*/  BSSY.RECONVERGENT B6, `(.L_x_1868) ;  /* 0x00000e5000067945 */ /* 0x000fe20003800200 */
[----:B------:R-:W-:-:S04]  /*25d0*/  UPRMT UR4, UR40, 0x7772, URZ ;  /* 0x0000777228047896 */ /* 0x000fc800080000ff */
[----:B------:R-:W-:Y:S01]  /*25e0*/  UISETP.GT.AND UP0, UPT, UR4, 0x9, UPT ;  /* 0x000000090400788c */ /* 0x000fe2000bf04270 */
[----:B012-4-:R-:W-:-:S05]  /*25f0*/  IADD3 R2, P0, PT, R19, UR6, RZ ;  /* 0x0000000613027c10 */ /* 0x017fca000ff1e0ff */
        /* <DEDUP_REMOVED lines=13> */
.L_x_1872:
[----:B------:R-:W2:Y:S02]  /*26d0*/  LDG.E.U8 R0, desc[UR36][R2.64] ;  /* 0x0000002402007981 */ /* 0x000ea4000c1e1100 */
[----:B--2---:R-:W-:Y:S01]  /*26e0*/  I2FP.F32.U32 R0, R0 ;  /* 0x0000000000007245 */ /* 0x004fe20000201000 */
[----:B------:R-:W-:Y:S06]  /*26f0*/  BRA `(.L_x_1874) ;  /* 0x0000000c00447947 */ /* 0x000fec0003800000 */
.L_x_1871:
[----:B------:R-:W-:-:S09]  /*2700*/  UISETP.NE.AND UP0, UPT, UR4, 0x2, UPT ;  /* 0x000000020400788c */ /* 0x000fd2000bf05270 */
[----:B------:R-:W-:Y:S05]  /*2710*/  BRA.U !UP0, `(.L_x_1875) ;  /* 0x0000000108287547 */ /* 0x000fea000b800000 */
[----:B------:R-:W-:-:S09]  /*2720*/  UISETP.NE.AND UP0, UPT, UR4, 0x3, UPT ;  /* 0x000000030400788c */ /* 0x000fd2000bf05270 */
[----:B------:R-:W-:Y:S05]  /*2730*/  BRA.U !UP0, `(.L_x_1876) ;  /* 0x0000000108147547 */ /* 0x000fea000b800000 */
[----:B------:R-:W-:-:S09]  /*2740*/  UISETP.NE.AND UP0, UPT, UR4, 0x4, UPT ;  /* 0x000000040400788c */ /* 0x000fd2000bf05270 */
[----:B------:R-:W-:Y:S05]  /*2750*/  BRA.U UP0, `(.L_x_1873) ;  /* 0x0000000900b07547 */ /* 0x000fea000b800000 */
[----:B------:R-:W2:Y:S02]  /*2760*/  LDG.E.64 R2, desc[UR36][R2.64] ;  /* 0x0000002402027981 */ /* 0x000ea4000c1e1b00 */
[----:B--2---:R4:W0:Y:S02]  /*2770*/  I2F.S64 R0, R2 ;  /* 0x0000000200007312 */ /* 0x0048240000301400 */
[----:B0---4-:R-:W-:Y:S05]  /*2780*/  BRA `(.L_x_1874) ;  /* 0x0000000c00207947 */ /* 0x011fea0003800000 */
.L_x_1876:
[----:B------:R-:W2:Y:S02]  /*2790*/  LDG.E R0, desc[UR36][R2.64] ;  /* 0x0000002402007981 */ /* 0x000ea4000c1e1900 */
[----:B--2---:R-:W-:Y:S01]  /*27a0*/  I2FP.F32.S32 R0, R0 ;  /* 0x0000000000007245 */ /* 0x004fe20000201400 */
[----:B------:R-:W-:Y:S06]  /*27b0*/  BRA `(.L_x_1874) ;  /* 0x0000000c00147947 */ /* 0x000fec0003800000 */
.L_x_1875:
[----:B------:R-:W2:Y:S02]  /*27c0*/  LDG.E.U16 R0, desc[UR36][R2.64] ;  /* 0x0000002402007981 */ /* 0x000ea4000c1e1500 */
[----:B--2---:R-:W2:Y:S01]  /*27d0*/  I2F.S16 R0, R0 ;  /* 0x0000000000007306 */ /* 0x004ea20000101400 */
[----:B------:R-:W-:Y:S05]  /*27e0*/  BRA `(.L_x_1874) ;  /* 0x0000000c00087947 */ /* 0x000fea0003800000 */
.L_x_1870:
        /* <DEDUP_REMOVED lines=8> */
.L_x_1878:
[----:B------:R-:W2:Y:S02]  /*2870*/  LDG.E.U16 R0, desc[UR36][R2.64] ;  /* 0x0000002402007981 */ /* 0x000ea4000c1e1500 */
[----:B--2---:R-:W-:Y:S01]  /*2880*/  HADD2.F32 R0, -RZ, R0.H0_H0 ;  /* 0x20000000ff007230 */ /* 0x004fe20000004100 */
[----:B------:R-:W-:Y:S06]  /*2890*/  BRA `(.L_x_1874) ;  /* 0x0000000800dc7947 */ /* 0x000fec0003800000 */
.L_x_1877:
        /* <DEDUP_REMOVED lines=8> */
.L_x_1880:
[----:B------:R-:W2:Y:S02]  /*2920*/  LDG.E.U16 R0, desc[UR36][R2.64] ;  /* 0x0000002402007981 */ /* 0x000ea4000c1e1500 */
[----:B--2---:R-:W-:Y:S01]  /*2930*/  HADD2.F32 R0, -RZ, R0.H0_H0 ;  /* 0x20000000ff007230 */ /* 0x004fe20000004100 */
[----:B------:R-:W-:Y:S06]  /*2940*/  BRA `(.L_x_1874) ;  /* 0x0000000800b07947 */ /* 0x000fec0003800000 */
.L_x_1879:
        /* <DEDUP_REMOVED lines=11> */
.L_x_1869:
        /* <DEDUP_REMOVED lines=12> */
.L_x_1883:
        /* <DEDUP_REMOVED lines=11> */
.L_x_1882:
        /* <DEDUP_REMOVED lines=23> */
[----:B------:R-:W-:Y:S01]  /*2ce0*/  LOP3.LUT R0, R5, 0x80000000, R0, 0xf8, !PT ;  /* 0x8000000005007812 */ /* 0x000fe200078ef800 */
[----:B------:R-:W-:Y:S06]  /*2cf0*/  BRA `(.L_x_1874) ;  /* 0x0000000400c47947 */ /* 0x000fec0003800000 */
.L_x_1885:
        /* <DEDUP_REMOVED lines=12> */
.L_x_1884:
[----:B------:R-:W2:Y:S02]  /*2dc0*/  LDG.E.U16 R0, desc[UR36][R2.64] ;  /* 0x0000002402007981 */ /* 0x000ea4000c1e1500 */
[----:B--2---:R-:W-:Y:S01]  /*2dd0*/  IMAD.U32 R0, R0, 0x10000, RZ ;  /* 0x0001000000007824 */ /* 0x004fe200078e00ff */
[----:B------:R-:W-:Y:S06]  /*2de0*/  BRA `(.L_x_1874) ;  /* 0x0000000400887947 */ /* 0x000fec0003800000 */
.L_x_1881:
        /* <DEDUP_REMOVED lines=11> */
.L_x_1888:
[----:B------:R-:W2:Y:S01]  /*2ea0*/  LDG.E.U8 R3, desc[UR36][R2.64] ;  /* 0x0000002402037981 */ /* 0x000ea2000c1e1100 */
        /* <DEDUP_REMOVED lines=19> */
.L_x_1890:
[----:B------:R-:W-:Y:S05]  /*2fe0*/  BSYNC.RECONVERGENT B0 ;  /* 0x0000000000007941 */ /* 0x000fea0003800200 */
.L_x_1889:
[----:B------:R-:W-:Y:S01]  /*2ff0*/  IMAD.SHL.U32 R0, R0, 0x100000, RZ ;  /* 0x0010000000007824 */ /* 0x000fe200078e00ff */
[----:B------:R-:W-:-:S04]  /*3000*/  LEA R2, R2, 0x3b800000, 0x17 ;  /* 0x3b80000002027811 */ /* 0x000fc800078eb8ff */
[----:B------:R-:W-:Y:S01]  /*3010*/  LOP3.LUT R0, R2, R0, R7, 0xfe, !PT ;  /* 0x0000000002007212 */ /* 0x000fe200078efe07 */
[----:B------:R-:W-:Y:S06]  /*3020*/  BRA `(.L_x_1874) ;  /* 0x0000000000f87947 */ /* 0x000fec0003800000 */
.L_x_1887:
        /* <DEDUP_REMOVED lines=20> */
.L_x_1892:
[----:B------:R-:W-:Y:S05]  /*3170*/  BSYNC.RECONVERGENT B0 ;  /* 0x0000000000007941 */ /* 0x000fea0003800200 */
.L_x_1891:
[----:B------:R-:W-:Y:S02]  /*3180*/  SHF.L.U32 R0, R0, 0x15, RZ ;  /* 0x0000001500007819 */ /* 0x000fe400000006ff */
[----:B------:R-:W-:-:S04]  /*3190*/  LEA R2, R2, 0x37800000, 0x17 ;  /* 0x3780000002027811 */ /* 0x000fc800078eb8ff */
[----:B------:R-:W-:Y:S01]  /*31a0*/  LOP3.LUT R0, R2, R0, R7, 0xfe, !PT ;  /* 0x0000000002007212 */ /* 0x000fe200078efe07 */
[----:B------:R-:W-:Y:S06]  /*31b0*/  BRA `(.L_x_1874) ;  /* 0x0000000000947947 */ /* 0x000fec0003800000 */
.L_x_1886:
[----:B------:R-:W-:-:S09]  /*31c0*/  UISETP.NE.AND UP0, UPT, UR4, 0x1c, UPT ;  /* 0x0000001c0400788c */ /* 0x000fd2000bf05270 */
[----:B------:R-:W-:Y:S05]  /*31d0*/  BRA.U !UP0, `(.L_x_1893) ;  /* 0x0000000108847547 */ /* 0x000fea000b800000 */
[----:B------:R-:W-:-:S09]  /*31e0*/  UISETP.NE.AND UP0, UPT, UR4, 0x1d, UPT ;  /* 0x0000001d0400788c */ /* 0x000fd2000bf05270 */
[----:B------:R-:W-:Y:S05]  /*31f0*/  BRA.U !UP0, `(.L_x_1894) ;  /* 0x0000000108707547 */ /* 0x000fea000b800000 */
[----:B------:R-:W-:-:S09]  /*3200*/  UISETP.NE.AND UP0, UPT, UR4, 0x2c, UPT ;  /* 0x0000002c0400788c */ /* 0x000fd2000bf05270 */
[----:B------:R-:W-:Y:S05]  /*3210*/  BRA.U !UP0, `(.L_x_1895) ;  /* 0x0000000108487547 */ /* 0x000fea000b800000 */
.L_x_1873:
[----:B------:R-:W-:Y:S01]  /*3220*/  MOV R2, 0x0 ;  /* 0x0000000000027802 */ /* 0x000fe20000000f00 */
[----:B------:R-:W0:Y:S01]  /*3230*/  LDCU.64 UR4, c[0x4][0x128] ;  /* 0x01002500ff0477ac */ /* 0x000e220008000a00 */
[----:B------:R-:W-:Y:S02]  /*3240*/  HFMA2 R13, -RZ, RZ, 0, 0 ;  /* 0x00000000ff0d7431 */ /* 0x000fe400000001ff */
[----:B------:R-:W-:Y:S01]  /*3250*/  IMAD.MOV.U32 R8, RZ, RZ, 0x4e ;  /* 0x0000004eff087424 */ /* 0x000fe200078e00ff */
[----:B------:R-:W1:Y:S01]  /*3260*/  LDCU.64 UR6, c[0x4][0x130] ;  /* 0x01002600ff0677ac */ /* 0x000e620008000a00 */
[----:B------:R-:W2:Y:S01]  /*3270*/  LDC.64 R2, c[0x4][R2] ;  /* 0x0100000002027b82 */ /* 0x000ea20000000a00 */
[----:B------:R-:W-:Y:S01]  /*3280*/  IMAD.MOV.U32 R12, RZ, RZ, 0x1 ;  /* 0x00000001ff0c7424 */ /* 0x000fe200078e00ff */
[----:B------:R-:W4:Y:S01]  /*3290*/  LDCU.64 UR8, c[0x4][0x18] ;  /* 0x01000300ff0877ac */ /* 0x000f220008000a00 */
[----:B0-----:R-:W-:Y:S02]  /*32a0*/  IMAD.U32 R4, RZ, RZ, UR4 ;  /* 0x00000004ff047e24 */ /* 0x001fe4000f8e00ff */
[----:B------:R-:W-:Y:S01]  /*32b0*/  IMAD.U32 R5, RZ, RZ, UR5 ;  /* 0x00000005ff057e24 */ /* 0x000fe2000f8e00ff */
[----:B-1----:R-:W-:Y:S01]  /*32c0*/  MOV R6, UR6 ;  /* 0x0000000600067c02 */ /* 0x002fe20008000f00 */
[----:B------:R-:W-:-:S02]  /*32d0*/  IMAD.U32 R7, RZ, RZ, UR7 ;  /* 0x00000007ff077e24 */ /* 0x000fc4000f8e00ff */
[----:B----4-:R-:W-:Y:S01]  /*32e0*/  IMAD.U32 R10, RZ, RZ, UR8 ;  /* 0x00000008ff0a7e24 */ /* 0x010fe2000f8e00ff */
[----:B------:R-:W-:-:S07]  /*32f0*/  MOV R11, UR9 ;  /* 0x00000009000b7c02 */ /* 0x000fce0008000f00 */
[----:B------:R-:W-:-:S07]  /*3300*/  LEPC R20, `(.L_x_1896) ;  /* 0x000000001014794e */ /* 0x000fce0000000000 */
[----:B--23-5:R-:W-:Y:S05]  /*3310*/  CALL.ABS.NOINC R2 ;  /* 0x0000000002007343 */ /* 0x02cfea0003c00000 */
.L_x_1896:
[----:B------:R-:W-:Y:S01]  /*3320*/  IMAD.MOV.U32 R0, RZ, RZ, RZ ;  /* 0x000000ffff007224 */ /* 0x000fe200078e00ff */
[----:B------:R-:W-:Y:S06]  /*3330*/  BRA `(.L_x_1874) ;  /* 0x0000000000347947 */ /* 0x000fec0003800000 */
.L_x_1895:
[----:B------:R-:W2:Y:S01]  /*3340*/  LDG.E.U8 R2, desc[UR36][R2.64] ;  /* 0x0000002402027981 */ /* 0x000ea2000c1e1100 */
[----:B------:R-:W-:Y:S01]  /*3350*/  IMAD.MOV.U32 R0, RZ, RZ, 0x400000 ;  /* 0x00400000ff007424 */ /* 0x000fe200078e00ff */
[----:B--2---:R-:W-:-:S13]  /*3360*/  ISETP.NE.AND P0, PT, R2, RZ, PT ;  /* 0x000000ff0200720c */ /* 0x004fda0003f05270 */
[----:B------:R-:W-:Y:S05]  /*3370*/  @!P0 BRA `(.L_x_1874) ;  /* 0x0000000000248947 */ /* 0x000fea0003800000 */
[----:B------:R-:W-:-:S13]  /*3380*/  ISETP.NE.AND P0, PT, R2, 0xff, PT ;  /* 0x000000ff0200780c */ /* 0x000fda0003f05270 */
[----:B------:R-:W-:Y:S01]  /*3390*/  @!P0 MOV R0, 0x7f800001 ;  /* 0x7f80000100008802 */ /* 0x000fe20000000f00 */
[----:B------:R-:W-:Y:S01]  /*33a0*/  @P0 IMAD.SHL.U32 R0, R2, 0x800000, RZ ;  /* 0x0080000002000824 */ /* 0x000fe200078e00ff */
[----:B------:R-:W-:Y:S06]  /*33b0*/  BRA `(.L_x_1874) ;  /* 0x0000000000147947 */ /* 0x000fec0003800000 */
.L_x_1894:
[----:B------:R-:W2:Y:S02]  /*33c0*/  LDG.E.64 R2, desc[UR36][R2.64] ;  /* 0x0000002402027981 */ /* 0x000ea4000c1e1b00 */
[----:B--2---:R0:W1:Y:S02]  /*33d0*/  I2F.U64 R0, R2 ;  /* 0x0000000200007312 */ /* 0x0040640000301000 */
[----:B01----:R-:W-:Y:S05]  /*33e0*/  BRA `(.L_x_1874) ;  /* 0x0000000000087947 */ /* 0x003fea0003800000 */
.L_x_1893:
[----:B------:R-:W2:Y:S02]  /*33f0*/  LDG.E R0, desc[UR36][R2.64] ;  /* 0x0000002402007981 */ /* 0x000ea4000c1e1900 */
[----:B--2---:R-:W-:-:S07]  /*3400*/  I2FP.F32.U32 R0, R0 ;  /* 0x0000000000007245 */ /* 0x004fce0000201000 */
.L_x_1874:
[----:B------:R-:W-:Y:S05]  /*3410*/  BSYNC.RECONVERGENT B6 ;  /* 0x0000000000067941 */ /* 0x000fea0003800200 */
.L_x_1868:
[----:B------:R-:W0:Y:S01]  /*3420*/  LDCU.64 UR4, c[0x0][0x600] ;  /* 0x0000c000ff0477ac */ /* 0x000e220008000a00 */
[----:B------:R-:W1:Y:S01]  /*3430*/  LDCU.64 UR6, c[0x0][0x5e8] ;  /* 0x0000bd00ff0677ac */ /* 0x000e620008000a00 */
[----:B0-2--5:R-:W-:Y:S01]  /*3440*/  FMUL.FTZ R0, R0, UR4 ;  /* 0x0000000400007c20 */ /* 0x025fe20008410000 */
[----:B------:R-:W-:Y:S01]  /*3450*/  ULOP3.LUT UR4, UR40, 0xff, URZ, 0xc0, !UPT ;  /* 0x000000ff28047892 */ /* 0x000fe2000f8ec0ff */
[----:B-1--4-:R-:W-:-:S03]  /*3460*/  IADD3 R2, P1, PT, R16, UR6, RZ ;  /* 0x0000000610027c10 */ /* 0x012fc6000ff3e0ff */
[----:B------:R-:W-:Y:S01]  /*3470*/  UISETP.GT.AND UP0, UPT, UR4, 0x9, UPT ;  /* 0x000000090400788c */ /* 0x000fe2000bf04270 */
[----:B------:R-:W-:-:S13]  /*3480*/  FSETP.GT.FTZ.AND P0, PT, R0, UR5, PT ;  /* 0x0000000500007c0b */ /* 0x000fda000bf14000 */
[----:B------:R-:W-:-:S04]  /*3490*/  @!P0 FMUL.FTZ R0, R0, 1.4426950216293334961 ;  /* 0x3fb8aa3b00008820 */ /* 0x000fc80000410000 */
[----:B------:R-:W0:Y:S02]  /*34a0*/  @!P0 MUFU.EX2 R3, R0 ;  /* 0x0000000000038308 */ /* 0x000e240000000800 */
[----:B0-----:R-:W-:Y:S01]  /*34b0*/  @!P0 FADD.FTZ R5, R3, 1 ;  /* 0x3f80000003058421 */ /* 0x001fe20000010000 */
[----:B---3--:R-:W-:Y:S01]  /*34c0*/  @!P0 FMUL.FTZ R4, R18, R3 ;  /* 0x0000000312048220 */ /* 0x008fe20000410000 */
[----:B------:R-:W-:-:S04]  /*34d0*/  IMAD.X R3, RZ, RZ, UR7, P1 ;  /* 0x00000007ff037e24 */ /* 0x000fc800088e06ff */
[----:B------:R-:W0:Y:S02]  /*34e0*/  @!P0 MUFU.RCP R5, R5 ;  /* 0x0000000500058308 */ /* 0x000e240000001000 */
[----:B0-----:R-:W-:Y:S01]  /*34f0*/  @!P0 FMUL.FTZ R18, R4, R5 ;  /* 0x0000000504128220 */ /* 0x001fe20000410000 */
        /* <DEDUP_REMOVED lines=9> */
[----:B------:R-:W0:Y:S02]  /*3590*/  F2I.FTZ.TRUNC.NTZ R5, R18 ;  /* 0x0000001200057305 */ /* 0x000e24000021f100 */
[----:B0-----:R0:W-:Y:S01]  /*35a0*/  STG.E.U8 desc[UR36][R2.64], R5 ;  /* 0x0000000502007986 */ /* 0x0011e2000c101124 */
[----:B------:R-:W-:Y:S05]  /*35b0*/  BRA `(.L_x_1902) ;  /* 0x0000000c003c7947 */ /* 0x000fea0003800000 */
.L_x_1900:
[----:B------:R-:W0:Y:S02]  /*35c0*/  F2I.S64.TRUNC R18, R18 ;  /* 0x0000001200127311 */ /* 0x000e24000020d900 */
[----:B0-----:R-:W-:-:S05]  /*35d0*/  MOV R5, R18 ;  /* 0x0000001200057202 */ /* 0x001fca0000000f00 */
[----:B------:R0:W-:Y:S01]  /*35e0*/  STG.E.U8 desc[UR36][R2.64], R5 ;  /* 0x0000000502007986 */ /* 0x0001e2000c101124 */
[----:B------:R-:W-:Y:S05]  /*35f0*/  BRA `(.L_x_1902) ;  /* 0x0000000c002c7947 */ /* 0x000fea0003800000 */
.L_x_1899:
[----:B------:R-:W-:-:S09]  /*3600*/  UISETP.NE.AND UP0, UPT, UR4, 0x2, UPT ;  /* 0x000000020400788c */ /* 0x000fd2000bf05270 */
[----:B------:R-:W-:Y:S05]  /*3610*/  BRA.U !UP0, `(.L_x_1903) ;  /* 0x0000000108287547 */ /* 0x000fea000b800000 */
[----:B------:R-:W-:-:S09]  /*3620*/  UISETP.NE.AND UP0, UPT, UR4, 0x3, UPT ;  /* 0x000000030400788c */ /* 0x000fd2000bf05270 */
[----:B------:R-:W-:Y:S05]  /*3630*/  BRA.U !UP0, `(.L_x_1904) ;  /* 0x0000000108147547 */ /* 0x000fea000b800000 */
[----:B------:R-:W-:-:S09]  /*3640*/  UISETP.NE.AND UP0, UPT, UR4, 0x4, UPT ;  /* 0x000000040400788c */ /* 0x000fd2000bf05270 */
[----:B------:R-:W-:Y:S05]  /*3650*/  BRA.U UP0, `(.L_x_1901) ;  /* 0x0000000900807547 */ /* 0x000fea000b800000 */
[----:B------:R-:W0:Y:S02]  /*3660*/  F2I.S64.TRUNC R18, R18 ;  /* 0x0000001200127311 */ /* 0x000e24000020d900 */
[----:B0-----:R0:W-:Y:S01]  /*3670*/  STG.E.64 desc[UR36][R2.64], R18 ;  /* 0x0000001202007986 */ /* 0x0011e2000c101b24 */
[----:B------:R-:W-:Y:S05]  /*3680*/  BRA `(.L_x_1902) ;  /* 0x0000000c00087947 */ /* 0x000fea0003800000 */
.L_x_1904:
[----:B------:R-:W0:Y:S02]  /*3690*/  F2I.FTZ.TRUNC.NTZ R5, R18 ;  /* 0x0000001200057305 */ /* 0x000e24000021f100 */
[----:B0-----:R0:W-:Y:S01]  /*36a0*/  STG.E desc[UR36][R2.64], R5 ;  /* 0x0000000502007986 */ /* 0x0011e2000c101924 */
[----:B------:R-:W-:Y:S05]  /*36b0*/  BRA `(.L_x_1902) ;  /* 0x0000000800fc7947 */ /* 0x000fea0003800000 */
.L_x_1903:
[----:B------:R-:W0:Y:S02]  /*36c0*/  F2I.FTZ.TRUNC.NTZ R5, R18 ;  /* 0x0000001200057305 */ /* 0x000e24000021f100 */
[----:B0-----:R0:W-:Y:S01]  /*36d0*/  STG.E.U16 desc[UR36][R2.64], R5 ;  /* 0x0000000502007986 */ /* 0x0011e2000c101524 */
[----:B------:R-:W-:Y:S05]  /*36e0*/  BRA `(.L_x_1902) ;  /* 0x0000000800f07947 */ /* 0x000fea0003800000 */
.L_x_1898:
[----:B------:R-:W-:-:S09]  /*36f0*/  UISETP.GT.AND UP0, UPT, UR4, 0x6, UPT ;  /* 0x000000060400788c */ /* 0x000fd2000bf04270 */
[----:B------:R-:W-:Y:S05]  /*3700*/  BRA.U UP0, `(.L_x_1905) ;  /* 0x0000000100247547 */ /* 0x000fea000b800000 */
[----:B------:R-:W-:-:S09]  /*3710*/  UISETP.NE.AND UP0, UPT, UR4, 0x5, UPT ;  /* 0x000000050400788c */ /* 0x000fd2000bf05270 */
[----:B------:R-:W-:Y:S05]  /*3720*/  BRA.U !UP0, `(.L_x_1906) ;  /* 0x0000000108107547 */ /* 0x000fea000b800000 */
[----:B------:R-:W-:-:S09]  /*3730*/  UISETP.NE.AND UP0, UPT, UR4, 0x6, UPT ;  /* 0x000000060400788c */ /* 0x000fd2000bf05270 */
[----:B------:R-:W-:Y:S05]  /*3740*/  BRA.U UP0, `(.L_x_1901) ;  /* 0x0000000900447547 */ /* 0x000fea000b800000 */
[----:B------:R1:W-:Y:S01]  /*3750*/  STG.E desc[UR36][R2.64], R18 ;  /* 0x0000001202007986 */ /* 0x0003e2000c101924 */
[----:B------:R-:W-:Y:S05]  /*3760*/  BRA `(.L_x_1902) ;  /* 0x0000000800d07947 */ /* 0x000fea0003800000 */
.L_x_1906:
[----:B------:R-:W-:-:S05]  /*3770*/  F2FP.F16.F32.PACK_AB R18, RZ, R18 ;  /* 0x00000012ff12723e */ /* 0x000fca00000000ff */
[----:B------:R0:W-:Y:S01]  /*3780*/  STG.E.U16 desc[UR36][R2.64], R18 ;  /* 0x0000001202007986 */ /* 0x0001e2000c101524 */
[----:B------:R-:W-:Y:S05]  /*3790*/  BRA `(.L_x_1902) ;  /* 0x0000000800c47947 */ /* 0x000fea0003800000 */
.L_x_1905:
[----:B------:R-:W-:-:S09]  /*37a0*/  UISETP.NE.AND UP0, UPT, UR4, 0x7, UPT ;  /* 0x000000070400788c */ /* 0x000fd2000bf05270 */
[----:B------:R-:W-:Y:S05]  /*37b0*/  BRA.U !UP0, `(.L_x_1907) ;  /* 0x00000001082c7547 */ /* 0x000fea000b800000 */
[----:B------:R-:W-:-:S09]  /*37c0*/  UISETP.NE.AND UP0, UPT, UR4, 0x8, UPT ;  /* 0x000000080400788c */ /* 0x000fd2000bf05270 */
[----:B------:R-:W-:Y:S05]  /*37d0*/  BRA.U !UP0, `(.L_x_1908) ;  /* 0x0000000108147547 */ /* 0x000fea000b800000 */
[----:B------:R-:W-:-:S09]  /*37e0*/  UISETP.NE.AND UP0, UPT, UR4, 0x9, UPT ;  /* 0x000000090400788c */ /* 0x000fd2000bf05270 */
[----:B------:R-:W-:Y:S05]  /*37f0*/  BRA.U UP0, `(.L_x_1901) ;  /* 0x0000000900187547 */ /* 0x000fea000b800000 */
[----:B------:R-:W-:-:S05]  /*3800*/  IMAD.MOV.U32 R19, RZ, RZ, RZ ;  /* 0x000000ffff137224 */ /* 0x000fca00078e00ff */
[----:B------:R3:W-:Y:S01]  /*3810*/  STG.E.64 desc[UR36][R2.64], R18 ;  /* 0x0000001202007986 */ /* 0x0007e2000c101b24 */
[----:B------:R-:W-:Y:S05]  /*3820*/  BRA `(.L_x_1902) ;  /* 0x0000000800a07947 */ /* 0x000fea0003800000 */
.L_x_1908:
[----:B------:R-:W-:-:S04]  /*3830*/  F2FP.F16.F32.PACK_AB R5, RZ, R18 ;  /* 0x00000012ff05723e */ /* 0x000fc800000000ff */
[----:B------:R-:W-:-:S05]  /*3840*/  PRMT R5, R5, 0x5410, RZ ;  /* 0x0000541005057816 */ /* 0x000fca00000000ff */
[----:B------:R2:W-:Y:S01]  /*3850*/  STG.E desc[UR36][R2.64], R5 ;  /* 0x0000000502007986 */ /* 0x0005e2000c101924 */
[----:B------:R-:W-:Y:S05]  /*3860*/  BRA `(.L_x_1902) ;  /* 0x0000000800907947 */ /* 0x000fea0003800000 */
.L_x_1907:
[----:B------:R-:W-:-:S06]  /*3870*/  FMUL.FTZ R4, R18, 1 ;  /* 0x3f80000012047820 */ /* 0x000fcc0000410000 */
[----:B------:R-:W0:Y:S02]  /*3880*/  F2F.F64.F32 R4, R4 ;  /* 0x0000000400047310 */ /* 0x000e240000201800 */
[----:B0-----:R4:W-:Y:S01]  /*3890*/  STG.E.64 desc[UR36][R2.64], R4 ;  /* 0x0000000402007986 */ /* 0x0019e2000c101b24 */
[----:B------:R-:W-:Y:S05]  /*38a0*/  BRA `(.L_x_1902) ;  /* 0x0000000800807947 */ /* 0x000fea0003800000 */
.L_x_1897:
        /* <DEDUP_REMOVED lines=8> */
[----:B------:R-:W-:-:S04]  /*3930*/  FSETP.NEU.FTZ.AND P0, PT, R18, RZ, PT ;  /* 0x000000ff1200720b */ /* 0x000fc80003f1d000 */
[----:B------:R-:W-:-:S05]  /*3940*/  SEL R5, RZ, 0x1, !P0 ;  /* 0x00000001ff057807 */ /* 0x000fca0004000000 */
[----:B------:R0:W-:Y:S01]  /*3950*/  STG.E.U8 desc[UR36][R2.64], R5 ;  /* 0x0000000502007986 */ /* 0x0001e2000c101124 */
[----:B------:R-:W-:Y:S05]  /*3960*/  BRA `(.L_x_1902) ;  /* 0x0000000800507947 */ /* 0x000fea0003800000 */
.L_x_1911:
[----:B------:R-:W-:Y:S01]  /*3970*/  FMUL.FTZ R4, R18, 1 ;  /* 0x3f80000012047820 */ /* 0x000fe20000410000 */
[----:B------:R-:W-:-:S05]  /*3980*/  CS2R R6, SRZ ;  /* 0x0000000000067805 */ /* 0x000fca000001ff00 */
[----:B------:R-:W0:Y:S02]  /*3990*/  F2F.F64.F32 R4, R4 ;  /* 0x0000000400047310 */ /* 0x000e240000201800 */
[----:B0-----:R0:W-:Y:S01]  /*39a0*/  STG.E.128 desc[UR36][R2.64], R4 ;  /* 0x0000000402007986 */ /* 0x0011e2000c101d24 */
[----:B------:R-:W-:Y:S05]  /*39b0*/  BRA `(.L_x_1902) ;  /* 0x00000008003c7947 */ /* 0x000fea0003800000 */
.L_x_1910:
[----:B------:R-:W-:-:S09]  /*39c0*/  UISETP.NE.AND UP0, UPT, UR4, 0xf, UPT ;  /* 0x0000000f0400788c */ /* 0x000fd2000bf05270 */
[----:B------:R-:W-:Y:S05]  /*39d0*/  BRA.U !UP0, `(.L_x_1912) ;  /* 0x0000000108987547 */ /* 0x000fea000b800000 */
[----:B------:R-:W-:-:S09]  /*39e0*/  UISETP.NE.AND UP0, UPT, UR4, 0x17, UPT ;  /* 0x000000170400788c */ /* 0x000fd2000bf05270 */
[----:B------:R-:W-:Y:S05]  /*39f0*/  BRA.U !UP0, `(.L_x_1913) ;  /* 0x0000000108487547 */ /* 0x000fea000b800000 */
[----:B------:R-:W-:-:S09]  /*3a00*/  UISETP.NE.AND UP0, UPT, UR4, 0x18, UPT ;  /* 0x000000180400788c */ /* 0x000fd2000bf05270 */
[----:B------:R-:W-:Y:S05]  /*3a10*/  BRA.U UP0, `(.L_x_1901) ;  /* 0x0000000500907547 */ /* 0x000fea000b800000 */
[----:B------:R-:W-:Y:S01]  /*3a20*/  LOP3.LUT R4, R18, 0x7fffffff, RZ, 0xc0, !PT ;  /* 0x7fffffff12047812 */ /* 0x000fe200078ec0ff */
[----:B------:R-:W-:Y:S01]  /*3a30*/  BSSY.RECONVERGENT B0, `(.L_x_1914) ;  /* 0x000000b000007945 */ /* 0x000fe20003800200 */
[----:B------:R-:W-:Y:S01]  /*3a40*/  SHF.R.U32.HI R7, RZ, 0x18, R18 ;  /* 0x00000018ff077819 */ /* 0x000fe20000011612 */
[----:B------:R-:W-:Y:S01]  /*3a50*/  IMAD.MOV.U32 R0, RZ, RZ, 0x7f ;  /* 0x0000007fff007424 */ /* 0x000fe200078e00ff */
        /* <DEDUP_REMOVED lines=8> */
.L_x_1915:
[----:B------:R-:W-:Y:S05]  /*3ae0*/  BSYNC.RECONVERGENT B0 ;  /* 0x0000000000007941 */ /* 0x000fea0003800200 */
.L_x_1914:
[----:B------:R-:W-:-:S05]  /*3af0*/  LOP3.LUT R7, R0, 0x80, R7, 0xf8, !PT ;  /* 0x0000008000077812 */ /* 0x000fca00078ef807 */
[----:B------:R0:W-:Y:S01]  /*3b00*/  STG.E.U8 desc[UR36][R2.64], R7 ;  /* 0x0000000702007986 */ /* 0x0001e2000c101124 */
[----:B------:R-:W-:Y:S05]  /*3b10*/  BRA `(.L_x_1902) ;  /* 0x0000000400e47947 */ /* 0x000fea0003800000 */
.L_x_1913:
[----:B------:R-:W-:Y:S01]  /*3b20*/  LOP3.LUT R4, R18, 0x7fffffff, RZ, 0xc0, !PT ;  /* 0x7fffffff12047812 */ /* 0x000fe200078ec0ff */
[----:B------:R-:W-:Y:S01]  /*3b30*/  BSSY.RECONVERGENT B0, `(.L_x_1916) ;  /* 0x000000d000007945 */ /* 0x000fe20003800200 */
[----:B------:R-:W-:Y:S02]  /*3b40*/  SHF.R.U32.HI R7, RZ, 0x18, R18 ;  /* 0x00000018ff077819 */ /* 0x000fe40000011612 */
[----:B------:R-:W-:-:S13]  /*3b50*/  ISETP.GE.U32.AND P1, PT, R4, 0x47800000, PT ;  /* 0x478000000400780c */ /* 0x000fda0003f26070 */
[----:B------:R-:W-:Y:S02]  /*3b60*/  @P1 ISETP.GT.U32.AND P0, PT, R4, 0x7f800000, PT ;  /* 0x7f8000000400180c */ /* 0x000fe40003f04070 */
[----:B------:R-:W-:-:S04]  /*3b70*/  @P1 MOV R0, 0x7f ;  /* 0x0000007f00001802 */ /* 0x000fc80000000f00 */
[----:B------:R-:W-:Y:S01]  /*3b80*/  @P1 SEL R0, R0, 0x7c, P0 ;  /* 0x0000007c00001807 */ /* 0x000fe20000000000 */
[----:B------:R-:W-:Y:S06]  /*3b90*/  @P1 BRA `(.L_x_1917) ;  /* 0x0000000000181947 */ /* 0x000fec0003800000 */
[----:B------:R-:W-:-:S13]  /*3ba0*/  ISETP.GT.U32.AND P0, PT, R4, 0x387fffff, PT ;  /* 0x387fffff0400780c */ /* 0x000fda0003f04070 */
[----:B------:R-:W-:-:S04]  /*3bb0*/  @P0 SHF.R.U32.HI R0, RZ, 0x15, R18 ;  /* 0x00000015ff000819 */ /* 0x000fc80000011612 */
[----:B------:R-:W-:Y:S01]  /*3bc0*/  @P0 LOP3.LUT R5, R0, 0x1, RZ, 0xc0, !PT ;  /* 0x0000000100050812 */ /* 0x000fe200078ec0ff */
[----:B------:R-:W-:-:S03]  /*3bd0*/  @!P0 FADD.FTZ R0, R4, 128 ;  /* 0x4300000004008421 */ /* 0x000fc60000010000 */
[----:B------:R-:W-:-:S04]  /*3be0*/  @P0 IADD3 R5, PT, PT, R18, 0x80fffff, R5 ;  /* 0x080fffff12050810 */ /* 0x000fc80007ffe005 */
[----:B------:R-:W-:-:S07]  /*3bf0*/  @P0 SHF.R.U32.HI R0, RZ, 0x15, R5 ;  /* 0x00000015ff000819 */ /* 0x000fce0000011605 */
.L_x_1917:
[----:B------:R-:W-:Y:S05]  /*3c00*/  BSYNC.RECONVERGENT B0 ;  /* 0x0000000000007941 */ /* 0x000fea0003800200 */
.L_x_1916:
[----:B------:R-:W-:-:S05]  /*3c10*/  LOP3.LUT R5, R0, 0x80, R7, 0xf8, !PT ;  /* 0x0000008000057812 */ /* 0x000fca00078ef807 */
[----:B------:R0:W-:Y:S01]  /*3c20*/  STG.E.U8 desc[UR36][R2.64], R5 ;  /* 0x0000000502007986 */ /* 0x0001e2000c101124 */
[----:B------:R-:W-:Y:S05]  /*3c30*/  BRA `(.L_x_1902) ;  /* 0x00000004009c7947 */ /* 0x000fea0003800000 */
.L_x_1912:
[----:B------:R-:W-:-:S05]  /*3c40*/  F2FP.BF16.F32.PACK_AB R18, RZ, R18 ;  /* 0x00000012ff12723e */ /* 0x000fca00000010ff */
[----:B------:R0:W-:Y:S01]  /*3c50*/  STG.E.U16 desc[UR36][R2.64], R18 ;  /* 0x0000001202007986 */ /* 0x0001e2000c101524 */
[----:B------:R-:W-:Y:S05]  /*3c60*/  BRA `(.L_x_1902) ;  /* 0x0000000400907947 */ /* 0x000fea0003800000 */
.L_x_1909:
        /* <DEDUP_REMOVED lines=8> */
[----:B------:R-:W0:Y:S02]  /*3cf0*/  F2I.FTZ.U32.TRUNC.NTZ R5, R18 ;  /* 0x0000001200057305 */ /* 0x000e24000021f000 */
[----:B0-----:R0:W-:Y:S01]  /*3d00*/  STG.E.U16 desc[UR36][R2.64], R5 ;  /* 0x0000000502007986 */ /* 0x0011e2000c101524 */
[----:B------:R-:W-:Y:S05]  /*3d10*/  BRA `(.L_x_1902) ;  /* 0x0000000400647947 */ /* 0x000fea0003800000 */
.L_x_1920:
[----:B------:R-:W-:Y:S01]  /*3d20*/  LOP3.LUT R4, R18, 0x7fffffff, RZ, 0xc0, !PT ;  /* 0x7fffffff12047812 */ /* 0x000fe200078ec0ff */
[----:B------:R-:W-:Y:S01]  /*3d30*/  BSSY.RECONVERGENT B0, `(.L_x_1921) ;  /* 0x0000013000007945 */ /* 0x000fe20003800200 */
[----:B------:R-:W-:Y:S02]  /*3d40*/  IMAD.MOV.U32 R0, RZ, RZ, 0x80 ;  /* 0x00000080ff007424 */ /* 0x000fe400078e00ff */
        /* <DEDUP_REMOVED lines=9> */
.L_x_1923:
[----:B------:R-:W-:-:S04]  /*3de0*/  SHF.R.U32.HI R0, RZ, 0x14, R18 ;  /* 0x00000014ff007819 */ /* 0x000fc80000011612 */
[----:B------:R-:W-:-:S04]  /*3df0*/  LOP3.LUT R5, R0, 0x1, RZ, 0xc0, !PT ;  /* 0x0000000100057812 */ /* 0x000fc800078ec0ff */
[----:B------:R-:W-:-:S04]  /*3e00*/  IADD3 R0, PT, PT, R18, 0x487ffff, R5 ;  /* 0x0487ffff12007810 */ /* 0x000fc80007ffe005 */
[----:B------:R-:W-:-:S04]  /*3e10*/  SHF.R.U32.HI R0, RZ, 0x14, R0 ;  /* 0x00000014ff007819 */ /* 0x000fc80000011600 */
[----:B------:R-:W-:-:S07]  /*3e20*/  LOP3.LUT R4, R0, 0xff, RZ, 0xc0, !PT ;  /* 0x000000ff00047812 */ /* 0x000fce00078ec0ff */
.L_x_1924:
[----:B------:R-:W-:-:S04]  /*3e30*/  SHF.R.U32.HI R5, RZ, 0x18, R18 ;  /* 0x00000018ff057819 */ /* 0x000fc80000011612 */
[----:B------:R-:W-:-:S04]  /*3e40*/  LOP3.LUT R4, R4, 0x80, R5, 0xf8, !PT ;  /* 0x0000008004047812 */ /* 0x000fc800078ef805 */
[----:B------:R-:W-:-:S07]  /*3e50*/  PRMT R0, R4, 0x7610, R0 ;  /* 0x0000761004007816 */ /* 0x000fce0000000000 */
.L_x_1922:
[----:B------:R-:W-:Y:S05]  /*3e60*/  BSYNC.RECONVERGENT B0 ;  /* 0x0000000000007941 */ /* 0x000fea0003800200 */
.L_x_1921:
[----:B------:R0:W-:Y:S01]  /*3e70*/  STG.E.U8 desc[UR36][R2.64], R0 ;  /* 0x0000000002007986 */ /* 0x0001e2000c101124 */
[----:B------:R-:W-:Y:S05]  /*3e80*/  BRA `(.L_x_1902) ;  /* 0x0000000400087947 */ /* 0x000fea0003800000 */
.L_x_1919:
        /* <DEDUP_REMOVED lines=12> */
.L_x_1927:
[----:B------:R-:W-:-:S04]  /*3f50*/  SHF.R.U32.HI R0, RZ, 0x15, R18 ;  /* 0x00000015ff007819 */ /* 0x000fc80000011612 */
[----:B------:R-:W-:-:S04]  /*3f60*/  LOP3.LUT R5, R0, 0x1, RZ, 0xc0, !PT ;  /* 0x0000000100057812 */ /* 0x000fc800078ec0ff */
[----:B------:R-:W-:-:S04]  /*3f70*/  IADD3 R0, PT, PT, R18, 0x88fffff, R5 ;  /* 0x088fffff12007810 */ /* 0x000fc80007ffe005 */
[----:B------:R-:W-:-:S04]  /*3f80*/  SHF.R.U32.HI R0, RZ, 0x15, R0 ;  /* 0x00000015ff007819 */ /* 0x000fc80000011600 */
[----:B------:R-:W-:-:S07]  /*3f90*/  LOP3.LUT R4, R0, 0xff, RZ, 0xc0, !PT ;  /* 0x000000ff00047812 */ /* 0x000fce00078ec0ff */
.L_x_1928:
[----:B------:R-:W-:-:S04]  /*3fa0*/  SHF.R.U32.HI R5, RZ, 0x18, R18 ;  /* 0x00000018ff057819 */ /* 0x000fc80000011612 */
[----:B------:R-:W-:-:S04]  /*3fb0*/  LOP3.LUT R4, R4, 0x80, R5, 0xf8, !PT ;  /* 0x0000008004047812 */ /* 0x000fc800078ef805 */
[----:B------:R-:W-:-:S07]  /*3fc0*/  PRMT R0, R4, 0x7610, R0 ;  /* 0x0000761004007816 */ /* 0x000fce0000000000 */
.L_x_1926:
[----:B------:R-:W-:Y:S05]  /*3fd0*/  BSYNC.RECONVERGENT B0 ;  /* 0x0000000000007941 */ /* 0x000fea0003800200 */
.L_x_1925:
[----:B------:R0:W-:Y:S01]  /*3fe0*/  STG.E.U8 desc[UR36][R2.64], R0 ;  /* 0x0000000002007986 */ /* 0x0001e2000c101124 */
[----:B------:R-:W-:Y:S05]  /*3ff0*/  BRA `(.L_x_1902) ;  /* 0x0000000000ac7947 */ /* 0x000fea0003800000 */
.L_x_1918:
[----:B------:R-:W-:-:S09]  /*4000*/  UISETP.NE.AND UP0, UPT, UR4, 0x1c, UPT ;  /* 0x0000001c0400788c */ /* 0x000fd2000bf05270 */
[----:B------:R-:W-:Y:S05]  /*4010*/  BRA.U !UP0, `(.L_x_1929) ;  /* 0x00000001089c7547 */ /* 0x000fea000b800000 */
[----:B------:R-:W-:-:S09]  /*4020*/  UISETP.NE.AND UP0, UPT, UR4, 0x1d, UPT ;  /* 0x0000001d0400788c */ /* 0x000fd2000bf05270 */
[----:B------:R-:W-:Y:S05]  /*4030*/  BRA.U !UP0, `(.L_x_1930) ;  /* 0x0000000108887547 */ /* 0x000fea000b800000 */
[----:B------:R-:W-:-:S09]  /*4040*/  UISETP.NE.AND UP0, UPT, UR4, 0x2c, UPT ;  /* 0x0000002c0400788c */ /* 0x000fd2000bf05270 */
[----:B------:R-:W-:Y:S05]  /*4050*/  BRA.U !UP0, `(.L_x_1931) ;  /* 0x0000000108447547 */ /* 0x000fea000b800000 */
.L_x_1901:
        /* <DEDUP_REMOVED lines=8> */
[----:B0-----:R-:W-:Y:S01]  /*40e0*/  MOV R4, UR6 ;  /* 0x0000000600047c02 */ /* 0x001fe20008000f00 */
[----:B------:R-:W-:-:S02]  /*40f0*/  IMAD.U32 R5, RZ, RZ, UR7 ;  /* 0x00000007ff057e24 */ /* 0x000fc4000f8e00ff */
[----:B---3--:R-:W-:Y:S01]  /*4100*/  IMAD.U32 R6, RZ, RZ, UR8 ;  /* 0x00000008ff067e24 */ /* 0x008fe2000f8e00ff */
[----:B------:R-:W-:Y:S01]  /*4110*/  MOV R7, UR9 ;  /* 0x0000000900077c02 */ /* 0x000fe20008000f00 */
[----:B----4-:R-:W-:Y:S02]  /*4120*/  IMAD.U32 R10, RZ, RZ, UR4 ;  /* 0x00000004ff0a7e24 */ /* 0x010fe4000f8e00ff */
[----:B-1----:R-:W-:-:S07]  /*4130*/  IMAD.U32 R11, RZ, RZ, UR5 ;  /* 0x00000005ff0b7e24 */ /* 0x002fce000f8e00ff */
[----:B------:R-:W-:-:S07]  /*4140*/  LEPC R20, `(.L_x_1932) ;  /* 0x000000001014794e */ /* 0x000fce0000000000 */
[----:B--2---:R-:W-:Y:S05]  /*4150*/  CALL.ABS.NOINC R2 ;  /* 0x0000000002007343 */ /* 0x004fea0003c00000 */
.L_x_1932:
[----:B------:R-:W-:Y:S05]  /*4160*/  BRA `(.L_x_1902) ;  /* 0x0000000000507947 */ /* 0x000fea0003800000 */
.L_x_1931:
        /* <DEDUP_REMOVED lines=15> */
.L_x_1930:
[----:B------:R-:W0:Y:S02]  /*4260*/  F2I.U64.TRUNC R18, R18 ;  /* 0x0000001200127311 */ /* 0x000e24000020d800 */
[----:B0-----:R0:W-:Y:S01]  /*4270*/  STG.E.64 desc[UR36][R2.64], R18 ;  /* 0x0000001202007986 */ /* 0x0011e2000c101b24 */
[----:B------:R-:W-:Y:S05]  /*4280*/  BRA `(.L_x_1902) ;  /* 0x0000000000087947 */ /* 0x000fea0003800000 */
.L_x_1929:
[----:B------:R-:W0:Y:S02]  /*4290*/  F2I.FTZ.U32.TRUNC.NTZ R5, R18 ;  /* 0x0000001200057305 */ /* 0x000e24000021f000 */
[----:B0-----:R0:W-:Y:S02]  /*42a0*/  STG.E desc[UR36][R2.64], R5 ;  /* 0x0000000502007986 */ /* 0x0011e4000c101924 */
.L_x_1902:
[----:B------:R-:W-:-:S07]  /*42b0*/  VIADD R17, R17, 0x80 ;  /* 0x0000008011117836 */ /* 0x000fce0000000000 */
.L_x_1837:
[----:B------:R-:W-:Y:S05]  /*42c0*/  BSYNC.RECONVERGENT B7 ;  /* 0x0000000000077941 */ /* 0x000fea0003800200 */
.L_x_1836:
[----:B------:R-:W5:Y:S01]  /*42d0*/  LDCU UR4, c[0x0][0x380] ;  /* 0x00007000ff0477ac */ /* 0x000f620008000800 */
[----:B------:R-:W-:Y:S01]  /*42e0*/  BSSY.RECONVERGENT B7, `(.L_x_1933) ;  /* 0x000041c000077945 */ /* 0x000fe20003800200 */
[----:B-----5:R-:W-:-:S13]  /*42f0*/  ISETP.GE.AND P0, PT, R17, UR4, PT ;  /* 0x0000000411007c0c */ /* 0x020fda000bf06270 */
[----:B------:R-:W-:Y:S05]  /*4300*/  @P0 BRA `(.L_x_1934) ;  /* 0x0000004000640947 */ /* 0x000fea0003800000 */
[----:B------:R-:W5:Y:S01]  /*4310*/  LDCU UR4, c[0x0][0x388] ;  /* 0x00007100ff0477ac */ /* 0x000f620008000800 */
[----:B0-----:R-:W-:Y:S02]  /*4320*/  HFMA2 R0, -RZ, RZ, 0, 0 ;  /* 0x00000000ff007431 */ /* 0x001fe400000001ff */
[----:B---3--:R-:W-:Y:S02]  /*4330*/  IMAD.MOV.U32 R19, RZ, RZ, RZ ;  /* 0x000000ffff137224 */ /* 0x008fe400078e00ff */
        /* <DEDUP_REMOVED lines=350> */
[----:B0-----:R-:W-:-:S07]  /*5920*/  IMAD R19, R5, UR4, R19 ;  /* 0x0000000405137c24 */ /* 0x001fce000f8e0213 */
.L_x_1935:
[----:B------:R-:W1:Y:S01]  /*5930*/  LDCU.64 UR6, c[0x0][0x5f0] ;  /* 0x0000be00ff0677ac */ /* 0x000e620008000a00 */
[----:B------:R-:W-:Y:S01]  /*5940*/  BSSY.RECONVERGENT B6, `(.L_x_1936) ;  /* 0x00000e5000067945 */ /* 0x000fe20003800200 */
        /* <DEDUP_REMOVED lines=14> */
[----:B--2---:R2:W3:Y:S01]  /*5a30*/  I2F.S16 R18, R2 ;  /* 0x0000000200127306 */ /* 0x0044e20000101400 */
[----:B------:R-:W-:Y:S05]  /*5a40*/  BRA `(.L_x_1942) ;  /* 0x0000000c00507947 */ /* 0x000fea0003800000 */
.L_x_1940:
[----:B------:R-:W2:Y:S02]  /*5a50*/  LDG.E.U8 R2, desc[UR36][R2.64] ;  /* 0x0000002402027981 */ /* 0x000ea4000c1e1100 */
[----:B--2---:R-:W-:Y:S01]  /*5a60*/  I2FP.F32.U32 R18, R2 ;  /* 0x0000000200127245 */ /* 0x004fe20000201000 */
[----:B------:R-:W-:Y:S06]  /*5a70*/  BRA `(.L_x_1942) ;  /* 0x0000000c00447947 */ /* 0x000fec0003800000 */
.L_x_1939:
        /* <DEDUP_REMOVED lines=9> */
.L_x_1944:
[----:B------:R-:W2:Y:S02]  /*5b10*/  LDG.E R2, desc[UR36][R2.64] ;  /* 0x0000002402027981 */ /* 0x000ea4000c1e1900 */
[----:B--2---:R-:W-:Y:S01]  /*5b20*/  I2FP.F32.S32 R18, R2 ;  /* 0x0000000200127245 */ /* 0x004fe20000201400 */
[----:B------:R-:W-:Y:S06]  /*5b30*/  BRA `(.L_x_1942) ;  /* 0x0000000c00147947 */ /* 0x000fec0003800000 */
.L_x_1943:
[----:B------:R-:W2:Y:S02]  /*5b40*/  LDG.E.U16 R2, desc[UR36][R2.64] ;  /* 0x0000002402027981 */ /* 0x000ea4000c1e1500 */
[----:B--2---:R0:W1:Y:S01]  /*5b50*/  I2F.S16 R18, R2 ;  /* 0x0000000200127306 */ /* 0x0040620000101400 */
[----:B------:R-:W-:Y:S05]  /*5b60*/  BRA `(.L_x_1942) ;  /* 0x0000000c00087947 */ /* 0x000fea0003800000 */
.L_x_1938:
        /* <DEDUP_REMOVED lines=8> */
.L_x_1946:
[----:B------:R-:W2:Y:S02]  /*5bf0*/  LDG.E.U16 R2, desc[UR36][R2.64] ;  /* 0x0000002402027981 */ /* 0x000ea4000c1e1500 */
[----:B--2---:R-:W-:Y:S01]  /*5c00*/  HADD2.F32 R18, -RZ, R2.H0_H0 ;  /* 0x20000002ff127230 */ /* 0x004fe20000004100 */
[----:B------:R-:W-:Y:S06]  /*5c10*/  BRA `(.L_x_1942) ;  /* 0x0000000800dc7947 */ /* 0x000fec0003800000 */
.L_x_1945:
        /* <DEDUP_REMOVED lines=8> */
.L_x_1948:
[----:B------:R-:W2:Y:S02]  /*5ca0*/  LDG.E.U16 R2, desc[UR36][R2.64] ;  /* 0x0000002402027981 */ /* 0x000ea4000c1e1500 */
[----:B--2---:R-:W-:Y:S01]  /*5cb0*/  HADD2.F32 R18, -RZ, R2.H0_H0 ;  /* 0x20000002ff127230 */ /* 0x004fe20000004100 */
[----:B------:R-:W-:Y:S06]  /*5cc0*/  BRA `(.L_x_1942) ;  /* 0x0000000800b07947 */ /* 0x000fec0003800000 */
.L_x_1947:
        /* <DEDUP_REMOVED lines=11> */
.L_x_1937:
        /* <DEDUP_REMOVED lines=12> */
.L_x_1951:
        /* <DEDUP_REMOVED lines=11> */
.L_x_1950:
        /* <DEDUP_REMOVED lines=14> */
[----:B------:R-:W-:Y:S02]  /*5fd0*/  VIADD R5, R4, 0xfffffffc ;  /* 0xfffffffc04057836 */ /* 0x000fe40000000000 */
[----:B------:R-:W-:-:S03]  /*5fe0*/  VIADD R4, R0, 0x1000000 ;  /* 0x0100000000047836 */ /* 0x000fc60000000000 */
[----:B------:R-:W-:Y:S02]  /*5ff0*/  SHF.L.U32 R6, R0, R5, RZ ;  /* 0x0000000500067219 */ /* 0x000fe400000006ff */
[----:B------:R-:W-:Y:S02]  /*6000*/  SHF.L.U32 R5, R5, 0x17, RZ ;  /* 0x0000001705057819 */ /* 0x000fe400000006ff */
[----:B------:R-:W-:Y:S02]  /*6010*/  SHF.R.S32.HI R4, RZ, 0x8, R4 ;  /* 0x00000008ff047819 */ /* 0x000fe40000011404 */
[----:B------:R-:W-:-:S05]  /*6020*/  LEA.HI R5, R6, -R5, RZ, 0x1c ;  /* 0x8000000506057211 */ /* 0x000fca00078fe0ff */
[----:B------:R-:W-:-:S05]  /*6030*/  VIADD R5, R5, 0x3c000000 ;  /* 0x3c00000005057836 */ /* 0x000fca0000000000 */
[----:B------:R-:W-:-:S04]  /*6040*/  LOP3.LUT R4, R5, 0x7f800000, R4, 0xf8, !PT ;  /* 0x7f80000005047812 */ /* 0x000fc800078ef804 */
[----:B------:R-:W-:-:S04]  /*6050*/  SEL R3, R4, RZ, P0 ;  /* 0x000000ff04037207 */ /* 0x000fc80000000000 */
[----:B------:R-:W-:Y:S01]  /*6060*/  LOP3.LUT R18, R3, 0x80000000, R18, 0xf8, !PT ;  /* 0x8000000003127812 */ /* 0x000fe200078ef812 */
[----:B------:R-:W-:Y:S06]  /*6070*/  BRA `(.L_x_1942) ;  /* 0x0000000400c47947 */ /* 0x000fec0003800000 */
.L_x_1953:
        /* <DEDUP_REMOVED lines=10> */
[----:B------:R-:W-:Y:S01]  /*6120*/  LOP3.LUT R18, R0, 0x80000000, R5, 0xf8, !PT ;  /* 0x8000000000127812 */ /* 0x000fe200078ef805 */
[----:B------:R-:W-:Y:S06]  /*6130*/  BRA `(.L_x_1942) ;  /* 0x0000000400947947 */ /* 0x000fec0003800000 */
.L_x_1952:
[----:B------:R-:W2:Y:S02]  /*6140*/  LDG.E.U16 R2, desc[UR36][R2.64] ;  /* 0x0000002402027981 */ /* 0x000ea4000c1e1500 */
[----:B--2---:R-:W-:Y:S01]  /*6150*/  IMAD.U32 R18, R2, 0x10000, RZ ;  /* 0x0001000002127824 */ /* 0x004fe200078e00ff */
[----:B------:R-:W-:Y:S06]  /*6160*/  BRA `(.L_x_1942) ;  /* 0x0000000400887947 */ /* 0x000fec0003800000 */
.L_x_1949:
        /* <DEDUP_REMOVED lines=11> */
.L_x_1956:
        /* <DEDUP_REMOVED lines=20> */
.L_x_1958:
[----:B------:R-:W-:Y:S05]  /*6360*/  BSYNC.RECONVERGENT B0 ;  /* 0x0000000000007941 */ /* 0x000fea0003800200 */
.L_x_1957:
[----:B------:R-:W-:Y:S01]  /*6370*/  IMAD.SHL.U32 R0, R0, 0x100000, RZ ;  /* 0x0010000000007824 */ /* 0x000fe200078e00ff */
[----:B------:R-:W-:-:S04]  /*6380*/  LEA R2, R2, 0x3b800000, 0x17 ;  /* 0x3b80000002027811 */ /* 0x000fc800078eb8ff */
[----:B------:R-:W-:Y:S01]  /*6390*/  LOP3.LUT R18, R2, R0, R7, 0xfe, !PT ;  /* 0x0000000002127212 */ /* 0x000fe200078efe07 */
[----:B------:R-:W-:Y:S06]  /*63a0*/  BRA `(.L_x_1942) ;  /* 0x0000000000f87947 */ /* 0x000fec0003800000 */
.L_x_1955:
        /* <DEDUP_REMOVED lines=20> */
.L_x_1960:
[----:B------:R-:W-:Y:S05]  /*64f0*/  BSYNC.RECONVERGENT B0 ;  /* 0x0000000000007941 */ /* 0x000fea0003800200 */
.L_x_1959:
[----:B------:R-:W-:Y:S02]  /*6500*/  SHF.L.U32 R0, R0, 0x15, RZ ;  /* 0x0000001500007819 */ /* 0x000fe400000006ff */
[----:B------:R-:W-:-:S04]  /*6510*/  LEA R2, R2, 0x37800000, 0x17 ;  /* 0x3780000002027811 */ /* 0x000fc800078eb8ff */
[----:B------:R-:W-:Y:S01]  /*6520*/  LOP3.LUT R18, R2, R0, R7, 0xfe, !PT ;  /* 0x0000000002127212 */ /* 0x000fe200078efe07 */
[----:B------:R-:W-:Y:S06]  /*6530*/  BRA `(.L_x_1942) ;  /* 0x0000000000947947 */ /* 0x000fec0003800000 */
.L_x_1954:
        /* <DEDUP_REMOVED lines=14> */
.L_x_1941:
        /* <DEDUP_REMOVED lines=12> */
[----:B---3--:R-:W-:Y:S01]  /*66e0*/  IMAD.U32 R10, RZ, RZ, UR8 ;  /* 0x00000008ff0a7e24 */ /* 0x008fe2000f8e00ff */
[----:B------:R-:W-:-:S07]  /*66f0*/  MOV R11, UR9 ;  /* 0x00000009000b7c02 */ /* 0x000fce0008000f00 */
[----:B------:R-:W-:-:S07]  /*6700*/  LEPC R20, `(.L_x_1963) ;  /* 0x000000001014794e */ /* 0x000fce0000000000 */
[----:B--2---:R-:W-:Y:S05]  /*6710*/  CALL.ABS.NOINC R2 ;  /* 0x0000000002007343 */ /* 0x004fea0003c00000 */
.L_x_1963:
[----:B------:R-:W-:Y:S01]  /*6720*/  IMAD.MOV.U32 R18, RZ, RZ, RZ ;  /* 0x000000ffff127224 */ /* 0x000fe200078e00ff */
[----:B------:R-:W-:Y:S06]  /*6730*/  BRA `(.L_x_1942) ;  /* 0x0000000000147947 */ /* 0x000fec0003800000 */
.L_x_1962:
[----:B------:R-:W2:Y:S02]  /*6740*/  LDG.E.64 R2, desc[UR36][R2.64] ;  /* 0x0000002402027981 */ /* 0x000ea4000c1e1b00 */
[----:B--2---:R0:W1:Y:S02]  /*6750*/  I2F.U64 R18, R2 ;  /* 0x0000000200127312 */ /* 0x0040640000301000 */
[----:B01----:R-:W-:Y:S05]  /*6760*/  BRA `(.L_x_1942) ;  /* 0x0000000000087947 */ /* 0x003fea0003800000 */
.L_x_1961:
[----:B------:R-:W2:Y:S02]  /*6770*/  LDG.E R2, desc[UR36][R2.64] ;  /* 0x0000002402027981 */ /* 0x000ea4000c1e1900 */
[----:B--2---:R-:W-:-:S07]  /*6780*/  I2FP.F32.U32 R18, R2 ;  /* 0x0000000200127245 */ /* 0x004fce0000201000 */
.L_x_1942:
[----:B------:R-:W-:Y:S05]  /*6790*/  BSYNC.RECONVERGENT B6 ;  /* 0x0000000000067941 */ /* 0x000fea0003800200 */
.L_x_1936:
[----:B------:R-:W0:Y:S01]  /*67a0*/  LDCU.64 UR6, c[0x0][0x5f8] ;  /* 0x0000bf00ff0677ac */ /* 0x000e220008000a00 */
[----:B------:R-:W-:Y:S01]  /*67b0*/  BSSY.RECONVERGENT B6, `(.L_x_1964) ;  /* 0x00000e5000067945 */ /* 0x000fe20003800200 */
[----:B------:R-:W-:-:S04]  /*67c0*/  UPRMT UR4, UR40, 0x7772, URZ ;  /* 0x0000777228047896 */ /* 0x000fc800080000ff */
[----:B------:R-:W-:Y:S01]  /*67d0*/  UISETP.GT.AND UP0, UPT, UR4, 0x9, UPT ;  /* 0x000000090400788c */ /* 0x000fe2000bf04270 */
[----:B0-2-4-:R-:W-:-:S05]  /*67e0*/  IADD3 R2, P0, PT, R19, UR6, RZ ;  /* 0x0000000613027c10 */ /* 0x015fca000ff1e0ff */
        /* <DEDUP_REMOVED lines=13> */
.L_x_1968:
[----:B------:R-:W2:Y:S02]  /*68c0*/  LDG.E.U8 R0, desc[UR36][R2.64] ;  /* 0x0000002402007981 */ /* 0x000ea4000c1e1100 */
[----:B--2---:R-:W-:Y:S01]  /*68d0*/  I2FP.F32.U32 R0, R0 ;  /* 0x0000000000007245 */ /* 0x004fe20000201000 */
[----:B------:R-:W-:Y:S06]  /*68e0*/  BRA `(.L_x_1970) ;  /* 0x0000000c00447947 */ /* 0x000fec0003800000 */
.L_x_1967:
[----:B------:R-:W-:-:S09]  /*68f0*/  UISETP.NE.AND UP0, UPT, UR4, 0x2, UPT ;  /* 0x000000020400788c */ /* 0x000fd2000bf05270 */
[----:B------:R-:W-:Y:S05]  /*6900*/  BRA.U !UP0, `(.L_x_1971) ;  /* 0x0000000108287547 */ /* 0x000fea000b800000 */
[----:B------:R-:W-:-:S09]  /*6910*/  UISETP.NE.AND UP0, UPT, UR4, 0x3, UPT ;  /* 0x000000030400788c */ /* 0x000fd2000bf05270 */
[----:B------:R-:W-:Y:S05]  /*6920*/  BRA.U !UP0, `(.L_x_1972) ;  /* 0x0000000108147547 */ /* 0x000fea000b800000 */
[----:B------:R-:W-:-:S09]  /*6930*/  UISETP.NE.AND UP0, UPT, UR4, 0x4, UPT ;  /* 0x000000040400788c */ /* 0x000fd2000bf05270 */
[----:B------:R-:W-:Y:S05]  /*6940*/  BRA.U UP0, `(.L_x_1969) ;  /* 0x0000000900d07547 */ /* 0x000fea000b800000 */
[----:B------:R-:W2:Y:S02]  /*6950*/  LDG.E.64 R2, desc[UR36][R2.64] ;  /* 0x0000002402027981 */ /* 0x000ea4000c1e1b00 */
[----:B--2---:R0:W2:Y:S02]  /*6960*/  I2F.S64 R0, R2 ;  /* 0x0000000200007312 */ /* 0x0040a40000301400 */
[----:B0-2---:R-:W-:Y:S05]  /*6970*/  BRA `(.L_x_1970) ;  /* 0x0000000c00207947 */ /* 0x005fea0003800000 */
.L_x_1972:
[----:B------:R-:W2:Y:S02]  /*6980*/  LDG.E R0, desc[UR36][R2.64] ;  /* 0x0000002402007981 */ /* 0x000ea4000c1e1900 */
[----:B--2---:R-:W-:Y:S01]  /*6990*/  I2FP.F32.S32 R0, R0 ;  /* 0x0000000000007245 */ /* 0x004fe20000201400 */
[----:B------:R-:W-:Y:S06]  /*69a0*/  BRA `(.L_x_1970) ;  /* 0x0000000c00147947 */ /* 0x000fec0003800000 */
.L_x_1971:
[----:B------:R-:W2:Y:S02]  /*69b0*/  LDG.E.U16 R0, desc[UR36][R2.64] ;  /* 0x0000002402007981 */ /* 0x000ea4000c1e1500 */
[----:B--2---:R-:W0:Y:S01]  /*69c0*/  I2F.S16 R0, R0 ;  /* 0x0000000000007306 */ /* 0x004e220000101400 */
[----:B------:R-:W-:Y:S05]  /*69d0*/  BRA `(.L_x_1970) ;  /* 0x0000000c00087947 */ /* 0x000fea0003800000 */
.L_x_1966:
        /* <DEDUP_REMOVED lines=8> */
.L_x_1974:
[----:B------:R-:W2:Y:S02]  /*6a60*/  LDG.E.U16 R0, desc[UR36][R2.64] ;  /* 0x0000002402007981 */ /* 0x000ea4000c1e1500 */
[----:B--2---:R-:W-:Y:S01]  /*6a70*/  HADD2.F32 R0, -RZ, R0.H0_H0 ;  /* 0x20000000ff007230 */ /* 0x004fe20000004100 */
[----:B------:R-:W-:Y:S06]  /*6a80*/  BRA `(.L_x_1970) ;  /* 0x0000000800dc7947 */ /* 0x000fec0003800000 */
.L_x_1973:
        /* <DEDUP_REMOVED lines=8> */
.L_x_1976:
[----:B------:R-:W2:Y:S02]  /*6b10*/  LDG.E.U16 R0, desc[UR36][R2.64] ;  /* 0x0000002402007981 */ /* 0x000ea4000c1e1500 */
[----:B--2---:R-:W-:Y:S01]  /*6b20*/  HADD2.F32 R0, -RZ, R0.H0_H0 ;  /* 0x20000000ff007230 */ /* 0x004fe20000004100 */
[----:B------:R-:W-:Y:S06]  /*6b30*/  BRA `(.L_x_1970) ;  /* 0x0000000800b07947 */ /* 0x000fec0003800000 */
.L_x_1975:
        /* <DEDUP_REMOVED lines=11> */
.L_x_1965:
        /* <DEDUP_REMOVED lines=12> */
.L_x_1979:
        /* <DEDUP_REMOVED lines=11> */
.L_x_1978:
        /* <DEDUP_REMOVED lines=19> */
[----:B------:R-:W-:Y:S02]  /*6e90*/  SHF.R.S32.HI R5, RZ, 0x8, R5 ;  /* 0x00000008ff057819 */ /* 0x000fe40000011405 */
[----:B------:R-:W-:-:S04]  /*6ea0*/  IADD3 R6, PT, PT, R6, 0x3c000000, RZ ;  /* 0x3c00000006067810 */ /* 0x000fc80007ffe0ff */
[----:B------:R-:W-:-:S04]  /*6eb0*/  LOP3.LUT R5, R6, 0x7f800000, R5, 0xf8, !PT ;  /* 0x7f80000006057812 */ /* 0x000fc800078ef805 */
[----:B------:R-:W-:-:S04]  /*6ec0*/  SEL R5, R5, RZ, P0 ;  /* 0x000000ff05057207 */ /* 0x000fc80000000000 */
[----:B------:R-:W-:Y:S01]  /*6ed0*/  LOP3.LUT R0, R5, 0x80000000, R0, 0xf8, !PT ;  /* 0x8000000005007812 */ /* 0x000fe200078ef800 */
[----:B------:R-:W-:Y:S06]  /*6ee0*/  BRA `(.L_x_1970) ;  /* 0x0000000400c47947 */ /* 0x000fec0003800000 */
.L_x_1981:
        /* <DEDUP_REMOVED lines=12> */
.L_x_1980:
[----:B------:R-:W2:Y:S02]  /*6fb0*/  LDG.E.U16 R0, desc[UR36][R2.64] ;  /* 0x0000002402007981 */ /* 0x000ea4000c1e1500 */
[----:B--2---:R-:W-:Y:S01]  /*6fc0*/  SHF.L.U32 R0, R0, 0x10, RZ ;  /* 0x0000001000007819 */ /* 0x004fe200000006ff */
[----:B------:R-:W-:Y:S06]  /*6fd0*/  BRA `(.L_x_1970) ;  /* 0x0000000400887947 */ /* 0x000fec0003800000 */
.L_x_1977:
        /* <DEDUP_REMOVED lines=11> */
.L_x_1984:
        /* <DEDUP_REMOVED lines=20> */
.L_x_1986:
[----:B------:R-:W-:Y:S05]  /*71d0*/  BSYNC.RECONVERGENT B0 ;  /* 0x0000000000007941 */ /* 0x000fea0003800200 */
.L_x_1985:
[----:B------:R-:W-:Y:S01]  /*71e0*/  IMAD.SHL.U32 R0, R0, 0x100000, RZ ;  /* 0x0010000000007824 */ /* 0x000fe200078e00ff */
[----:B------:R-:W-:-:S04]  /*71f0*/  LEA R2, R2, 0x3b800000, 0x17 ;  /* 0x3b80000002027811 */ /* 0x000fc800078eb8ff */
[----:B------:R-:W-:Y:S01]  /*7200*/  LOP3.LUT R0, R2, R0, R7, 0xfe, !PT ;  /* 0x0000000002007212 */ /* 0x000fe200078efe07 */
[----:B------:R-:W-:Y:S06]  /*7210*/  BRA `(.L_x_1970) ;  /* 0x0000000000f87947 */ /* 0x000fec0003800000 */
.L_x_1983:
[----:B------:R-:W2:Y:S01]  /*7220*/  LDG.E.U8 R3, desc[UR36][R2.64] ;  /* 0x0000002402037981 */ /* 0x000ea2000c1e1100 */
        /* <DEDUP_REMOVED lines=19> */
.L_x_1988:
[----:B------:R-:W-:Y:S05]  /*7360*/  BSYNC.RECONVERGENT B0 ;  /* 0x0000000000007941 */ /* 0x000fea0003800200 */
.L_x_1987:
[----:B------:R-:W-:Y:S01]  /*7370*/  IMAD.SHL.U32 R0, R0, 0x200000, RZ ;  /* 0x0020000000007824 */ /* 0x000fe200078e00ff */
[----:B------:R-:W-:-:S04]  /*7380*/  LEA R2, R2, 0x37800000, 0x17 ;  /* 0x3780000002027811 */ /* 0x000fc800078eb8ff */
[----:B------:R-:W-:Y:S01]  /*7390*/  LOP3.LUT R0, R2, R0, R7, 0xfe, !PT ;  /* 0x0000000002007212 */ /* 0x000fe200078efe07 */
[----:B------:R-:W-:Y:S06]  /*73a0*/  BRA `(.L_x_1970) ;  /* 0x0000000000947947 */ /* 0x000fec0003800000 */
.L_x_1982:
        /* <DEDUP_REMOVED lines=14> */
.L_x_1969:
[----:B------:R-:W-:Y:S01]  /*7490*/  MOV R2, 0x0 ;  /* 0x0000000000027802 */ /* 0x000fe20000000f00 */
[----:B------:R-:W0:Y:S01]  /*74a0*/  LDCU.64 UR4, c[0x4][0x128] ;  /* 0x01002500ff0477ac */ /* 0x000e220008000a00 */
[----:B------:R-:W-:Y:S02]  /*74b0*/  HFMA2 R12, -RZ, RZ, 0, 5.9604644775390625e-08 ;  /* 0x00000001ff0c7431 */ /* 0x000fe400000001ff */
[----:B------:R-:W-:Y:S01]  /*74c0*/  IMAD.MOV.U32 R8, RZ, RZ, 0x4e ;  /* 0x0000004eff087424 */ /* 0x000fe200078e00ff */
[----:B------:R-:W2:Y:S01]  /*74d0*/  LDCU.64 UR6, c[0x4][0x130] ;  /* 0x01002600ff0677ac */ /* 0x000ea20008000a00 */
[----:B------:R-:W4:Y:S01]  /*74e0*/  LDC.64 R2, c[0x4][R2] ;  /* 0x0100000002027b82 */ /* 0x000f220000000a00 */
[----:B------:R-:W-:Y:S01]  /*74f0*/  IMAD.MOV.U32 R13, RZ, RZ, RZ ;  /* 0x000000ffff0d7224 */ /* 0x000fe200078e00ff */
[----:B------:R-:W1:Y:S01]  /*7500*/  LDCU.64 UR8, c[0x4][0x18] ;  /* 0x01000300ff0877ac */ /* 0x000e620008000a00 */
[----:B0-----:R-:W-:Y:S01]  /*7510*/  IMAD.U32 R4, RZ, RZ, UR4 ;  /* 0x00000004ff047e24 */ /* 0x001fe2000f8e00ff */
[----:B------:R-:W-:Y:S01]  /*7520*/  MOV R5, UR5 ;  /* 0x0000000500057c02 */ /* 0x000fe20008000f00 */
[----:B--2---:R-:W-:-:S02]  /*7530*/  IMAD.U32 R6, RZ, RZ, UR6 ;  /* 0x00000006ff067e24 */ /* 0x004fc4000f8e00ff */
[----:B------:R-:W-:Y:S01]  /*7540*/  IMAD.U32 R7, RZ, RZ, UR7 ;  /* 0x00000007ff077e24 */ /* 0x000fe2000f8e00ff */
[----:B-1----:R-:W-:Y:S01]  /*7550*/  MOV R10, UR8 ;  /* 0x00000008000a7c02 */ /* 0x002fe20008000f00 */
[----:B------:R-:W-:-:S07]  /*7560*/  IMAD.U32 R11, RZ, RZ, UR9 ;  /* 0x00000009ff0b7e24 */ /* 0x000fce000f8e00ff */
[----:B------:R-:W-:-:S07]  /*7570*/  LEPC R20, `(.L_x_1991) ;  /* 0x000000001014794e */ /* 0x000fce0000000000 */
[----:B---345:R-:W-:Y:S05]  /*7580*/  CALL.ABS.NOINC R2 ;  /* 0x0000000002007343 */ /* 0x038fea0003c00000 */
.L_x_1991:
[----:B------:R-:W-:Y:S01]  /*7590*/  IMAD.MOV.U32 R0, RZ, RZ, RZ ;  /* 0x000000ffff007224 */ /* 0x000fe200078e00ff */
[----:B------:R-:W-:Y:S06]  /*75a0*/  BRA `(.L_x_1970) ;  /* 0x0000000000147947 */ /* 0x000fec0003800000 */
.L_x_1990:
[----:B------:R-:W2:Y:S02]  /*75b0*/  LDG.E.64 R2, desc[UR36][R2.64] ;  /* 0x0000002402027981 */ /* 0x000ea4000c1e1b00 */
[----:B--2---:R0:W2:Y:S02]  /*75c0*/  I2F.U64 R0, R2 ;  /* 0x0000000200007312 */ /* 0x0040a40000301000 */
[----:B0-2---:R-:W-:Y:S05]  /*75d0*/  BRA `(.L_x_1970) ;  /* 0x0000000000087947 */ /* 0x005fea0003800000 */
.L_x_1989:
[----:B------:R-:W2:Y:S02]  /*75e0*/  LDG.E R0, desc[UR36][R2.64] ;  /* 0x0000002402007981 */ /* 0x000ea4000c1e1900 */
[----:B--2---:R-:W-:-:S07]  /*75f0*/  I2FP.F32.U32 R0, R0 ;  /* 0x0000000000007245 */ /* 0x004fce0000201000 */
.L_x_1970:
[----:B------:R-:W-:Y:S05]  /*7600*/  BSYNC.RECONVERGENT B6 ;  /* 0x0000000000067941 */ /* 0x000fea0003800200 */
.L_x_1964:
[----:B------:R-:W0:Y:S01]  /*7610*/  LDCU.64 UR4, c[0x0][0x600] ;  /* 0x0000c000ff0477ac */ /* 0x000e220008000a00 */
[----:B------:R-:W-:-:S04]  /*7620*/  ULOP3.LUT UR6, UR40, 0xff, URZ, 0xc0, !UPT ;  /* 0x000000ff28067892 */ /* 0x000fc8000f8ec0ff */
[----:B------:R-:W-:Y:S01]  /*7630*/  UISETP.GT.AND UP0, UPT, UR6, 0x9, UPT ;  /* 0x000000090600788c */ /* 0x000fe2000bf04270 */
[----:B0----5:R-:W-:-:S05]  /*7640*/  FMUL.FTZ R0, R0, UR4 ;  /* 0x0000000400007c20 */ /* 0x021fca0008410000 */
[----:B------:R-:W-:Y:S01]  /*7650*/  FSETP.GT.FTZ.AND P0, PT, R0, UR5, PT ;  /* 0x0000000500007c0b */ /* 0x000fe2000bf14000 */
[----:B------:R-:W4:-:S12]  /*7660*/  LDCU.64 UR4, c[0x0][0x5e8] ;  /* 0x0000bd00ff0477ac */ /* 0x000f180008000a00 */
[----:B------:R-:W-:-:S04]  /*7670*/  @!P0 FMUL.FTZ R0, R0, 1.4426950216293334961 ;  /* 0x3fb8aa3b00008820 */ /* 0x000fc80000410000 */
[----:B--2---:R-:W0:Y:S01]  /*7680*/  @!P0 MUFU.EX2 R3, R0 ;  /* 0x0000000000038308 */ /* 0x004e220000000800 */
[----:B----4-:R-:W-:Y:S01]  /*7690*/  IADD3 R2, P1, PT, R16, UR4, RZ ;  /* 0x0000000410027c10 */ /* 0x010fe2000ff3e0ff */
[----:B0-----:R-:W-:Y:S01]  /*76a0*/  @!P0 FADD.FTZ R5, R3, 1 ;  /* 0x3f80000003058421 */ /* 0x001fe20000010000 */
[----:B-1-3--:R-:W-:Y:S02]  /*76b0*/  @!P0 FMUL.FTZ R4, R18, R3 ;  /* 0x0000000312048220 */ /* 0x00afe40000410000 */
[----:B------:R-:W-:-:S03]  /*76c0*/  IADD3.X R3, PT, PT, RZ, UR5, RZ, P1, !PT ;  /* 0x00000005ff037c10 */ /* 0x000fc60008ffe4ff */
        /* <DEDUP_REMOVED lines=14> */
.L_x_1995:
[----:B------:R-:W0:Y:S02]  /*77b0*/  F2I.S64.TRUNC R18, R18 ;  /* 0x0000001200127311 */ /* 0x000e24000020d900 */
[----:B0-----:R-:W-:-:S05]  /*77c0*/  IMAD.MOV.U32 R5, RZ, RZ, R18 ;  /* 0x000000ffff057224 */ /* 0x001fca00078e0012 */
[----:B------:R0:W-:Y:S01]  /*77d0*/  STG.E.U8 desc[UR36][R2.64], R5 ;  /* 0x0000000502007986 */ /* 0x0001e2000c101124 */
[----:B------:R-:W-:Y:S05]  /*77e0*/  BRA `(.L_x_1997) ;  /* 0x0000000c00287947 */ /* 0x000fea0003800000 */
.L_x_1994:
        /* <DEDUP_REMOVED lines=9> */
.L_x_1999:
[----:B------:R-:W0:Y:S02]  /*7880*/  F2I.FTZ.TRUNC.NTZ R5, R18 ;  /* 0x0000001200057305 */ /* 0x000e24000021f100 */
[----:B0-----:R0:W-:Y:S01]  /*7890*/  STG.E desc[UR36][R2.64], R5 ;  /* 0x0000000502007986 */ /* 0x0011e2000c101924 */
[----:B------:R-:W-:Y:S05]  /*78a0*/  BRA `(.L_x_1997) ;  /* 0x0000000800f87947 */ /* 0x000fea0003800000 */
.L_x_1998:
[----:B------:R-:W0:Y:S02]  /*78b0*/  F2I.FTZ.TRUNC.NTZ R5, R18 ;  /* 0x0000001200057305 */ /* 0x000e24000021f100 */
[----:B0-----:R0:W-:Y:S01]  /*78c0*/  STG.E.U16 desc[UR36][R2.64], R5 ;  /* 0x0000000502007986 */ /* 0x0011e2000c101524 */
[----:B------:R-:W-:Y:S05]  /*78d0*/  BRA `(.L_x_1997) ;  /* 0x0000000800ec7947 */ /* 0x000fea0003800000 */
.L_x_1993:
        /* <DEDUP_REMOVED lines=8> */
.L_x_2001:
[----:B------:R-:W-:-:S05]  /*7960*/  F2FP.F16.F32.PACK_AB R18, RZ, R18 ;  /* 0x00000012ff12723e */ /* 0x000fca00000000ff */
[----:B------:R0:W-:Y:S01]  /*7970*/  STG.E.U16 desc[UR36][R2.64], R18 ;  /* 0x0000001202007986 */ /* 0x0001e2000c101524 */
[----:B------:R-:W-:Y:S05]  /*7980*/  BRA `(.L_x_1997) ;  /* 0x0000000800c07947 */ /* 0x000fea0003800000 */
.L_x_2000:
        /* <DEDUP_REMOVED lines=9> */
.L_x_2003:
[----:B------:R-:W-:-:S04]  /*7a20*/  F2FP.F16.F32.PACK_AB R5, RZ, R18 ;  /* 0x00000012ff05723e */ /* 0x000fc800000000ff */
[----:B------:R-:W-:-:S05]  /*7a30*/  PRMT R5, R5, 0x5410, RZ ;  /* 0x0000541005057816 */ /* 0x000fca00000000ff */
[----:B------:R0:W-:Y:S01]  /*7a40*/  STG.E desc[UR36][R2.64], R5 ;  /* 0x0000000502007986 */ /* 0x0001e2000c101924 */
[----:B------:R-:W-:Y:S05]  /*7a50*/  BRA `(.L_x_1997) ;  /* 0x00000008008c7947 */ /* 0x000fea0003800000 */
.L_x_2002:
[----:B------:R-:W-:-:S06]  /*7a60*/  FMUL.FTZ R4, R18, 1 ;  /* 0x3f80000012047820 */ /* 0x000fcc0000410000 */
[----:B------:R-:W0:Y:S02]  /*7a70*/  F2F.F64.F32 R4, R4 ;  /* 0x0000000400047310 */ /* 0x000e240000201800 */
[----:B0-----:R0:W-:Y:S01]  /*7a80*/  STG.E.64 desc[UR36][R2.64], R4 ;  /* 0x0000000402007986 */ /* 0x0011e2000c101b24 */
[----:B------:R-:W-:Y:S05]  /*7a90*/  BRA `(.L_x_1997) ;  /* 0x00000008007c7947 */ /* 0x000fea0003800000 */
.L_x_1992:
        /* <DEDUP_REMOVED lines=13> */
.L_x_2007:
[----:B------:R-:W-:Y:S01]  /*7b70*/  LOP3.LUT R4, R18, 0x7fffffff, RZ, 0xc0, !PT ;  /* 0x7fffffff12047812 */ /* 0x000fe200078ec0ff */
[----:B------:R-:W-:Y:S01]  /*7b80*/  BSSY.RECONVERGENT B0, `(.L_x_2008) ;  /* 0x0000012000007945 */ /* 0x000fe20003800200 */
[----:B------:R-:W-:Y:S02]  /*7b90*/  MOV R0, 0x80 ;  /* 0x0000008000007802 */ /* 0x000fe40000000f00 */
        /* <DEDUP_REMOVED lines=13> */
.L_x_2010:
[----:B------:R-:W-:-:S04]  /*7c70*/  SHF.R.U32.HI R18, RZ, 0x18, R18 ;  /* 0x00000018ff127819 */ /* 0x000fc80000011612 */
[----:B------:R-:W-:-:S04]  /*7c80*/  LOP3.LUT R5, R5, 0x80, R18, 0xf8, !PT ;  /* 0x0000008005057812 */ /* 0x000fc800078ef812 */
[----:B------:R-:W-:-:S07]  /*7c90*/  PRMT R0, R5, 0x7610, R0 ;  /* 0x0000761005007816 */ /* 0x000fce0000000000 */
.L_x_2009:
[----:B------:R-:W-:Y:S05]  /*7ca0*/  BSYNC.RECONVERGENT B0 ;  /* 0x0000000000007941 */ /* 0x000fea0003800200 */
.L_x_2008:
[----:B------:R0:W-:Y:S01]  /*7cb0*/  STG.E.U8 desc[UR36][R2.64], R0 ;  /* 0x0000000002007986 */ /* 0x0001e2000c101124 */
[----:B------:R-:W-:Y:S05]  /*7cc0*/  BRA `(.L_x_1997) ;  /* 0x0000000400f07947 */ /* 0x000fea0003800000 */
.L_x_2006:
[----:B------:R-:W-:Y:S01]  /*7cd0*/  LOP3.LUT R4, R18, 0x7fffffff, RZ, 0xc0, !PT ;  /* 0x7fffffff12047812 */ /* 0x000fe200078ec0ff */
[----:B------:R-:W-:Y:S01]  /*7ce0*/  BSSY.RECONVERGENT B0, `(.L_x_2011) ;  /* 0x0000012000007945 */ /* 0x000fe20003800200 */
[----:B------:R-:W-:Y:S02]  /*7cf0*/  IMAD.MOV.U32 R0, RZ, RZ, 0x80 ;  /* 0x00000080ff007424 */ /* 0x000fe400078e00ff */
        /* <DEDUP_REMOVED lines=13> */
.L_x_2013:
[----:B------:R-:W-:-:S04]  /*7dd0*/  SHF.R.U32.HI R18, RZ, 0x18, R18 ;  /* 0x00000018ff127819 */ /* 0x000fc80000011612 */
[----:B------:R-:W-:-:S04]  /*7de0*/  LOP3.LUT R5, R5, 0x80, R18, 0xf8, !PT ;  /* 0x0000008005057812 */ /* 0x000fc800078ef812 */
[----:B------:R-:W-:-:S07]  /*7df0*/  PRMT R0, R5, 0x7610, R0 ;  /* 0x0000761005007816 */ /* 0x000fce0000000000 */
.L_x_2012:
[----:B------:R-:W-:Y:S05]  /*7e00*/  BSYNC.RECONVERGENT B0 ;  /* 0x0000000000007941 */ /* 0x000fea0003800200 */
.L_x_2011:
[----:B------:R0:W-:Y:S01]  /*7e10*/  STG.E.U8 desc[UR36][R2.64], R0 ;  /* 0x0000000002007986 */ /* 0x0001e2000c101124 */
[----:B------:R-:W-:Y:S05]  /*7e20*/  BRA `(.L_x_1997) ;  /* 0x0000000400987947 */ /* 0x000fea0003800000 */
.L_x_2005:
[----:B------:R-:W-:-:S09]  /*7e30*/  UISETP.NE.AND UP0, UPT, UR6, 0x1c, UPT ;  /* 0x0000001c0600788c */ /* 0x000fd2000bf05270 */
[----:B------:R-:W-:Y:S05]  /*7e40*/  BRA.U !UP0, `(.L_x_2014) ;  /* 0x0000000108587547 */ /* 0x000fea000b800000 */
[----:B------:R-:W-:-:S09]  /*7e50*/  UISETP.NE.AND UP0, UPT, UR6, 0x1d, UPT ;  /* 0x0000001d0600788c */ /* 0x000fd2000bf05270 */
[----:B------:R-:W-:Y:S05]  /*7e60*/  BRA.U !UP0, `(.L_x_2015) ;  /* 0x0000000108447547 */ /* 0x000fea000b800000 */
[----:B------:R-:W-:-:S09]  /*7e70*/  UISETP.NE.AND UP0, UPT, UR6, 0x2c, UPT ;  /* 0x0000002c0600788c */ /* 0x000fd2000bf05270 */
[----:B------:R-:W-:Y:S05]  /*7e80*/  BRA.U UP0, `(.L_x_1996) ;  /* 0x0000000100a87547 */ /* 0x000fea000b800000 */
[----:B------:R-:W-:-:S04]  /*7e90*/  SHF.R.U32.HI R4, RZ, 0x17, R18 ;  /* 0x00000017ff047819 */ /* 0x000fc80000011612 */
[----:B------:R-:W-:-:S04]  /*7ea0*/  LOP3.LUT R5, R4, 0xff, RZ, 0xc0, !PT ;  /* 0x000000ff04057812 */ /* 0x000fc800078ec0ff */
[----:B------:R-:W-:-:S13]  /*7eb0*/  ISETP.NE.AND P1, PT, R5, 0xff, PT ;  /* 0x000000ff0500780c */ /* 0x000fda0003f25270 */
[--C-:B------:R-:W-:Y:S02]  /*7ec0*/  @P1 SHF.R.U32.HI R0, RZ, 0x16, R18.reuse ;  /* 0x00000016ff001819 */ /* 0x100fe40000011612 */
[----:B------:R-:W-:Y:S01]  /*7ed0*/  @P1 LOP3.LUT P0, RZ, R5, 0x3fffff, R18, 0xf8, !PT ;  /* 0x003fffff05ff1812 */ /* 0x000fe2000780f812 */
[----:B------:R-:W-:Y:S01]  /*7ee0*/  IMAD.MOV.U32 R5, RZ, RZ, 0xff ;  /* 0x000000ffff057424 */ /* 0x000fe200078e00ff */
        /* <DEDUP_REMOVED lines=9> */
.L_x_2015:
[----:B------:R-:W0:Y:S02]  /*7f80*/  F2I.U64.TRUNC R18, R18 ;  /* 0x0000001200127311 */ /* 0x000e24000020d800 */
[----:B0-----:R0:W-:Y:S01]  /*7f90*/  STG.E.64 desc[UR36][R2.64], R18 ;  /* 0x0000001202007986 */ /* 0x0011e2000c101b24 */
[----:B------:R-:W-:Y:S05]  /*7fa0*/  BRA `(.L_x_1997) ;  /* 0x0000000400387947 */ /* 0x000fea0003800000 */
.L_x_2014:
[----:B------:R-:W0:Y:S02]  /*7fb0*/  F2I.FTZ.U32.TRUNC.NTZ R5, R18 ;  /* 0x0000001200057305 */ /* 0x000e24000021f000 */
[----:B0-----:R0:W-:Y:S01]  /*7fc0*/  STG.E desc[UR36][R2.64], R5 ;  /* 0x0000000502007986 */ /* 0x0011e2000c101924 */
[----:B------:R-:W-:Y:S05]  /*7fd0*/  BRA `(.L_x_1997) ;  /* 0x00000004002c7947 */ /* 0x000fea0003800000 */
.L_x_2004:
        /* <DEDUP_REMOVED lines=10> */
.L_x_2017:
[----:B------:R-:W-:Y:S01]  /*8080*/  FMUL.FTZ R4, R18, 1 ;  /* 0x3f80000012047820 */ /* 0x000fe20000410000 */
[----:B------:R-:W-:-:S05]  /*8090*/  CS2R R6, SRZ ;  /* 0x0000000000067805 */ /* 0x000fca000001ff00 */
[----:B------:R-:W0:Y:S02]  /*80a0*/  F2F.F64.F32 R4, R4 ;  /* 0x0000000400047310 */ /* 0x000e240000201800 */
[----:B0-----:R3:W-:Y:S01]  /*80b0*/  STG.E.128 desc[UR36][R2.64], R4 ;  /* 0x0000000402007986 */ /* 0x0017e2000c101d24 */
[----:B------:R-:W-:Y:S05]  /*80c0*/  BRA `(.L_x_1997) ;  /* 0x0000000000f07947 */ /* 0x000fea0003800000 */
.L_x_2016:
[----:B------:R-:W-:-:S09]  /*80d0*/  UISETP.NE.AND UP0, UPT, UR6, 0xf, UPT ;  /* 0x0000000f0600788c */ /* 0x000fd2000bf05270 */
[----:B------:R-:W-:Y:S05]  /*80e0*/  BRA.U !UP0, `(.L_x_2018) ;  /* 0x0000000108e07547 */ /* 0x000fea000b800000 */
[----:B------:R-:W-:-:S09]  /*80f0*/  UISETP.NE.AND UP0, UPT, UR6, 0x17, UPT ;  /* 0x000000170600788c */ /* 0x000fd2000bf05270 */
[----:B------:R-:W-:Y:S05]  /*8100*/  BRA.U !UP0, `(.L_x_2019) ;  /* 0x00000001088c7547 */ /* 0x000fea000b800000 */
[----:B------:R-:W-:-:S09]  /*8110*/  UISETP.NE.AND UP0, UPT, UR6, 0x18, UPT ;  /* 0x000000180600788c */ /* 0x000fd2000bf05270 */
[----:B------:R-:W-:Y:S05]  /*8120*/  BRA.U !UP0, `(.L_x_2020) ;  /* 0x0000000108447547 */ /* 0x000fea000b800000 */
.L_x_1996:
        /* <DEDUP_REMOVED lines=16> */
.L_x_2021:
[----:B------:R-:W-:Y:S05]  /*8230*/  BRA `(.L_x_1997) ;  /* 0x0000000000947947 */ /* 0x000fea0003800000 */
.L_x_2020:
[----:B------:R-:W-:Y:S01]  /*8240*/  LOP3.LUT R4, R18, 0x7fffffff, RZ, 0xc0, !PT ;  /* 0x7fffffff12047812 */ /* 0x000fe200078ec0ff */
[----:B------:R-:W-:Y:S01]  /*8250*/  BSSY.RECONVERGENT B0, `(.L_x_2022) ;  /* 0x000000b000007945 */ /* 0x000fe20003800200 */
[----:B------:R-:W-:Y:S02]  /*8260*/  SHF.R.U32.HI R7, RZ, 0x18, R18 ;  /* 0x00000018ff077819 */ /* 0x000fe40000011612 */
[----:B------:R-:W-:Y:S02]  /*8270*/  ISETP.GT.U32.AND P0, PT, R4, 0x43efffff, PT ;  /* 0x43efffff0400780c */ /* 0x000fe40003f04070 */
[----:B------:R-:W-:-:S11]  /*8280*/  MOV R0, 0x7f ;  /* 0x0000007f00007802 */ /* 0x000fd60000000f00 */
[----:B------:R-:W-:Y:S05]  /*8290*/  @P0 BRA `(.L_x_2023) ;  /* 0x0000000000180947 */ /* 0x000fea0003800000 */
[----:B------:R-:W-:-:S13]  /*82a0*/  ISETP.GE.U32.AND P0, PT, R4, 0x3c800000, PT ;  /* 0x3c8000000400780c */ /* 0x000fda0003f06070 */
[----:B------:R-:W-:-:S04]  /*82b0*/  @P0 SHF.R.U32.HI R0, RZ, 0x14, R18 ;  /* 0x00000014ff000819 */ /* 0x000fc80000011612 */
[----:B------:R-:W-:-:S04]  /*82c0*/  @P0 LOP3.LUT R5, R0, 0x1, RZ, 0xc0, !PT ;  /* 0x0000000100050812 */ /* 0x000fc800078ec0ff */
[----:B------:R-:W-:-:S04]  /*82d0*/  @P0 IADD3 R0, PT, PT, R18, 0x407ffff, R5 ;  /* 0x0407ffff12000810 */ /* 0x000fc80007ffe005 */
[----:B------:R-:W-:Y:S01]  /*82e0*/  @P0 SHF.R.U32.HI R0, RZ, 0x14, R0 ;  /* 0x00000014ff000819 */ /* 0x000fe20000011600 */
[----:B------:R-:W-:-:S07]  /*82f0*/  @!P0 FADD.FTZ R0, R4, 16384 ;  /* 0x4680000004008421 */ /* 0x000fce0000010000 */
.L_x_2023:
[----:B------:R-:W-:Y:S05]  /*8300*/  BSYNC.RECONVERGENT B0 ;  /* 0x0000000000007941 */ /* 0x000fea0003800200 */
.L_x_2022:
[----:B------:R-:W-:-:S05]  /*8310*/  LOP3.LUT R5, R0, 0x80, R7, 0xf8, !PT ;  /* 0x0000008000057812 */ /* 0x000fca00078ef807 */
[----:B------:R1:W-:Y:S01]  /*8320*/  STG.E.U8 desc[UR36][R2.64], R5 ;  /* 0x0000000502007986 */ /* 0x0003e2000c101124 */
[----:B------:R-:W-:Y:S05]  /*8330*/  BRA `(.L_x_1997) ;  /* 0x0000000000547947 */ /* 0x000fea0003800000 */
.L_x_2019:
[----:B------:R-:W-:Y:S01]  /*8340*/  LOP3.LUT R4, R18, 0x7fffffff, RZ, 0xc0, !PT ;  /* 0x7fffffff12047812 */ /* 0x000fe200078ec0ff */
[----:B------:R-:W-:Y:S03]  /*8350*/  BSSY.RECONVERGENT B0, `(.L_x_2024) ;  /* 0x000000d000007945 */ /* 0x000fe60003800200 */
        /* <DEDUP_REMOVED lines=9> */
.L_x_2025:
[----:B------:R-:W-:Y:S01]  /*83f0*/  IMAD.MOV.U32 R0, RZ, RZ, 0x7f ;  /* 0x0000007fff007424 */ /* 0x000fe200078e00ff */
[----:B------:R-:W-:-:S04]  /*8400*/  ISETP.GT.U32.AND P0, PT, R4, 0x7f800000, PT ;  /* 0x7f8000000400780c */ /* 0x000fc80003f04070 */
[----:B------:R-:W-:-:S09]  /*8410*/  SEL R0, R0, 0x7c, P0 ;  /* 0x0000007c00007807 */ /* 0x000fd20000000000 */
.L_x_2026:
[----:B------:R-:W-:Y:S05]  /*8420*/  BSYNC.RECONVERGENT B0 ;  /* 0x0000000000007941 */ /* 0x000fea0003800200 */
.L_x_2024:
[----:B------:R-:W-:-:S04]  /*8430*/  SHF.R.U32.HI R5, RZ, 0x18, R18 ;  /* 0x00000018ff057819 */ /* 0x000fc80000011612 */
[----:B------:R-:W-:-:S05]  /*8440*/  LOP3.LUT R5, R0, 0x80, R5, 0xf8, !PT ;  /* 0x0000008000057812 */ /* 0x000fca00078ef805 */
[----:B------:R2:W-:Y:S01]  /*8450*/  STG.E.U8 desc[UR36][R2.64], R5 ;  /* 0x0000000502007986 */ /* 0x0005e2000c101124 */
[----:B------:R-:W-:Y:S05]  /*8460*/  BRA `(.L_x_1997) ;  /* 0x0000000000087947 */ /* 0x000fea0003800000 */
.L_x_2018:
[----:B------:R-:W-:-:S05]  /*8470*/  F2FP.BF16.F32.PACK_AB R18, RZ, R18 ;  /* 0x00000012ff12723e */ /* 0x000fca00000010ff */
[----:B------:R0:W-:Y:S02]  /*8480*/  STG.E.U16 desc[UR36][R2.64], R18 ;  /* 0x0000001202007986 */ /* 0x0001e4000c101524 */
.L_x_1997:
[----:B------:R-:W-:-:S07]  /*8490*/  VIADD R17, R17, 0x80 ;  /* 0x0000008011117836 */ /* 0x000fce0000000000 */
.L_x_1934:
[----:B------:R-:W-:Y:S05]  /*84a0*/  BSYNC.RECONVERGENT B7 ;  /* 0x0000000000077941 */ /* 0x000fea0003800200 */
.L_x_1933:
[----:B------:R-:W5:Y:S01]  /*84b0*/  LDCU UR4, c[0x0][0x380] ;  /* 0x00007000ff0477ac */ /* 0x000f620008000800 */
[----:B------:R-:W-:Y:S01]  /*84c0*/  BSSY.RECONVERGENT B7, `(.L_x_2027) ;  /* 0x000041c000077945 */ /* 0x000fe20003800200 */
[----:B-----5:R-:W-:-:S13]  /*84d0*/  ISETP.GE.AND P0, PT, R17, UR4, PT ;  /* 0x0000000411007c0c */ /* 0x020fda000bf06270 */
[----:B------:R-:W-:Y:S05]  /*84e0*/  @P0 BRA `(.L_x_2028) ;  /* 0x0000004000640947 */ /* 0x000fea0003800000 */
[----:B------:R-:W5:Y:S01]  /*84f0*/  LDCU UR4, c[0x0][0x388] ;  /* 0x00007100ff0477ac */ /* 0x000f620008000800 */
[----:B0--3--:R-:W-:Y:S02]  /*8500*/  HFMA2 R19, -RZ, RZ, 0, 0 ;  /* 0x00000000ff137431 */ /* 0x009fe400000001ff */
[----:B------:R-:W-:Y:S02]  /*8510*/  IMAD.MOV.U32 R0, RZ, RZ, RZ ;  /* 0x000000ffff007224 */ /* 0x000fe400078e00ff */
        /* <DEDUP_REMOVED lines=351> */
.L_x_2029:
        /* <DEDUP_REMOVED lines=18> */
.L_x_2034:
[----:B------:R-:W2:Y:S02]  /*9c30*/  LDG.E.U8 R2, desc[UR36][R2.64] ;  /* 0x0000002402027981 */ /* 0x000ea4000c1e1100 */
[----:B--2---:R-:W-:Y:S01]  /*9c40*/  I2FP.F32.U32 R18, R2 ;  /* 0x0000000200127245 */ /* 0x004fe20000201000 */
[----:B------:R-:W-:Y:S06]  /*9c50*/  BRA `(.L_x_2036) ;  /* 0x0000000c00447947 */ /* 0x000fec0003800000 */
.L_x_2033:
        /* <DEDUP_REMOVED lines=9> */
.L_x_2038:
[----:B------:R-:W2:Y:S02]  /*9cf0*/  LDG.E R2, desc[UR36][R2.64] ;  /* 0x0000002402027981 */ /* 0x000ea4000c1e1900 */
[----:B--2---:R-:W-:Y:S01]  /*9d00*/  I2FP.F32.S32 R18, R2 ;  /* 0x0000000200127245 */ /* 0x004fe20000201400 */
[----:B------:R-:W-:Y:S06]  /*9d10*/  BRA `(.L_x_2036) ;  /* 0x0000000c00147947 */ /* 0x000fec0003800000 */
.L_x_2037:
[----:B------:R-:W2:Y:S02]  /*9d20*/  LDG.E.U16 R2, desc[UR36][R2.64] ;  /* 0x0000002402027981 */ /* 0x000ea4000c1e1500 */
[----:B--2---:R0:W1:Y:S01]  /*9d30*/  I2F.S16 R18, R2 ;  /* 0x0000000200127306 */ /* 0x0040620000101400 */
[----:B------:R-:W-:Y:S05]  /*9d40*/  BRA `(.L_x_2036) ;  /* 0x0000000c00087947 */ /* 0x000fea0003800000 */
.L_x_2032:
        /* <DEDUP_REMOVED lines=8> */
.L_x_2040:
[----:B------:R-:W2:Y:S02]  /*9dd0*/  LDG.E.U16 R2, desc[UR36][R2.64] ;  /* 0x0000002402027981 */ /* 0x000ea4000c1e1500 */
[----:B--2---:R-:W-:Y:S01]  /*9de0*/  HADD2.F32 R18, -RZ, R2.H0_H0 ;  /* 0x20000002ff127230 */ /* 0x004fe20000004100 */
[----:B------:R-:W-:Y:S06]  /*9df0*/  BRA `(.L_x_2036) ;  /* 0x0000000800dc7947 */ /* 0x000fec0003800000 */
.L_x_2039:
        /* <DEDUP_REMOVED lines=8> */
.L_x_2042:
[----:B------:R-:W2:Y:S02]  /*9e80*/  LDG.E.U16 R2, desc[UR36][R2.64] ;  /* 0x0000002402027981 */ /* 0x000ea4000c1e1500 */
[----:B--2---:R-:W-:Y:S01]  /*9e90*/  HADD2.F32 R18, -RZ, R2.H0_H0 ;  /* 0x20000002ff127230 */ /* 0x004fe20000004100 */
[----:B------:R-:W-:Y:S06]  /*9ea0*/  BRA `(.L_x_2036) ;  /* 0x0000000800b07947 */ /* 0x000fec0003800000 */
.L_x_2041:
        /* <DEDUP_REMOVED lines=11> */
.L_x_2031:
        /* <DEDUP_REMOVED lines=12> */
.L_x_2045:
        /* <DEDUP_REMOVED lines=11> */
.L_x_2044:
        /* <DEDUP_REMOVED lines=14> */
[----:B------:R-:W-:Y:S01]  /*a1b0*/  IADD3 R5, PT, PT, R4, -0x4, RZ ;  /* 0xfffffffc04057810 */ /* 0x000fe20007ffe0ff */
[----:B------:R-:W-:-:S03]  /*a1c0*/  VIADD R4, R0, 0x1000000 ;  /* 0x0100000000047836 */ /* 0x000fc60000000000 */
[----:B------:R-:W-:Y:S01]  /*a1d0*/  SHF.L.U32 R6, R0, R5, RZ ;  /* 0x0000000500067219 */ /* 0x000fe200000006ff */
[----:B------:R-:W-:Y:S01]  /*a1e0*/  IMAD.SHL.U32 R5, R5, 0x800000, RZ ;  /* 0x0080000005057824 */ /* 0x000fe200078e00ff */
[----:B------:R-:W-:-:S04]  /*a1f0*/  SHF.R.S32.HI R4, RZ, 0x8, R4 ;  /* 0x00000008ff047819 */ /* 0x000fc80000011404 */
[----:B------:R-:W-:-:S04]  /*a200*/  LEA.HI R5, R6, -R5, RZ, 0x1c ;  /* 0x8000000506057211 */ /* 0x000fc800078fe0ff */
[----:B------:R-:W-:-:S04]  /*a210*/  IADD3 R5, PT, PT, R5, 0x3c000000, RZ ;  /* 0x3c00000005057810 */ /* 0x000fc80007ffe0ff */
[----:B------:R-:W-:-:S04]  /*a220*/  LOP3.LUT R4, R5, 0x7f800000, R4, 0xf8, !PT ;  /* 0x7f80000005047812 */ /* 0x000fc800078ef804 */
[----:B------:R-:W-:-:S04]  /*a230*/  SEL R3, R4, RZ, P0 ;  /* 0x000000ff04037207 */ /* 0x000fc80000000000 */
[----:B------:R-:W-:Y:S01]  /*a240*/  LOP3.LUT R18, R3, 0x80000000, R18, 0xf8, !PT ;  /* 0x8000000003127812 */ /* 0x000fe200078ef812 */
[----:B------:R-:W-:Y:S06]  /*a250*/  BRA `(.L_x_2036) ;  /* 0x0000000400c47947 */ /* 0x000fec0003800000 */
.L_x_2047:
        /* <DEDUP_REMOVED lines=12> */
.L_x_2046:
[----:B------:R-:W2:Y:S02]  /*a320*/  LDG.E.U16 R2, desc[UR36][R2.64] ;  /* 0x0000002402027981 */ /* 0x000ea4000c1e1500 */
[----:B--2---:R-:W-:Y:S01]  /*a330*/  SHF.L.U32 R18, R2, 0x10, RZ ;  /* 0x0000001002127819 */ /* 0x004fe200000006ff */
[----:B------:R-:W-:Y:S06]  /*a340*/  BRA `(.L_x_2036) ;  /* 0x0000000400887947 */ /* 0x000fec0003800000 */
.L_x_2043:
        /* <DEDUP_REMOVED lines=11> */
.L_x_2050:
        /* <DEDUP_REMOVED lines=20> */
.L_x_2052:
[----:B------:R-:W-:Y:S05]  /*a540*/  BSYNC.RECONVERGENT B0 ;  /* 0x0000000000007941 */ /* 0x000fea0003800200 */
.L_x_2051:
[----:B------:R-:W-:Y:S01]  /*a550*/  IMAD.SHL.U32 R0, R0, 0x100000, RZ ;  /* 0x0010000000007824 */ /* 0x000fe200078e00ff */
[----:B------:R-:W-:-:S04]  /*a560*/  LEA R2, R2, 0x3b800000, 0x17 ;  /* 0x3b80000002027811 */ /* 0x000fc800078eb8ff */
[----:B------:R-:W-:Y:S01]  /*a570*/  LOP3.LUT R18, R2, R0, R7, 0xfe, !PT ;  /* 0x0000000002127212 */ /* 0x000fe200078efe07 */
[----:B------:R-:W-:Y:S06]  /*a580*/  BRA `(.L_x_2036) ;  /* 0x0000000000f87947 */ /* 0x000fec0003800000 */
.L_x_2049:
        /* <DEDUP_REMOVED lines=20> */
.L_x_2054:
[----:B------:R-:W-:Y:S05]  /*a6d0*/  BSYNC.RECONVERGENT B0 ;  /* 0x0000000000007941 */ /* 0x000fea0003800200 */
.L_x_2053:
[----:B------:R-:W-:Y:S01]  /*a6e0*/  IMAD.SHL.U32 R0, R0, 0x200000, RZ ;  /* 0x0020000000007824 */ /* 0x000fe200078e00ff */
[----:B------:R-:W-:-:S04]  /*a6f0*/  LEA R2, R2, 0x37800000, 0x17 ;  /* 0x3780000002027811 */ /* 0x000fc800078eb8ff */
[----:B------:R-:W-:Y:S01]  /*a700*/  LOP3.LUT R18, R2, R0, R7, 0xfe, !PT ;  /* 0x0000000002127212 */ /* 0x000fe200078efe07 */
[----:B------:R-:W-:Y:S06]  /*a710*/  BRA `(.L_x_2036) ;  /* 0x0000000000947947 */ /* 0x000fec0003800000 */
.L_x_2048:
        /* <DEDUP_REMOVED lines=14> */
.L_x_2035:
        /* <DEDUP_REMOVED lines=8> */
[----:B0-----:R-:W-:Y:S01]  /*a880*/  IMAD.U32 R4, RZ, RZ, UR4 ;  /* 0x00000004ff047e24 */ /* 0x001fe2000f8e00ff */
[----:B------:R-:W-:Y:S01]  /*a890*/  MOV R5, UR5 ;  /* 0x0000000500057c02 */ /* 0x000fe20008000f00 */
[----:B-1----:R-:W-:-:S02]  /*a8a0*/  IMAD.U32 R6, RZ, RZ, UR6 ;  /* 0x00000006ff067e24 */ /* 0x002fc4000f8e00ff */
[----:B------:R-:W-:Y:S01]  /*a8b0*/  IMAD.U32 R7, RZ, RZ, UR7 ;  /* 0x00000007ff077e24 */ /* 0x000fe2000f8e00ff */
[----:B---3--:R-:W-:Y:S01]  /*a8c0*/  MOV R10, UR8 ;  /* 0x00000008000a7c02 */ /* 0x008fe20008000f00 */
[----:B------:R-:W-:-:S07]  /*a8d0*/  IMAD.U32 R11, RZ, RZ, UR9 ;  /* 0x00000009ff0b7e24 */ /* 0x000fce000f8e00ff */
[----:B------:R-:W-:-:S07]  /*a8e0*/  LEPC R20, `(.L_x_2057) ;  /* 0x000000001014794e */ /* 0x000fce0000000000 */
[----:B--2---:R-:W-:Y:S05]  /*a8f0*/  CALL.ABS.NOINC R2 ;  /* 0x0000000002007343 */ /* 0x004fea0003c00000 */
.L_x_2057:
[----:B------:R-:W-:Y:S01]  /*a900*/  IMAD.MOV.U32 R18, RZ, RZ, RZ ;  /* 0x000000ffff127224 */ /* 0x000fe200078e00ff */
[----:B------:R-:W-:Y:S06]  /*a910*/  BRA `(.L_x_2036) ;  /* 0x0000000000147947 */ /* 0x000fec0003800000 */
.L_x_2056:
[----:B------:R-:W2:Y:S02]  /*a920*/  LDG.E.64 R2, desc[UR36][R2.64] ;  /* 0x0000002402027981 */ /* 0x000ea4000c1e1b00 */
[----:B--2---:R0:W1:Y:S02]  /*a930*/  I2F.U64 R18, R2 ;  /* 0x0000000200127312 */ /* 0x0040640000301000 */
[----:B01----:R-:W-:Y:S05]  /*a940*/  BRA `(.L_x_2036) ;  /* 0x0000000000087947 */ /* 0x003fea0003800000 */
.L_x_2055:
[----:B------:R-:W2:Y:S02]  /*a950*/  LDG.E R2, desc[UR36][R2.64] ;  /* 0x0000002402027981 */ /* 0x000ea4000c1e1900 */
[----:B--2---:R-:W-:-:S07]  /*a960*/  I2FP.F32.U32 R18, R2 ;  /* 0x0000000200127245 */ /* 0x004fce0000201000 */
.L_x_2036:
[----:B------:R-:W-:Y:S05]  /*a970*/  BSYNC.RECONVERGENT B6 ;  /* 0x0000000000067941 */ /* 0x000fea0003800200 */
.L_x_2030:
[----:B------:R-:W0:Y:S01]  /*a980*/  LDCU.64 UR6, c[0x0][0x5f8] ;  /* 0x0000bf00ff0677ac */ /* 0x000e220008000a00 */
[----:B------:R-:W-:Y:S01]  /*a990*/  BSSY.RECONVERGENT B6, `(.L_x_2058) ;  /* 0x00000e5000067945 */ /* 0x000fe20003800200 */
[----:B------:R-:W-:-:S04]  /*a9a0*/  UPRMT UR4, UR40, 0x7772, URZ ;  /* 0x0000777228047896 */ /* 0x000fc800080000ff */
[----:B------:R-:W-:Y:S01]  /*a9b0*/  UISETP.GT.AND UP0, UPT, UR4, 0x9, UPT ;  /* 0x000000090400788c */ /* 0x000fe2000bf04270 */
[----:B0-2-4-:R-:W-:-:S04]  /*a9c0*/  IADD3 R2, P0, PT, R19, UR6, RZ ;  /* 0x0000000613027c10 */ /* 0x015fc8000ff1e0ff */
        /* <DEDUP_REMOVED lines=11> */
[----:B--2---:R0:W2:Y:S01]  /*aa80*/  I2F.S16 R0, R2 ;  /* 0x0000000200007306 */ /* 0x0040a20000101400 */
[----:B------:R-:W-:Y:S05]  /*aa90*/  BRA `(.L_x_2064) ;  /* 0x0000000c00507947 */ /* 0x000fea0003800000 */
.L_x_2062:
[----:B------:R-:W2:Y:S02]  /*aaa0*/  LDG.E.U8 R0, desc[UR36][R2.64] ;  /* 0x0000002402007981 */ /* 0x000ea4000c1e1100 */
[----:B--2---:R-:W-:Y:S01]  /*aab0*/  I2FP.F32.U32 R0, R0 ;  /* 0x0000000000007245 */ /* 0x004fe20000201000 */
[----:B------:R-:W-:Y:S06]  /*aac0*/  BRA `(.L_x_2064) ;  /* 0x0000000c00447947 */ /* 0x000fec0003800000 */
.L_x_2061:
        /* <DEDUP_REMOVED lines=9> */
.L_x_2066:
[----:B------:R-:W2:Y:S02]  /*ab60*/  LDG.E R0, desc[UR36][R2.64] ;  /* 0x0000002402007981 */ /* 0x000ea4000c1e1900 */
[----:B--2---:R-:W-:Y:S01]  /*ab70*/  I2FP.F32.S32 R0, R0 ;  /* 0x0000000000007245 */ /* 0x004fe20000201400 */
[----:B------:R-:W-:Y:S06]  /*ab80*/  BRA `(.L_x_2064) ;  /* 0x0000000c00147947 */ /* 0x000fec0003800000 */
.L_x_2065:
[----:B------:R-:W2:Y:S02]  /*ab90*/  LDG.E.U16 R0, desc[UR36][R2.64] ;  /* 0x0000002402007981 */ /* 0x000ea4000c1e1500 */
[----:B--2---:R-:W4:Y:S01]  /*aba0*/  I2F.S16 R0, R0 ;  /* 0x0000000000007306 */ /* 0x004f220000101400 */
[----:B------:R-:W-:Y:S05]  /*abb0*/  BRA `(.L_x_2064) ;  /* 0x0000000c00087947 */ /* 0x000fea0003800000 */
.L_x_2060:
        /* <DEDUP_REMOVED lines=8> */
.L_x_2068:
[----:B------:R-:W2:Y:S02]  /*ac40*/  LDG.E.U16 R0, desc[UR36][R2.64] ;  /* 0x0000002402007981 */ /* 0x000ea4000c1e1500 */
[----:B--2---:R-:W-:Y:S01]  /*ac50*/  HADD2.F32 R0, -RZ, R0.H0_H0 ;  /* 0x20000000ff007230 */ /* 0x004fe20000004100 */
[----:B------:R-:W-:Y:S06]  /*ac60*/  BRA `(.L_x_2064) ;  /* 0x0000000800dc7947 */ /* 0x000fec0003800000 */
.L_x_2067:
        /* <DEDUP_REMOVED lines=8> */
.L_x_2070:
[----:B------:R-:W2:Y:S02]  /*acf0*/  LDG.E.U16 R0, desc[UR36][R2.64] ;  /* 0x0000002402007981 */ /* 0x000ea4000c1e1500 */
[----:B--2---:R-:W-:Y:S01]  /*ad00*/  HADD2.F32 R0, -RZ, R0.H0_H0 ;  /* 0x20000000ff007230 */ /* 0x004fe20000004100 */
[----:B------:R-:W-:Y:S06]  /*ad10*/  BRA `(.L_x_2064) ;  /* 0x0000000800b07947 */ /* 0x000fec0003800000 */
.L_x_2069:
        /* <DEDUP_REMOVED lines=11> */
.L_x_2059:
        /* <DEDUP_REMOVED lines=12> */
.L_x_2073:
        /* <DEDUP_REMOVED lines=11> */
.L_x_2072:
        /* <DEDUP_REMOVED lines=23> */
[----:B------:R-:W-:Y:S01]  /*b0b0*/  LOP3.LUT R0, R5, 0x80000000, R0, 0xf8, !PT ;  /* 0x8000000005007812 */ /* 0x000fe200078ef800 */
[----:B------:R-:W-:Y:S06]  /*b0c0*/  BRA `(.L_x_2064) ;  /* 0x0000000400c47947 */ /* 0x000fec0003800000 */
.L_x_2075:
        /* <DEDUP_REMOVED lines=12> */
.L_x_2074:
[----:B------:R-:W2:Y:S02]  /*b190*/  LDG.E.U16 R0, desc[UR36][R2.64] ;  /* 0x0000002402007981 */ /* 0x000ea4000c1e1500 */
[----:B--2---:R-:W-:Y:S01]  /*b1a0*/  IMAD.U32 R0, R0, 0x10000, RZ ;  /* 0x0001000000007824 */ /* 0x004fe200078e00ff */
[----:B------:R-:W-:Y:S06]  /*b1b0*/  BRA `(.L_x_2064) ;  /* 0x0000000400887947 */ /* 0x000fec0003800000 */
.L_x_2071:
        /* <DEDUP_REMOVED lines=11> */
.L_x_2078:
        /* <DEDUP_REMOVED lines=20> */
.L_x_2080:
[----:B------:R-:W-:Y:S05]  /*b3b0*/  BSYNC.RECONVERGENT B0 ;  /* 0x0000000000007941 */ /* 0x000fea0003800200 */
.L_x_2079:
[----:B------:R-:W-:Y:S02]  /*b3c0*/  SHF.L.U32 R0, R0, 0x14, RZ ;  /* 0x0000001400007819 */ /* 0x000fe400000006ff */
[----:B------:R-:W-:-:S04]  /*b3d0*/  LEA R2, R2, 0x3b800000, 0x17 ;  /* 0x3b80000002027811 */ /* 0x000fc800078eb8ff */
[----:B------:R-:W-:Y:S01]  /*b3e0*/  LOP3.LUT R0, R2, R0, R7, 0xfe, !PT ;  /* 0x0000000002007212 */ /* 0x000fe200078efe07 */
[----:B------:R-:W-:Y:S06]  /*b3f0*/  BRA `(.L_x_2064) ;  /* 0x0000000000f87947 */ /* 0x000fec0003800000 */
.L_x_2077:
        /* <DEDUP_REMOVED lines=20> */
.L_x_2082:
[----:B------:R-:W-:Y:S05]  /*b540*/  BSYNC.RECONVERGENT B0 ;  /* 0x0000000000007941 */ /* 0x000fea0003800200 */
.L_x_2081:
[----:B------:R-:W-:Y:S01]  /*b550*/  IMAD.SHL.U32 R0, R0, 0x200000, RZ ;  /* 0x0020000000007824 */ /* 0x000fe200078e00ff */
[----:B------:R-:W-:-:S04]  /*b560*/  LEA R2, R2, 0x37800000, 0x17 ;  /* 0x3780000002027811 */ /* 0x000fc800078eb8ff */
[----:B------:R-:W-:Y:S01]  /*b570*/  LOP3.LUT R0, R2, R0, R7, 0xfe, !PT ;  /* 0x0000000002007212 */ /* 0x000fe200078efe07 */
[----:B------:R-:W-:Y:S06]  /*b580*/  BRA `(.L_x_2064) ;  /* 0x0000000000947947 */ /* 0x000fec0003800000 */
.L_x_2076:
[----:B------:R-:W-:-:S09]  /*b590*/  UISETP.NE.AND UP0, UPT, UR4, 0x1c, UPT ;  /* 0x0000001c0400788c */ /* 0x000fd2000bf05270 */
[----:B------:R-:W-:Y:S05]  /*b5a0*/  BRA.U !UP0, `(.L_x_2083) ;  /* 0x0000000108847547 */ /* 0x000fea000b800000 */
[----:B------:R-:W-:-:S09]  /*b5b0*/  UISETP.NE.AND UP0, UPT, UR4, 0x1d, UPT ;  /* 0x0000001d0400788c */ /* 0x000fd2000bf05270 */
[----:B------:R-:W-:Y:S05]  /*b5c0*/  BRA.U !UP0, `(.L_x_2084) ;  /* 0x0000000108707547 */ /* 0x000fea000b800000 */
[----:B------:R-:W-:-:S09]  /*b5d0*/  UISETP.NE.AND UP0, UPT, UR4, 0x2c, UPT ;  /* 0x0000002c0400788c */ /* 0x000fd2000bf05270 */
[----:B------:R-:W-:Y:S05]  /*b5e0*/  BRA.U UP0, `(.L_x_2063) ;  /* 0x0000000100207547 */ /* 0x000fea000b800000 */
[----:B------:R-:W2:Y:S01]  /*b5f0*/  LDG.E.U8 R2, desc[UR36][R2.64] ;  /* 0x0000002402027981 */ /* 0x000ea2000c1e1100 */
[----:B------:R-:W-:Y:S01]  /*b600*/  HFMA2 R0, -RZ, RZ, 3.814697265625e-06, 0 ;  /* 0x00400000ff007431 */ /* 0x000fe200000001ff */
[----:B--2---:R-:W-:-:S13]  /*b610*/  ISETP.NE.AND P0, PT, R2, RZ, PT ;  /* 0x000000ff0200720c */ /* 0x004fda0003f05270 */
[----:B------:R-:W-:Y:S05]  /*b620*/  @!P0 BRA `(.L_x_2064) ;  /* 0x00000000006c8947 */ /* 0x000fea0003800000 */
[----:B------:R-:W-:-:S13]  /*b630*/  ISETP.NE.AND P0, PT, R2, 0xff, PT ;  /* 0x000000ff0200780c */ /* 0x000fda0003f05270 */
[----:B------:R-:W-:Y:S02]  /*b640*/  @!P0 IMAD.MOV.U32 R0, RZ, RZ, 0x7f800001 ;  /* 0x7f800001ff008424 */ /* 0x000fe400078e00ff */
[----:B------:R-:W-:Y:S01]  /*b650*/  @P0 IMAD.SHL.U32 R0, R2, 0x800000, RZ ;  /* 0x0080000002000824 */ /* 0x000fe200078e00ff */
[----:B------:R-:W-:Y:S06]  /*b660*/  BRA `(.L_x_2064) ;  /* 0x00000000005c7947 */ /* 0x000fec0003800000 */
.L_x_2063:
[----:B------:R-:W-:Y:S01]  /*b670*/  MOV R2, 0x0 ;  /* 0x0000000000027802 */ /* 0x000fe20000000f00 */
[----:B------:R-:W0:Y:S01]  /*b680*/  LDCU.64 UR4, c[0x4][0x128] ;  /* 0x01002500ff0477ac */ /* 0x000e220008000a00 */
[----:B------:R-:W-:Y:S02]  /*b690*/  HFMA2 R8, -RZ, RZ, 0, 4.64916229248046875e-06 ;  /* 0x0000004eff087431 */ /* 0x000fe400000001ff */
[----:B------:R-:W-:Y:S01]  /*b6a0*/  IMAD.MOV.U32 R12, RZ, RZ, 0x1 ;  /* 0x00000001ff0c7424 */ /* 0x000fe200078e00ff */
[----:B------:R-:W2:Y:S01]  /*b6b0*/  LDCU.64 UR6, c[0x4][0x130] ;  /* 0x01002600ff0677ac */ /* 0x000ea20008000a00 */
[----:B------:R-:W4:Y:S01]  /*b6c0*/  LDC.64 R2, c[0x4][R2] ;  /* 0x0100000002027b82 */ /* 0x000f220000000a00 */
[----:B------:R-:W-:Y:S01]  /*b6d0*/  IMAD.MOV.U32 R13, RZ, RZ, RZ ;  /* 0x000000ffff0d7224 */ /* 0x000fe200078e00ff */
[----:B------:R-:W1:Y:S01]  /*b6e0*/  LDCU.64 UR8, c[0x4][0x18] ;  /* 0x01000300ff0877ac */ /* 0x000e620008000a00 */
[----:B0-----:R-:W-:Y:S01]  /*b6f0*/  MOV R4, UR4 ;  /* 0x0000000400047c02 */ /* 0x001fe20008000f00 */
[----:B------:R-:W-:-:S02]  /*b700*/  IMAD.U32 R5, RZ, RZ, UR5 ;  /* 0x00000005ff057e24 */ /* 0x000fc4000f8e00ff */
[----:B--2---:R-:W-:Y:S01]  /*b710*/  IMAD.U32 R6, RZ, RZ, UR6 ;  /* 0x00000006ff067e24 */ /* 0x004fe2000f8e00ff */
[----:B------:R-:W-:Y:S01]  /*b720*/  MOV R7, UR7 ;  /* 0x0000000700077c02 */ /* 0x000fe20008000f00 */
[----:B-1----:R-:W-:Y:S02]  /*b730*/  IMAD.U32 R10, RZ, RZ, UR8 ;  /* 0x00000008ff0a7e24 */ /* 0x002fe4000f8e00ff */
[----:B------:R-:W-:-:S07]  /*b740*/  IMAD.U32 R11, RZ, RZ, UR9 ;  /* 0x00000009ff0b7e24 */ /* 0x000fce000f8e00ff */
[----:B------:R-:W-:-:S07]  /*b750*/  LEPC R20, `(.L_x_2085) ;  /* 0x000000001014794e */ /* 0x000fce0000000000 */
[----:B---345:R-:W-:Y:S05]  /*b760*/  CALL.ABS.NOINC R2 ;  /* 0x0000000002007343 */ /* 0x038fea0003c00000 */
.L_x_2085:
[----:B------:R-:W-:Y:S01]  /*b770*/  MOV R0, RZ ;  /* 0x000000ff00007202 */ /* 0x000fe20000000f00 */
[----:B------:R-:W-:Y:S06]  /*b780*/  BRA `(.L_x_2064) ;  /* 0x0000000000147947 */ /* 0x000fec0003800000 */
.L_x_2084:
[----:B------:R-:W2:Y:S02]  /*b790*/  LDG.E.64 R2, desc[UR36][R2.64] ;  /* 0x0000002402027981 */ /* 0x000ea4000c1e1b00 */
[----:B--2---:R0:W2:Y:S02]  /*b7a0*/  I2F.U64 R0, R2 ;  /* 0x0000000200007312 */ /* 0x0040a40000301000 */
[----:B0-2---:R-:W-:Y:S05]  /*b7b0*/  BRA `(.L_x_2064) ;  /* 0x0000000000087947 */ /* 0x005fea0003800000 */
.L_x_2083:
[----:B------:R-:W2:Y:S02]  /*b7c0*/  LDG.E R0, desc[UR36][R2.64] ;  /* 0x0000002402007981 */ /* 0x000ea4000c1e1900 */
[----:B--2---:R-:W-:-:S07]  /*b7d0*/  I2FP.F32.U32 R0, R0 ;  /* 0x0000000000007245 */ /* 0x004fce0000201000 */
.L_x_2064:
[----:B------:R-:W-:Y:S05]  /*b7e0*/  BSYNC.RECONVERGENT B6 ;  /* 0x0000000000067941 */ /* 0x000fea0003800200 */
.L_x_2058:
[----:B------:R-:W2:Y:S01]  /*b7f0*/  LDCU.64 UR4, c[0x0][0x600] ;  /* 0x0000c000ff0477ac */ /* 0x000ea20008000a00 */
[----:B------:R-:W-:-:S04]  /*b800*/  ULOP3.LUT UR6, UR40, 0xff, URZ, 0xc0, !UPT ;  /* 0x000000ff28067892 */ /* 0x000fc8000f8ec0ff */
[----:B------:R-:W-:Y:S01]  /*b810*/  UISETP.GT.AND UP0, UPT, UR6, 0x9, UPT ;  /* 0x000000090600788c */ /* 0x000fe2000bf04270 */
[----:B--2-45:R-:W-:-:S05]  /*b820*/  FMUL.FTZ R0, R0, UR4 ;  /* 0x0000000400007c20 */ /* 0x034fca0008410000 */
[----:B------:R-:W-:Y:S01]  /*b830*/  FSETP.GT.FTZ.AND P0, PT, R0, UR5, PT ;  /* 0x0000000500007c0b */ /* 0x000fe2000bf14000 */
[----:B------:R-:W2:-:S12]  /*b840*/  LDCU.64 UR4, c[0x0][0x5e8] ;  /* 0x0000bd00ff0477ac */ /* 0x000e980008000a00 */
[----:B------:R-:W-:-:S04]  /*b850*/  @!P0 FMUL.FTZ R0, R0, 1.4426950216293334961 ;  /* 0x3fb8aa3b00008820 */ /* 0x000fc80000410000 */
[----:B0-----:R-:W0:Y:S01]  /*b860*/  @!P0 MUFU.EX2 R3, R0 ;  /* 0x0000000000038308 */ /* 0x001e220000000800 */
[----:B--2---:R-:W-:Y:S01]  /*b870*/  IADD3 R2, P1, PT, R16, UR4, RZ ;  /* 0x0000000410027c10 */ /* 0x004fe2000ff3e0ff */
[----:B0-----:R-:W-:Y:S01]  /*b880*/  @!P0 FADD.FTZ R5, R3, 1 ;  /* 0x3f80000003058421 */ /* 0x001fe20000010000 */
[----:B-1-3--:R-:W-:-:S03]  /*b890*/  @!P0 FMUL.FTZ R4, R18, R3 ;  /* 0x0000000312048220 */ /* 0x00afc60000410000 */
[----:B------:R-:W-:Y:S02]  /*b8a0*/  IMAD.X R3, RZ, RZ, UR5, P1 ;  /* 0x00000005ff037e24 */ /* 0x000fe400088e06ff */
        /* <DEDUP_REMOVED lines=14> */
.L_x_2089:
[----:B------:R-:W0:Y:S02]  /*b990*/  F2I.S64.TRUNC R18, R18 ;  /* 0x0000001200127311 */ /* 0x000e24000020d900 */
[----:B0-----:R-:W-:-:S05]  /*b9a0*/  IMAD.MOV.U32 R5, RZ, RZ, R18 ;  /* 0x000000ffff057224 */ /* 0x001fca00078e0012 */
[----:B------:R0:W-:Y:S01]  /*b9b0*/  STG.E.U8 desc[UR36][R2.64], R5 ;  /* 0x0000000502007986 */ /* 0x0001e2000c101124 */
[----:B------:R-:W-:Y:S05]  /*b9c0*/  BRA `(.L_x_2091) ;  /* 0x0000000c00287947 */ /* 0x000fea0003800000 */
.L_x_2088:
        /* <DEDUP_REMOVED lines=9> */
.L_x_2093:
[----:B------:R-:W0:Y:S02]  /*ba60*/  F2I.FTZ.TRUNC.NTZ R5, R18 ;  /* 0x0000001200057305 */ /* 0x000e24000021f100 */
[----:B0-----:R0:W-:Y:S01]  /*ba70*/  STG.E desc[UR36][R2.64], R5 ;  /* 0x0000000502007986 */ /* 0x0011e2000c101924 */
[----:B------:R-:W-:Y:S05]  /*ba80*/  BRA `(.L_x_2091) ;  /* 0x0000000800f87947 */ /* 0x000fea0003800000 */
.L_x_2092:
[----:B------:R-:W0:Y:S02]  /*ba90*/  F2I.FTZ.TRUNC.NTZ R5, R18 ;  /* 0x0000001200057305 */ /* 0x000e24000021f100 */
[----:B0-----:R0:W-:Y:S01]  /*baa0*/  STG.E.U16 desc[UR36][R2.64], R5 ;  /* 0x0000000502007986 */ /* 0x0011e2000c101524 */
[----:B------:R-:W-:Y:S05]  /*bab0*/  BRA `(.L_x_2091) ;  /* 0x0000000800ec7947 */ /* 0x000fea0003800000 */
.L_x_2087:
        /* <DEDUP_REMOVED lines=8> */
.L_x_2095:
[----:B------:R-:W-:-:S05]  /*bb40*/  F2FP.F16.F32.PACK_AB R18, RZ, R18 ;  /* 0x00000012ff12723e */ /* 0x000fca00000000ff */
[----:B------:R0:W-:Y:S01]  /*bb50*/  STG.E.U16 desc[UR36][R2.64], R18 ;  /* 0x0000001202007986 */ /* 0x0001e2000c101524 */
[----:B------:R-:W-:Y:S05]  /*bb60*/  BRA `(.L_x_2091) ;  /* 0x0000000800c07947 */ /* 0x000fea0003800000 */
.L_x_2094:
[----:B------:R-:W-:-:S09]  /*bb70*/  UISETP.NE.AND UP0, UPT, UR6, 0x7, UPT ;  /* 0x000000070600788c */ /* 0x000fd2000bf05270 */
[----:B------:R-:W-:Y:S05]  /*bb80*/  BRA.U !UP0, `(.L_x_2096) ;  /* 0x00000001082c7547 */ /* 0x000fea000b800000 */
[----:B------:R-:W-:-:S09]  /*bb90*/  UISETP.NE.AND UP0, UPT, UR6, 0x8, UPT ;  /* 0x000000080600788c */ /* 0x000fd2000bf05270 */
[----:B------:R-:W-:Y:S05]  /*bba0*/  BRA.U !UP0, `(.L_x_2097) ;  /* 0x0000000108147547 */ /* 0x000fea000b800000 */
[----:B------:R-:W-:-:S09]  /*bbb0*/  UISETP.NE.AND UP0, UPT, UR6, 0x9, UPT ;  /* 0x000000090600788c */ /* 0x000fd2000bf05270 */
[----:B------:R-:W-:Y:S05]  /*bbc0*/  BRA.U UP0, `(.L_x_2090) ;  /* 0x0000000500d07547 */ /* 0x000fea000b800000 */
[----:B------:R-:W-:-:S05]  /*bbd0*/  HFMA2 R19, -RZ, RZ, 0, 0 ;  /* 0x00000000ff137431 */ /* 0x000fca00000001ff */
[----:B------:R0:W-:Y:S01]  /*bbe0*/  STG.E.64 desc[UR36][R2.64], R18 ;  /* 0x0000001202007986 */ /* 0x0001e2000c101b24 */
[----:B------:R-:W-:Y:S05]  /*bbf0*/  BRA `(.L_x_2091) ;  /* 0x00000008009c7947 */ /* 0x000fea0003800000 */
.L_x_2097:
[----:B------:R-:W-:-:S04]  /*bc00*/  F2FP.F16.F32.PACK_AB R5, RZ, R18 ;  /* 0x00000012ff05723e */ /* 0x000fc800000000ff */
[----:B------:R-:W-:-:S05]  /*bc10*/  PRMT R5, R5, 0x5410, RZ ;  /* 0x0000541005057816 */ /* 0x000fca00000000ff */
[----:B------:R0:W-:Y:S01]  /*bc20*/  STG.E desc[UR36][R2.64], R5 ;  /* 0x0000000502007986 */ /* 0x0001e2000c101924 */
[----:B------:R-:W-:Y:S05]  /*bc30*/  BRA `(.L_x_2091) ;  /* 0x00000008008c7947 */ /* 0x000fea0003800000 */
.L_x_2096:
[----:B------:R-:W-:-:S06]  /*bc40*/  FMUL.FTZ R4, R18, 1 ;  /* 0x3f80000012047820 */ /* 0x000fcc0000410000 */
[----:B------:R-:W0:Y:S02]  /*bc50*/  F2F.F64.F32 R4, R4 ;  /* 0x0000000400047310 */ /* 0x000e240000201800 */
[----:B0-----:R0:W-:Y:S01]  /*bc60*/  STG.E.64 desc[UR36][R2.64], R4 ;  /* 0x0000000402007986 */ /* 0x0011e2000c101b24 */
[----:B------:R-:W-:Y:S05]  /*bc70*/  BRA `(.L_x_2091) ;  /* 0x00000008007c7947 */ /* 0x000fea0003800000 */
.L_x_2086:
        /* <DEDUP_REMOVED lines=13> */
.L_x_2101:
        /* <DEDUP_REMOVED lines=16> */
.L_x_2104:
[----:B------:R-:W-:-:S04]  /*be50*/  SHF.R.U32.HI R18, RZ, 0x18, R18 ;  /* 0x00000018ff127819 */ /* 0x000fc80000011612 */
[----:B------:R-:W-:-:S04]  /*be60*/  LOP3.LUT R5, R5, 0x80, R18, 0xf8, !PT ;  /* 0x0000008005057812 */ /* 0x000fc800078ef812 */
[----:B------:R-:W-:-:S07]  /*be70*/  PRMT R0, R5, 0x7610, R0 ;  /* 0x0000761005007816 */ /* 0x000fce0000000000 */
.L_x_2103:
[----:B------:R-:W-:Y:S05]  /*be80*/  BSYNC.RECONVERGENT B0 ;  /* 0x0000000000007941 */ /* 0x000fea0003800200 */
.L_x_2102:
[----:B------:R0:W-:Y:S01]  /*be90*/  STG.E.U8 desc[UR36][R2.64], R0 ;  /* 0x0000000002007986 */ /* 0x0001e2000c101124 */
[----:B------:R-:W-:Y:S05]  /*bea0*/  BRA `(.L_x_2091) ;  /* 0x0000000400f07947 */ /* 0x000fea0003800000 */
.L_x_2100:
        /* <DEDUP_REMOVED lines=16> */
.L_x_2107:
[----:B------:R-:W-:-:S04]  /*bfb0*/  SHF.R.U32.HI R18, RZ, 0x18, R18 ;  /* 0x00000018ff127819 */ /* 0x000fc80000011612 */
[----:B------:R-:W-:-:S04]  /*bfc0*/  LOP3.LUT R5, R5, 0x80, R18, 0xf8, !PT ;  /* 0x0000008005057812 */ /* 0x000fc800078ef812 */
[----:B------:R-:W-:-:S07]  /*bfd0*/  PRMT R0, R5, 0x7610, R0 ;  /* 0x0000761005007816 */ /* 0x000fce0000000000 */
.L_x_2106:
[----:B------:R-:W-:Y:S05]  /*bfe0*/  BSYNC.RECONVERGENT B0 ;  /* 0x0000000000007941 */ /* 0x000fea0003800200 */
.L_x_2105:
[----:B------:R0:W-:Y:S01]  /*bff0*/  STG.E.U8 desc[UR36][R2.64], R0 ;  /* 0x0000000002007986 */ /* 0x0001e2000c101124 */
[----:B------:R-:W-:Y:S05]  /*c000*/  BRA `(.L_x_2091) ;  /* 0x0000000400987947 */ /* 0x000fea0003800000 */
.L_x_2099:
        /* <DEDUP_REMOVED lines=21> */
.L_x_2109:
[----:B------:R-:W0:Y:S02]  /*c160*/  F2I.U64.TRUNC R18, R18 ;  /* 0x0000001200127311 */ /* 0x000e24000020d800 */
[----:B0-----:R0:W-:Y:S01]  /*c170*/  STG.E.64 desc[UR36][R2.64], R18 ;  /* 0x0000001202007986 */ /* 0x0011e2000c101b24 */
[----:B------:R-:W-:Y:S05]  /*c180*/  BRA `(.L_x_2091) ;  /* 0x0000000400387947 */ /* 0x000fea0003800000 */
.L_x_2108:
[----:B------:R-:W0:Y:S02]  /*c190*/  F2I.FTZ.U32.TRUNC.NTZ R5, R18 ;  /* 0x0000001200057305 */ /* 0x000e24000021f000 */
[----:B0-----:R0:W-:Y:S01]  /*c1a0*/  STG.E desc[UR36][R2.64], R5 ;  /* 0x0000000502007986 */ /* 0x0011e2000c101924 */
[----:B------:R-:W-:Y:S05]  /*c1b0*/  BRA `(.L_x_2091) ;  /* 0x00000004002c7947 */ /* 0x000fea0003800000 */
.L_x_2098:
        /* <DEDUP_REMOVED lines=10> */
.L_x_2111:
[----:B------:R-:W-:Y:S01]  /*c260*/  FMUL.FTZ R4, R18, 1 ;  /* 0x3f80000012047820 */ /* 0x000fe20000410000 */
[----:B------:R-:W-:-:S05]  /*c270*/  CS2R R6, SRZ ;  /* 0x0000000000067805 */ /* 0x000fca000001ff00 */
[----:B------:R-:W0:Y:S02]  /*c280*/  F2F.F64.F32 R4, R4 ;  /* 0x0000000400047310 */ /* 0x000e240000201800 */
[----:B0-----:R4:W-:Y:S01]  /*c290*/  STG.E.128 desc[UR36][R2.64], R4 ;  /* 0x0000000402007986 */ /* 0x0019e2000c101d24 */
[----:B------:R-:W-:Y:S05]  /*c2a0*/  BRA `(.L_x_2091) ;  /* 0x0000000000f07947 */ /* 0x000fea0003800000 */
.L_x_2110:
[----:B------:R-:W-:-:S09]  /*c2b0*/  UISETP.NE.AND UP0, UPT, UR6, 0xf, UPT ;  /* 0x0000000f0600788c */ /* 0x000fd2000bf05270 */
[----:B------:R-:W-:Y:S05]  /*c2c0*/  BRA.U !UP0, `(.L_x_2112) ;  /* 0x0000000108e07547 */ /* 0x000fea000b800000 */
[----:B------:R-:W-:-:S09]  /*c2d0*/  UISETP.NE.AND UP0, UPT, UR6, 0x17, UPT ;  /* 0x000000170600788c */ /* 0x000fd2000bf05270 */
[----:B------:R-:W-:Y:S05]  /*c2e0*/  BRA.U !UP0, `(.L_x_2113) ;  /* 0x00000001088c7547 */ /* 0x000fea000b800000 */
[----:B------:R-:W-:-:S09]  /*c2f0*/  UISETP.NE.AND UP0, UPT, UR6, 0x18, UPT ;  /* 0x000000180600788c */ /* 0x000fd2000bf05270 */
[----:B------:R-:W-:Y:S05]  /*c300*/  BRA.U !UP0, `(.L_x_2114) ;  /* 0x0000000108447547 */ /* 0x000fea000b800000 */
.L_x_2090:
        /* <DEDUP_REMOVED lines=8> */
[----:B0-----:R-:W-:Y:S02]  /*c390*/  IMAD.U32 R4, RZ, RZ, UR4 ;  /* 0x00000004ff047e24 */ /* 0x001fe4000f8e00ff */
[----:B------:R-:W-:Y:S01]  /*c3a0*/  IMAD.U32 R5, RZ, RZ, UR5 ;  /* 0x00000005ff057e24 */ /* 0x000fe2000f8e00ff */
[----:B---3--:R-:W-:Y:S01]  /*c3b0*/  MOV R6, UR6 ;  /* 0x0000000600067c02 */ /* 0x008fe20008000f00 */
[----:B------:R-:W-:-:S02]  /*c3c0*/  IMAD.U32 R7, RZ, RZ, UR7 ;  /* 0x00000007ff077e24 */ /* 0x000fc4000f8e00ff */
[----:B----4-:R-:W-:Y:S01]  /*c3d0*/  IMAD.U32 R10, RZ, RZ, UR8 ;  /* 0x00000008ff0a7e24 */ /* 0x010fe2000f8e00ff */
[----:B-1----:R-:W-:-:S07]  /*c3e0*/  MOV R11, UR9 ;  /* 0x00000009000b7c02 */ /* 0x002fce0008000f00 */
[----:B------:R-:W-:-:S07]  /*c3f0*/  LEPC R20, `(.L_x_2115) ;  /* 0x000000001014794e */ /* 0x000fce0000000000 */
[----:B--2---:R-:W-:Y:S05]  /*c400*/  CALL.ABS.NOINC R2 ;  /* 0x0000000002007343 */ /* 0x004fea0003c00000 */
.L_x_2115:
[----:B------:R-:W-:Y:S05]  /*c410*/  BRA `(.L_x_2091) ;  /* 0x0000000000947947 */ /* 0x000fea0003800000 */
.L_x_2114:
[----:B------:R-:W-:Y:S01]  /*c420*/  LOP3.LUT R4, R18, 0x7fffffff, RZ, 0xc0, !PT ;  /* 0x7fffffff12047812 */ /* 0x000fe200078ec0ff */
[----:B------:R-:W-:Y:S01]  /*c430*/  BSSY.RECONVERGENT B0, `(.L_x_2116) ;  /* 0x000000b000007945 */ /* 0x000fe20003800200 */
[----:B------:R-:W-:Y:S01]  /*c440*/  SHF.R.U32.HI R7, RZ, 0x18, R18 ;  /* 0x00000018ff077819 */ /* 0x000fe20000011612 */
[----:B------:R-:W-:Y:S01]  /*c450*/  IMAD.MOV.U32 R0, RZ, RZ, 0x7f ;  /* 0x0000007fff007424 */ /* 0x000fe200078e00ff */
        /* <DEDUP_REMOVED lines=8> */
.L_x_2117:
[----:B------:R-:W-:Y:S05]  /*c4e0*/  BSYNC.RECONVERGENT B0 ;  /* 0x0000000000007941 */ /* 0x000fea0003800200 */
.L_x_2116:
[----:B------:R-:W-:-:S05]  /*c4f0*/  LOP3.LUT R5, R0, 0x80, R7, 0xf8, !PT ;  /* 0x0000008000057812 */ /* 0x000fca00078ef807 */
[----:B------:R1:W-:Y:S01]  /*c500*/  STG.E.U8 desc[UR36][R2.64], R5 ;  /* 0x0000000502007986 */ /* 0x0003e2000c101124 */
[----:B------:R-:W-:Y:S05]  /*c510*/  BRA `(.L_x_2091) ;  /* 0x0000000000547947 */ /* 0x000fea0003800000 */
.L_x_2113:
        /* <DEDUP_REMOVED lines=11> */
.L_x_2119:
[----:B------:R-:W-:Y:S01]  /*c5d0*/  IMAD.MOV.U32 R0, RZ, RZ, 0x7f ;  /* 0x0000007fff007424 */ /* 0x000fe200078e00ff */
[----:B------:R-:W-:-:S04]  /*c5e0*/  ISETP.GT.U32.AND P0, PT, R4, 0x7f800000, PT ;  /* 0x7f8000000400780c */ /* 0x000fc80003f04070 */
[----:B------:R-:W-:-:S09]  /*c5f0*/  SEL R0, R0, 0x7c, P0 ;  /* 0x0000007c00007807 */ /* 0x000fd20000000000 */
.L_x_2120:
[----:B------:R-:W-:Y:S05]  /*c600*/  BSYNC.RECONVERGENT B0 ;  /* 0x0000000000007941 */ /* 0x000fea0003800200 */
.L_x_2118:
[----:B------:R-:W-:-:S04]  /*c610*/  SHF.R.U32.HI R5, RZ, 0x18, R18 ;  /* 0x00000018ff057819 */ /* 0x000fc80000011612 */
[----:B------:R-:W-:-:S05]  /*c620*/  LOP3.LUT R5, R0, 0x80, R5, 0xf8, !PT ;  /* 0x0000008000057812 */ /* 0x000fca00078ef805 */
[----:B------:R0:W-:Y:S01]  /*c630*/  STG.E.U8 desc[UR36][R2.64], R5 ;  /* 0x0000000502007986 */ /* 0x0001e2000c101124 */
[----:B------:R-:W-:Y:S05]  /*c640*/  BRA `(.L_x_2091) ;  /* 0x0000000000087947 */ /* 0x000fea0003800000 */
.L_x_2112:
[----:B------:R-:W-:-:S05]  /*c650*/  F2FP.BF16.F32.PACK_AB R18, RZ, R18 ;  /* 0x00000012ff12723e */ /* 0x000fca00000010ff */
[----:B------:R2:W-:Y:S02]  /*c660*/  STG.E.U16 desc[UR36][R2.64], R18 ;  /* 0x0000001202007986 */ /* 0x0005e4000c101524 */
.L_x_2091:
[----:B------:R-:W-:-:S07]  /*c670*/  IADD3 R17, PT, PT, R17, 0x80, RZ ;  /* 0x0000008011117810 */ /* 0x000fce0007ffe0ff */
.L_x_2028:
[----:B------:R-:W-:Y:S05]  /*c680*/  BSYNC.RECONVERGENT B7 ;  /* 0x0000000000077941 */ /* 0x000fea0003800200 */
.L_x_2027:
[----:B------:R-:W5:Y:S02]  /*c690*/  LDCU UR4, c[0x0][0x380] ;  /* 0x00007000ff0477ac */ /* 0x000f640008000800 */
[----:B-----5:R-:W-:-:S13]  /*c6a0*/  ISETP.GE.AND P0, PT, R17, UR4, PT ;  /* 0x0000000411007c0c */ /* 0x020fda000bf06270 */
[----:B------:R-:W-:Y:S05]  /*c6b0*/  @P0 EXIT ;  /* 0x000000000000094d */ /* 0x000fea0003800000 */
[----:B------:R-:W5:Y:S01]  /*c6c0*/  LDCU UR4, c[0x0][0x388] ;  /* 0x00007100ff0477ac */ /* 0x000f620008000800 */
[----:B0123--:R-:W-:Y:S01]  /*c6d0*/  IMAD.MOV.U32 R18, RZ, RZ, RZ ;  /* 0x000000ffff127224 */ /* 0x00ffe200078e00ff */
[----:B------:R-:W-:Y:S01]  /*c6e0*/  MOV R16, RZ ;  /* 0x000000ff00107202 */ /* 0x000fe20000000f00 */
[----:B------:R-:W-:Y:S01]  /*c6f0*/  IMAD.MOV.U32 R0, RZ, RZ, RZ ;  /* 0x000000ffff007224 */ /* 0x000fe200078e00ff */
[----:B-----5:R-:W-:-:S09]  /*c700*/  UISETP.NE.AND UP0, UPT, UR4, URZ, UPT ;  /* 0x000000ff0400728c */ /* 0x020fd2000bf05270 */
[----:B------:R-:W-:Y:S05]  /*c710*/  BRA.U !UP0, `(.L_x_2121) ;  /* 0x0000001508707547 */ /* 0x000fea000b800000 */
[----:B------:R-:W4:Y:S01]  /*c720*/  LDCU.64 UR4, c[0x0][0x390] ;  /* 0x00007200ff0477ac */ /* 0x000f220008000a00 */
[----:B------:R-:W-:Y:S01]  /*c730*/  IMAD.MOV.U32 R16, RZ, RZ, RZ ;  /* 0x000000ffff107224 */ /* 0x000fe200078e00ff */
[----:B------:R-:W0:Y:S01]  /*c740*/  LDCU UR6, c[0x0][0x38c] ;  /* 0x00007180ff0677ac */ /* 0x000e220008000800 */
[----:B------:R-:W1:Y:S01]  /*c750*/  LDCU.64 UR8, c[0x0][0x4b8] ;  /* 0x00009700ff0877ac */ /* 0x000e620008000a00 */
[----:B------:R-:W-:Y:S01]  /*c760*/  UISETP.NE.AND UP0, UPT, UR39, URZ, UPT ;  /* 0x000000ff2700728c */ /* 0x000fe2000bf05270 */
[----:B----4-:R-:W-:Y:S01]  /*c770*/  IMAD.HI.U32 R2, R17, UR4, R16 ;  /* 0x0000000411027c27 */ /* 0x010fe2000f8e0010 */
[----:B------:R-:W2:Y:S04]  /*c780*/  LDCU UR4, c[0x0][0x4c0] ;  /* 0x00009800ff0477ac */ /* 0x000ea80008000800 */
[----:B------:R-:W-:-:S05]  /*c790*/  SHF.R.U32.HI R3, RZ, UR5, R2 ;  /* 0x00000005ff037c19 */ /* 0x000fca0008011602 */
[----:B------:R-:W-:-:S04]  /*c7a0*/  IMAD.MOV R0, RZ, RZ, -R3 ;  /* 0x000000ffff007224 */ /* 0x000fc800078e0a03 */
[----:B0-----:R-:W-:-:S04]  /*c7b0*/  IMAD R17, R0, UR6, R17 ;  /* 0x0000000600117c24 */ /* 0x001fc8000f8e0211 */
[C---:B-1----:R-:W-:Y:S02]  /*c7c0*/  IMAD R16, R17.reuse, UR8, RZ ;  /* 0x0000000811107c24 */ /* 0x042fe4000f8e02ff */
[C---:B------:R-:W-:Y:S02]  /*c7d0*/  IMAD R0, R17.reuse, UR9, RZ ;  /* 0x0000000911007c24 */ /* 0x040fe4000f8e02ff */
[----:B--2---:R-:W-:Y:S01]  /*c7e0*/  IMAD R18, R17, UR4, RZ ;  /* 0x0000000411127c24 */ /* 0x004fe2000f8e02ff */
        /* <DEDUP_REMOVED lines=335> */
.L_x_2121:
[----:B------:R-:W4:Y:S01]  /*dce0*/  LDCU.64 UR8, c[0x0][0x5f0] ;  /* 0x0000be00ff0877ac */ /* 0x000f220008000a00 */
[----:B------:R-:W-:Y:S01]  /*dcf0*/  BSSY.RECONVERGENT B6, `(.L_x_2122) ;  /* 0x00000e8000067945 */ /* 0x000fe20003800200 */
[----:B------:R-:W0:Y:S01]  /*dd00*/  LDCU.64 UR6, c[0x0][0x5e8] ;  /* 0x0000bd00ff0677ac */ /* 0x000e220008000a00 */
[----:B------:R-:W-:-:S04]  /*dd10*/  UPRMT UR4, UR40, 0x7771, URZ ;  /* 0x0000777128047896 */ /* 0x000fc800080000ff */
[----:B------:R-:W-:Y:S01]  /*dd20*/  UISETP.GT.AND UP0, UPT, UR4, 0x9, UPT ;  /* 0x000000090400788c */ /* 0x000fe2000bf04270 */
[----:B----4-:R-:W-:Y:S02]  /*dd30*/  IADD3 R2, P1, PT, R0, UR8, RZ ;  /* 0x0000000800027c10 */ /* 0x010fe4000ff3e0ff */
        /* <DEDUP_REMOVED lines=15> */
.L_x_2126:
[----:B------:R-:W2:Y:S02]  /*de30*/  LDG.E.U8 R2, desc[UR36][R2.64] ;  /* 0x0000002402027981 */ /* 0x000ea4000c1e1100 */
[----:B--2---:R-:W-:Y:S01]  /*de40*/  I2FP.F32.U32 R22, R2 ;  /* 0x0000000200167245 */ /* 0x004fe20000201000 */
[----:B------:R-:W-:Y:S06]  /*de50*/  BRA `(.L_x_2128) ;  /* 0x0000000c00447947 */ /* 0x000fec0003800000 */
.L_x_2125:
        /* <DEDUP_REMOVED lines=9> */
.L_x_2130:
[----:B------:R-:W2:Y:S02]  /*def0*/  LDG.E R2, desc[UR36][R2.64] ;  /* 0x0000002402027981 */ /* 0x000ea4000c1e1900 */
[----:B--2---:R-:W-:Y:S01]  /*df00*/  I2FP.F32.S32 R22, R2 ;  /* 0x0000000200167245 */ /* 0x004fe20000201400 */
[----:B------:R-:W-:Y:S06]  /*df10*/  BRA `(.L_x_2128) ;  /* 0x0000000c00147947 */ /* 0x000fec0003800000 */
.L_x_2129:
[----:B------:R-:W2:Y:S02]  /*df20*/  LDG.E.U16 R2, desc[UR36][R2.64] ;  /* 0x0000002402027981 */ /* 0x000ea4000c1e1500 */
[----:B--2---:R4:W0:Y:S01]  /*df30*/  I2F.S16 R22, R2 ;  /* 0x0000000200167306 */ /* 0x0048220000101400 */
[----:B------:R-:W-:Y:S05]  /*df40*/  BRA `(.L_x_2128) ;  /* 0x0000000c00087947 */ /* 0x000fea0003800000 */
.L_x_2124:
        /* <DEDUP_REMOVED lines=8> */
.L_x_2132:
[----:B------:R-:W2:Y:S02]  /*dfd0*/  LDG.E.U16 R2, desc[UR36][R2.64] ;  /* 0x0000002402027981 */ /* 0x000ea4000c1e1500 */
[----:B--2---:R-:W-:Y:S01]  /*dfe0*/  HADD2.F32 R22, -RZ, R2.H0_H0 ;  /* 0x20000002ff167230 */ /* 0x004fe20000004100 */
[----:B------:R-:W-:Y:S06]  /*dff0*/  BRA `(.L_x_2128) ;  /* 0x0000000800dc7947 */ /* 0x000fec0003800000 */
.L_x_2131:
        /* <DEDUP_REMOVED lines=8> */
.L_x_2134:
[----:B------:R-:W2:Y:S02]  /*e080*/  LDG.E.U16 R2, desc[UR36][R2.64] ;  /* 0x0000002402027981 */ /* 0x000ea4000c1e1500 */
[----:B--2---:R-:W-:Y:S01]  /*e090*/  HADD2.F32 R22, -RZ, R2.H0_H0 ;  /* 0x20000002ff167230 */ /* 0x004fe20000004100 */
[----:B------:R-:W-:Y:S06]  /*e0a0*/  BRA `(.L_x_2128) ;  /* 0x0000000800b07947 */ /* 0x000fec0003800000 */
.L_x_2133:
        /* <DEDUP_REMOVED lines=11> */
.L_x_2123:
        /* <DEDUP_REMOVED lines=12> */
.L_x_2137:
        /* <DEDUP_REMOVED lines=11> */
.L_x_2136:
        /* <DEDUP_REMOVED lines=25> */
.L_x_2139:
        /* <DEDUP_REMOVED lines=12> */
.L_x_2138:
[----:B------:R-:W2:Y:S02]  /*e520*/  LDG.E.U16 R2, desc[UR36][R2.64] ;  /* 0x0000002402027981 */ /* 0x000ea4000c1e1500 */
[----:B--2---:R-:W-:Y:S01]  /*e530*/  IMAD.U32 R22, R2, 0x10000, RZ ;  /* 0x0001000002167824 */ /* 0x004fe200078e00ff */
[----:B------:R-:W-:Y:S06]  /*e540*/  BRA `(.L_x_2128) ;  /* 0x0000000400887947 */ /* 0x000fec0003800000 */
.L_x_2135:
        /* <DEDUP_REMOVED lines=11> */
.L_x_2142:
        /* <DEDUP_REMOVED lines=20> */
.L_x_2144:
[----:B------:R-:W-:Y:S05]  /*e740*/  BSYNC.RECONVERGENT B0 ;  /* 0x0000000000007941 */ /* 0x000fea0003800200 */
.L_x_2143:
[----:B------:R-:W-:Y:S01]  /*e750*/  IMAD.SHL.U32 R0, R0, 0x100000, RZ ;  /* 0x0010000000007824 */ /* 0x000fe200078e00ff */
[----:B------:R-:W-:-:S04]  /*e760*/  LEA R2, R2, 0x3b800000, 0x17 ;  /* 0x3b80000002027811 */ /* 0x000fc800078eb8ff */
[----:B------:R-:W-:Y:S01]  /*e770*/  LOP3.LUT R22, R2, R0, R7, 0xfe, !PT ;  /* 0x0000000002167212 */ /* 0x000fe200078efe07 */
[----:B------:R-:W-:Y:S06]  /*e780*/  BRA `(.L_x_2128) ;  /* 0x0000000000f87947 */ /* 0x000fec0003800000 */
.L_x_2141:
        /* <DEDUP_REMOVED lines=20> */
.L_x_2146:
[----:B------:R-:W-:Y:S05]  /*e8d0*/  BSYNC.RECONVERGENT B0 ;  /* 0x0000000000007941 */ /* 0x000fea0003800200 */
.L_x_2145:
[----:B------:R-:W-:Y:S02]  /*e8e0*/  SHF.L.U32 R0, R0, 0x15, RZ ;  /* 0x0000001500007819 */ /* 0x000fe400000006ff */
[----:B------:R-:W-:-:S04]  /*e8f0*/  LEA R2, R2, 0x37800000, 0x17 ;  /* 0x3780000002027811 */ /* 0x000fc800078eb8ff */
[----:B------:R-:W-:Y:S01]  /*e900*/  LOP3.LUT R22, R2, R0, R7, 0xfe, !PT ;  /* 0x0000000002167212 */ /* 0x000fe200078efe07 */
[----:B------:R-:W-:Y:S06]  /*e910*/  BRA `(.L_x_2128) ;  /* 0x0000000000947947 */ /* 0x000fec0003800000 */
.L_x_2140:
        /* <DEDUP_REMOVED lines=14> */
.L_x_2127:
        /* <DEDUP_REMOVED lines=16> */
.L_x_2149:
[----:B------:R-:W-:Y:S01]  /*eb00*/  IMAD.MOV.U32 R22, RZ, RZ, RZ ;  /* 0x000000ffff167224 */ /* 0x000fe200078e00ff */
[----:B------:R-:W-:Y:S06]  /*eb10*/  BRA `(.L_x_2128) ;  /* 0x0000000000147947 */ /* 0x000fec0003800000 */
.L_x_2148:
[----:B------:R-:W2:Y:S02]  /*eb20*/  LDG.E.64 R22, desc[UR36][R2.64] ;  /* 0x0000002402167981 */ /* 0x000ea4000c1e1b00 */
[----:B--2---:R0:W1:Y:S02]  /*eb30*/  I2F.U64 R22, R22 ;  /* 0x0000001600167312 */ /* 0x0040640000301000 */
[----:B01----:R-:W-:Y:S05]  /*eb40*/  BRA `(.L_x_2128) ;  /* 0x0000000000087947 */ /* 0x003fea0003800000 */
.L_x_2147:
[----:B------:R-:W2:Y:S02]  /*eb50*/  LDG.E R2, desc[UR36][R2.64] ;  /* 0x0000002402027981 */ /* 0x000ea4000c1e1900 */
[----:B--2---:R-:W-:-:S07]  /*eb60*/  I2FP.F32.U32 R22, R2 ;  /* 0x0000000200167245 */ /* 0x004fce0000201000 */
.L_x_2128:
[----:B------:R-:W-:Y:S05]  /*eb70*/  BSYNC.RECONVERGENT B6 ;  /* 0x0000000000067941 */ /* 0x000fea0003800200 */
.L_x_2122:
        /* <DEDUP_REMOVED lines=16> */
[----:B--2---:R0:W1:Y:S01]  /*ec80*/  I2F.S16 R0, R2 ;  /* 0x0000000200007306 */ /* 0x0040620000101400 */
[----:B------:R-:W-:Y:S05]  /*ec90*/  BRA `(.L_x_2156) ;  /* 0x0000000c00507947 */ /* 0x000fea0003800000 */
.L_x_2154:
[----:B------:R-:W2:Y:S02]  /*eca0*/  LDG.E.U8 R0, desc[UR36][R2.64] ;  /* 0x0000002402007981 */ /* 0x000ea4000c1e1100 */
[----:B--2---:R-:W-:Y:S01]  /*ecb0*/  I2FP.F32.U32 R0, R0 ;  /* 0x0000000000007245 */ /* 0x004fe20000201000 */
[----:B------:R-:W-:Y:S06]  /*ecc0*/  BRA `(.L_x_2156) ;  /* 0x0000000c00447947 */ /* 0x000fec0003800000 */
.L_x_2153:
[----:B------:R-:W-:-:S09]  /*ecd0*/  UISETP.NE.AND UP0, UPT, UR4, 0x2, UPT ;  /* 0x000000020400788c */ /* 0x000fd2000bf05270 */
[----:B------:R-:W-:Y:S05]  /*ece0*/  BRA.U !UP0, `(.L_x_2157) ;  /* 0x0000000108287547 */ /* 0x000fea000b800000 */
[----:B------:R-:W-:-:S09]  /*ecf0*/  UISETP.NE.AND UP0, UPT, UR4, 0x3, UPT ;  /* 0x000000030400788c */ /* 0x000fd2000bf05270 */
[----:B------:R-:W-:Y:S05]  /*ed00*/  BRA.U !UP0, `(.L_x_2158) ;  /* 0x0000000108147547 */ /* 0x000fea000b800000 */
[----:B------:R-:W-:-:S09]  /*ed10*/  UISETP.NE.AND UP0, UPT, UR4, 0x4, UPT ;  /* 0x000000040400788c */ /* 0x000fd2000bf05270 */
[----:B------:R-:W-:Y:S05]  /*ed20*/  BRA.U UP0, `(.L_x_2155) ;  /* 0x0000000900d07547 */ /* 0x000fea000b800000 */
[----:B------:R-:W2:Y:S02]  /*ed30*/  LDG.E.64 R2, desc[UR36][R2.64] ;  /* 0x0000002402027981 */ /* 0x000ea4000c1e1b00 */
[----:B--2---:R2:W4:Y:S02]  /*ed40*/  I2F.S64 R0, R2 ;  /* 0x0000000200007312 */ /* 0x0045240000301400 */
[----:B--2-4-:R-:W-:Y:S05]  /*ed50*/  BRA `(.L_x_2156) ;  /* 0x0000000c00207947 */ /* 0x014fea0003800000 */
.L_x_2158:
[----:B------:R-:W2:Y:S02]  /*ed60*/  LDG.E R0, desc[UR36][R2.64] ;  /* 0x0000002402007981 */ /* 0x000ea4000c1e1900 */
[----:B--2---:R-:W-:Y:S01]  /*ed70*/  I2FP.F32.S32 R0, R0 ;  /* 0x0000000000007245 */ /* 0x004fe20000201400 */
[----:B------:R-:W-:Y:S06]  /*ed80*/  BRA `(.L_x_2156) ;  /* 0x0000000c00147947 */ /* 0x000fec0003800000 */
.L_x_2157:
[----:B------:R-:W2:Y:S02]  /*ed90*/  LDG.E.U16 R0, desc[UR36][R2.64] ;  /* 0x0000002402007981 */ /* 0x000ea4000c1e1500 */
[----:B--2---:R-:W2:Y:S01]  /*eda0*/  I2F.S16 R0, R0 ;  /* 0x0000000000007306 */ /* 0x004ea20000101400 */
[----:B------:R-:W-:Y:S05]  /*edb0*/  BRA `(.L_x_2156) ;  /* 0x0000000c00087947 */ /* 0x000fea0003800000 */
.L_x_2152:
        /* <DEDUP_REMOVED lines=8> */
.L_x_2160:
[----:B------:R-:W2:Y:S02]  /*ee40*/  LDG.E.U16 R0, desc[UR36][R2.64] ;  /* 0x0000002402007981 */ /* 0x000ea4000c1e1500 */
[----:B--2---:R-:W-:Y:S01]  /*ee50*/  HADD2.F32 R0, -RZ, R0.H0_H0 ;  /* 0x20000000ff007230 */ /* 0x004fe20000004100 */
[----:B------:R-:W-:Y:S06]  /*ee60*/  BRA `(.L_x_2156) ;  /* 0x0000000800dc7947 */ /* 0x000fec0003800000 */
.L_x_2159:
        /* <DEDUP_REMOVED lines=8> */
.L_x_2162:
[----:B------:R-:W2:Y:S02]  /*eef0*/  LDG.E.U16 R0, desc[UR36][R2.64] ;  /* 0x0000002402007981 */ /* 0x000ea4000c1e1500 */
[----:B--2---:R-:W-:Y:S01]  /*ef00*/  HADD2.F32 R0, -RZ, R0.H0_H0 ;  /* 0x20000000ff007230 */ /* 0x004fe20000004100 */
[----:B------:R-:W-:Y:S06]  /*ef10*/  BRA `(.L_x_2156) ;  /* 0x0000000800b07947 */ /* 0x000fec0003800000 */
.L_x_2161:
        /* <DEDUP_REMOVED lines=11> */
.L_x_2151:
        /* <DEDUP_REMOVED lines=12> */
.L_x_2165:
        /* <DEDUP_REMOVED lines=11> */
.L_x_2164:
        /* <DEDUP_REMOVED lines=25> */
.L_x_2167:
        /* <DEDUP_REMOVED lines=12> */
.L_x_2166:
[----:B------:R-:W2:Y:S02]  /*f390*/  LDG.E.U16 R0, desc[UR36][R2.64] ;  /* 0x0000002402007981 */ /* 0x000ea4000c1e1500 */
[----:B--2---:R-:W-:Y:S01]  /*f3a0*/  SHF.L.U32 R0, R0, 0x10, RZ ;  /* 0x0000001000007819 */ /* 0x004fe200000006ff */
[----:B------:R-:W-:Y:S06]  /*f3b0*/  BRA `(.L_x_2156) ;  /* 0x0000000400887947 */ /* 0x000fec0003800000 */
.L_x_2163:
        /* <DEDUP_REMOVED lines=11> */
.L_x_2170:
        /* <DEDUP_REMOVED lines=20> */
.L_x_2172:
[----:B------:R-:W-:Y:S05]  /*f5b0*/  BSYNC.RECONVERGENT B0 ;  /* 0x0000000000007941 */ /* 0x000fea0003800200 */
.L_x_2171:
[----:B------:R-:W-:Y:S01]  /*f5c0*/  IMAD.SHL.U32 R0, R0, 0x100000, RZ ;  /* 0x0010000000007824 */ /* 0x000fe200078e00ff */
[----:B------:R-:W-:-:S04]  /*f5d0*/  LEA R2, R2, 0x3b800000, 0x17 ;  /* 0x3b80000002027811 */ /* 0x000fc800078eb8ff */
[----:B------:R-:W-:Y:S01]  /*f5e0*/  LOP3.LUT R0, R2, R0, R7, 0xfe, !PT ;  /* 0x0000000002007212 */ /* 0x000fe200078efe07 */
[----:B------:R-:W-:Y:S06]  /*f5f0*/  BRA `(.L_x_2156) ;  /* 0x0000000000f87947 */ /* 0x000fec0003800000 */
.L_x_2169:
        /* <DEDUP_REMOVED lines=20> */
.L_x_2174:
[----:B------:R-:W-:Y:S05]  /*f740*/  BSYNC.RECONVERGENT B0 ;  /* 0x0000000000007941 */ /* 0x000fea0003800200 */
.L_x_2173:
[----:B------:R-:W-:Y:S02]  /*f750*/  SHF.L.U32 R0, R0, 0x15, RZ ;  /* 0x0000001500007819 */ /* 0x000fe400000006ff */
[----:B------:R-:W-:-:S04]  /*f760*/  LEA R2, R2, 0x37800000, 0x17 ;  /* 0x3780000002027811 */ /* 0x000fc800078eb8ff */
[----:B------:R-:W-:Y:S01]  /*f770*/  LOP3.LUT R0, R2, R0, R7, 0xfe, !PT ;  /* 0x0000000002007212 */ /* 0x000fe200078efe07 */
[----:B------:R-:W-:Y:S06]  /*f780*/  BRA `(.L_x_2156) ;  /* 0x0000000000947947 */ /* 0x000fec0003800000 */
.L_x_2168:
        /* <DEDUP_REMOVED lines=14> */
.L_x_2155:
[----:B------:R-:W-:Y:S01]  /*f870*/  MOV R2, 0x0 ;  /* 0x0000000000027802 */ /* 0x000fe20000000f00 */
[----:B------:R-:W0:Y:S01]  /*f880*/  LDCU.64 UR4, c[0x4][0x128] ;  /* 0x01002500ff0477ac */ /* 0x000e220008000a00 */
[----:B------:R-:W-:Y:S02]  /*f890*/  HFMA2 R8, -RZ, RZ, 0, 4.64916229248046875e-06 ;  /* 0x0000004eff087431 */ /* 0x000fe400000001ff */
[----:B------:R-:W-:Y:S01]  /*f8a0*/  IMAD.MOV.U32 R12, RZ, RZ, 0x1 ;  /* 0x00000001ff0c7424 */ /* 0x000fe200078e00ff */
[----:B------:R-:W-:Y:S01]  /*f8b0*/  MOV R13, RZ ;  /* 0x000000ff000d7202 */ /* 0x000fe20000000f00 */
[----:B------:R-:W1:Y:S01]  /*f8c0*/  LDCU.64 UR6, c[0x4][0x130] ;  /* 0x01002600ff0677ac */ /* 0x000e620008000a00 */
[----:B------:R-:W2:Y:S01]  /*f8d0*/  LDC.64 R2, c[0x4][R2] ;  /* 0x0100000002027b82 */ /* 0x000ea20000000a00 */
[----:B------:R-:W4:Y:S01]  /*f8e0*/  LDCU.64 UR8, c[0x4][0x18] ;  /* 0x01000300ff0877ac */ /* 0x000f220008000a00 */
[----:B0-----:R-:W-:Y:S01]  /*f8f0*/  MOV R4, UR4 ;  /* 0x0000000400047c02 */ /* 0x001fe20008000f00 */
[----:B------:R-:W-:Y:S01]  /*f900*/  IMAD.U32 R5, RZ, RZ, UR5 ;  /* 0x00000005ff057e24 */ /* 0x000fe2000f8e00ff */
[----:B-1----:R-:W-:Y:S01]  /*f910*/  MOV R6, UR6 ;  /* 0x0000000600067c02 */ /* 0x002fe20008000f00 */
[----:B------:R-:W-:Y:S01]  /*f920*/  IMAD.U32 R7, RZ, RZ, UR7 ;  /* 0x00000007ff077e24 */ /* 0x000fe2000f8e00ff */
[----:B----4-:R-:W-:Y:S01]  /*f930*/  MOV R10, UR8 ;  /* 0x00000008000a7c02 */ /* 0x010fe20008000f00 */
[----:B------:R-:W-:-:S07]  /*f940*/  IMAD.U32 R11, RZ, RZ, UR9 ;  /* 0x00000009ff0b7e24 */ /* 0x000fce000f8e00ff */
[----:B------:R-:W-:-:S07]  /*f950*/  LEPC R20, `(.L_x_2177) ;  /* 0x000000001014794e */ /* 0x000fce0000000000 */
[----:B--23-5:R-:W-:Y:S05]  /*f960*/  CALL.ABS.NOINC R2 ;  /* 0x0000000002007343 */ /* 0x02cfea0003c00000 */
.L_x_2177:
[----:B------:R-:W-:Y:S01]  /*f970*/  IMAD.MOV.U32 R0, RZ, RZ, RZ ;  /* 0x000000ffff007224 */ /* 0x000fe200078e00ff */
[----:B------:R-:W-:Y:S06]  /*f980*/  BRA `(.L_x_2156) ;  /* 0x0000000000147947 */ /* 0x000fec0003800000 */
.L_x_2176:
[----:B------:R-:W2:Y:S02]  /*f990*/  LDG.E.64 R2, desc[UR36][R2.64] ;  /* 0x0000002402027981 */ /* 0x000ea4000c1e1b00 */
[----:B--2---:R0:W1:Y:S02]  /*f9a0*/  I2F.U64 R0, R2 ;  /* 0x0000000200007312 */ /* 0x0040640000301000 */
[----:B01----:R-:W-:Y:S05]  /*f9b0*/  BRA `(.L_x_2156) ;  /* 0x0000000000087947 */ /* 0x003fea0003800000 */
.L_x_2175:
[----:B------:R-:W2:Y:S02]  /*f9c0*/  LDG.E R0, desc[UR36][R2.64] ;  /* 0x0000002402007981 */ /* 0x000ea4000c1e1900 */
[----:B--2---:R-:W-:-:S07]  /*f9d0*/  I2FP.F32.U32 R0, R0 ;  /* 0x0000000000007245 */ /* 0x004fce0000201000 */
.L_x_2156:
[----:B------:R-:W-:Y:S05]  /*f9e0*/  BSYNC.RECONVERGENT B6 ;  /* 0x0000000000067941 */ /* 0x000fea0003800200 */
.L_x_2150:
[----:B------:R-:W1:Y:S02]  /*f9f0*/  LDCU.64 UR4, c[0x0][0x600] ;  /* 0x0000c000ff0477ac */ /* 0x000e640008000a00 */
[----:B-12--5:R-:W-:Y:S01]  /*fa00*/  FMUL.FTZ R0, R0, UR4 ;  /* 0x0000000400007c20 */ /* 0x026fe20008410000 */
[----:B------:R-:W-:-:S04]  /*fa10*/  ULOP3.LUT UR4, UR40, 0xff, URZ, 0xc0, !UPT ;  /* 0x000000ff28047892 */ /* 0x000fc8000f8ec0ff */
[----:B------:R-:W-:Y:S01]  /*fa20*/  FSETP.GT.FTZ.AND P0, PT, R0, UR5, PT ;  /* 0x0000000500007c0b */ /* 0x000fe2000bf14000 */
[----:B------:R-:W-:-:S12]  /*fa30*/  UISETP.GT.AND UP0, UPT, UR4, 0x9, UPT ;  /* 0x000000090400788c */ /* 0x000fd8000bf04270 */
[----:B------:R-:W-:-:S04]  /*fa40*/  @!P0 FMUL.FTZ R0, R0, 1.4426950216293334961 ;  /* 0x3fb8aa3b00008820 */ /* 0x000fc80000410000 */
[----:B0---4-:R-:W0:Y:S02]  /*fa50*/  @!P0 MUFU.EX2 R3, R0 ;  /* 0x0000000000038308 */ /* 0x011e240000000800 */
[----:B0-----:R-:W-:Y:S01]  /*fa60*/  @!P0 FADD.FTZ R2, R3, 1 ;  /* 0x3f80000003028421 */ /* 0x001fe20000010000 */
[----:B---3--:R-:W-:-:S05]  /*fa70*/  @!P0 FMUL.FTZ R3, R22, R3 ;  /* 0x0000000316038220 */ /* 0x008fca0000410000 */
        /* <DEDUP_REMOVED lines=12> */
[----:B0-----:R-:W-:Y:S01]  /*fb40*/  STG.E.U8 desc[UR36][R16.64], R3 ;  /* 0x0000000310007986 */ /* 0x001fe2000c101124 */
[----:B------:R-:W-:Y:S05]  /*fb50*/  EXIT ;  /* 0x000000000000794d */ /* 0x000fea0003800000 */
.L_x_2181:
[----:B------:R-:W0:Y:S02]  /*fb60*/  F2I.S64.TRUNC R22, R22 ;  /* 0x0000001600167311 */ /* 0x000e24000020d900 */
[----:B0-----:R-:W-:-:S05]  /*fb70*/  MOV R3, R22 ;  /* 0x0000001600037202 */ /* 0x001fca0000000f00 */
[----:B------:R-:W-:Y:S01]  /*fb80*/  STG.E.U8 desc[UR36][R16.64], R3 ;  /* 0x0000000310007986 */ /* 0x000fe2000c101124 */
[----:B------:R-:W-:Y:S05]  /*fb90*/  EXIT ;  /* 0x000000000000794d */ /* 0x000fea0003800000 */
.L_x_2180:
[----:B------:R-:W-:-:S09]  /*fba0*/  UISETP.NE.AND UP0, UPT, UR4, 0x2, UPT ;  /* 0x000000020400788c */ /* 0x000fd2000bf05270 */
[----:B------:R-:W-:Y:S05]  /*fbb0*/  BRA.U !UP0, `(.L_x_2183) ;  /* 0x0000000108287547 */ /* 0x000fea000b800000 */
[----:B------:R-:W-:-:S09]  /*fbc0*/  UISETP.NE.AND UP0, UPT, UR4, 0x3, UPT ;  /* 0x000000030400788c */ /* 0x000fd2000bf05270 */
[----:B------:R-:W-:Y:S05]  /*fbd0*/  BRA.U !UP0, `(.L_x_2184) ;  /* 0x0000000108147547 */ /* 0x000fea000b800000 */
[----:B------:R-:W-:-:S09]  /*fbe0*/  UISETP.NE.AND UP0, UPT, UR4, 0x4, UPT ;  /* 0x000000040400788c */ /* 0x000fd2000bf05270 */
[----:B------:R-:W-:Y:S05]  /*fbf0*/  BRA.U UP0, `(.L_x_2182) ;  /* 0x0000000900387547 */ /* 0x000fea000b800000 */
[----:B------:R-:W0:Y:S02]  /*fc00*/  F2I.S64.TRUNC R22, R22 ;  /* 0x0000001600167311 */ /* 0x000e24000020d900 */
[----:B0-----:R-:W-:Y:S01]  /*fc10*/  STG.E.64 desc[UR36][R16.64], R22 ;  /* 0x0000001610007986 */ /* 0x001fe2000c101b24 */
[----:B------:R-:W-:Y:S05]  /*fc20*/  EXIT ;  /* 0x000000000000794d */ /* 0x000fea0003800000 */
.L_x_2184:
[----:B------:R-:W0:Y:S02]  /*fc30*/  F2I.FTZ.TRUNC.NTZ R3, R22 ;  /* 0x0000001600037305 */ /* 0x000e24000021f100 */
[----:B0-----:R-:W-:Y:S01]  /*fc40*/  STG.E desc[UR36][R16.64], R3 ;  /* 0x0000000310007986 */ /* 0x001fe2000c101924 */
[----:B------:R-:W-:Y:S05]  /*fc50*/  EXIT ;  /* 0x000000000000794d */ /* 0x000fea0003800000 */
.L_x_2183:
[----:B------:R-:W0:Y:S02]  /*fc60*/  F2I.FTZ.TRUNC.NTZ R3, R22 ;  /* 0x0000001600037305 */ /* 0x000e24000021f100 */
[----:B0-----:R-:W-:Y:S01]  /*fc70*/  STG.E.U16 desc[UR36][R16.64], R3 ;  /* 0x0000000310007986 */ /* 0x001fe2000c101524 */
[----:B------:R-:W-:Y:S05]  /*fc80*/  EXIT ;  /* 0x000000000000794d */ /* 0x000fea0003800000 */
.L_x_2179:
[----:B------:R-:W-:-:S09]  /*fc90*/  UISETP.GT.AND UP0, UPT, UR4, 0x6, UPT ;  /* 0x000000060400788c */ /* 0x000fd2000bf04270 */
[----:B------:R-:W-:Y:S05]  /*fca0*/  BRA.U UP0, `(.L_x_2185) ;  /* 0x0000000100247547 */ /* 0x000fea000b800000 */
[----:B------:R-:W-:-:S09]  /*fcb0*/  UISETP.NE.AND UP0, UPT, UR4, 0x5, UPT ;  /* 0x000000050400788c */ /* 0x000fd2000bf05270 */
[----:B------:R-:W-:Y:S05]  /*fcc0*/  BRA.U !UP0, `(.L_x_2186) ;  /* 0x0000000108107547 */ /* 0x000fea000b800000 */
[----:B------:R-:W-:-:S09]  /*fcd0*/  UISETP.NE.AND UP0, UPT, UR4, 0x6, UPT ;  /* 0x000000060400788c */ /* 0x000fd2000bf05270 */
[----:B------:R-:W-:Y:S05]  /*fce0*/  BRA.U UP0, `(.L_x_2182) ;  /* 0x0000000500fc7547 */ /* 0x000fea000b800000 */
[----:B------:R-:W-:Y:S01]  /*fcf0*/  STG.E desc[UR36][R16.64], R22 ;  /* 0x0000001610007986 */ /* 0x000fe2000c101924 */
[----:B------:R-:W-:Y:S05]  /*fd00*/  EXIT ;  /* 0x000000000000794d */ /* 0x000fea0003800000 */
.L_x_2186:
[----:B------:R-:W-:-:S05]  /*fd10*/  F2FP.F16.F32.PACK_AB R22, RZ, R22 ;  /* 0x00000016ff16723e */ /* 0x000fca00000000ff */
[----:B------:R-:W-:Y:S01]  /*fd20*/  STG.E.U16 desc[UR36][R16.64], R22 ;  /* 0x0000001610007986 */ /* 0x000fe2000c101524 */
[----:B------:R-:W-:Y:S05]  /*fd30*/  EXIT ;  /* 0x000000000000794d */ /* 0x000fea0003800000 */
.L_x_2185:
[----:B------:R-:W-:-:S09]  /*fd40*/  UISETP.NE.AND UP0, UPT, UR4, 0x7, UPT ;  /* 0x000000070400788c */ /* 0x000fd2000bf05270 */
[----:B------:R-:W-:Y:S05]  /*fd50*/  BRA.U !UP0, `(.L_x_2187) ;  /* 0x00000001082c7547 */ /* 0x000fea000b800000 */
[----:B------:R-:W-:-:S09]  /*fd60*/  UISETP.NE.AND UP0, UPT, UR4, 0x8, UPT ;  /* 0x000000080400788c */ /* 0x000fd2000bf05270 */
[----:B------:R-:W-:Y:S05]  /*fd70*/  BRA.U !UP0, `(.L_x_2188) ;  /* 0x0000000108147547 */ /* 0x000fea000b800000 */
[----:B------:R-:W-:-:S09]  /*fd80*/  UISETP.NE.AND UP0, UPT, UR4, 0x9, UPT ;  /* 0x000000090400788c */ /* 0x000fd2000bf05270 */
[----:B------:R-:W-:Y:S05]  /*fd90*/  BRA.U UP0, `(.L_x_2182) ;  /* 0x0000000500d07547 */ /* 0x000fea000b800000 */
[----:B------:R-:W-:-:S05]  /*fda0*/  IMAD.MOV.U32 R23, RZ, RZ, RZ ;  /* 0x000000ffff177224 */ /* 0x000fca00078e00ff */
[----:B------:R-:W-:Y:S01]  /*fdb0*/  STG.E.64 desc[UR36][R16.64], R22 ;  /* 0x0000001610007986 */ /* 0x000fe2000c101b24 */
[----:B------:R-:W-:Y:S05]  /*fdc0*/  EXIT ;  /* 0x000000000000794d */ /* 0x000fea0003800000 */
.L_x_2188:
[----:B------:R-:W-:-:S04]  /*fdd0*/  F2FP.F16.F32.PACK_AB R3, RZ, R22 ;  /* 0x00000016ff03723e */ /* 0x000fc800000000ff */
[----:B------:R-:W-:-:S05]  /*fde0*/  PRMT R3, R3, 0x5410, RZ ;  /* 0x0000541003037816 */ /* 0x000fca00000000ff */
[----:B------:R-:W-:Y:S01]  /*fdf0*/  STG.E desc[UR36][R16.64], R3 ;  /* 0x0000000310007986 */ /* 0x000fe2000c101924 */
[----:B------:R-:W-:Y:S05]  /*fe00*/  EXIT ;  /* 0x000000000000794d */ /* 0x000fea0003800000 */
.L_x_2187:
[----:B------:R-:W-:-:S06]  /*fe10*/  FMUL.FTZ R2, R22, 1 ;  /* 0x3f80000016027820 */ /* 0x000fcc0000410000 */
[----:B------:R-:W0:Y:S02]  /*fe20*/  F2F.F64.F32 R2, R2 ;  /* 0x0000000200027310 */ /* 0x000e240000201800 */
[----:B0-----:R-:W-:Y:S01]  /*fe30*/  STG.E.64 desc[UR36][R16.64], R2 ;  /* 0x0000000210007986 */ /* 0x001fe2000c101b24 */
[----:B------:R-:W-:Y:S05]  /*fe40*/  EXIT ;  /* 0x000000000000794d */ /* 0x000fea0003800000 */
.L_x_2178:
        /* <DEDUP_REMOVED lines=11> */
[----:B0-----:R-:W-:Y:S01]  /*ff00*/  STG.E.U16 desc[UR36][R16.64], R3 ;  /* 0x0000000310007986 */ /* 0x001fe2000c101524 */
[----:B------:R-:W-:Y:S05]  /*ff10*/  EXIT ;  /* 0x000000000000794d */ /* 0x000fea0003800000 */
.L_x_2192:
[----:B------:R-:W-:Y:S01]  /*ff20*/  LOP3.LUT R2, R22, 0x7fffffff, RZ, 0xc0, !PT ;  /* 0x7fffffff16027812 */ /* 0x000fe200078ec0ff */
[----:B------:R-:W-:Y:S01]  /*ff30*/  BSSY.RECONVERGENT B0, `(.L_x_2193) ;  /* 0x0000012000007945 */ /* 0x000fe20003800200 */
[----:B------:R-:W-:Y:S02]  /*ff40*/  HFMA2 R8, -RZ, RZ, 0, 7.62939453125e-06 ;  /* 0x00000080ff087431 */ /* 0x000fe400000001ff */
        /* <DEDUP_REMOVED lines=13> */
.L_x_2195:
[----:B------:R-:W-:-:S04]  /*10020*/  SHF.R.U32.HI R22, RZ, 0x18, R22 ;  /* 0x00000018ff167819 */ /* 0x000fc80000011616 */
[----:B------:R-:W-:-:S04]  /*10030*/  LOP3.LUT R3, R3, 0x80, R22, 0xf8, !PT ;  /* 0x0000008003037812 */ /* 0x000fc800078ef816 */
[----:B------:R-:W-:-:S07]  /*10040*/  PRMT R8, R3, 0x7610, R8 ;  /* 0x0000761003087816 */ /* 0x000fce0000000008 */
.L_x_2194:
[----:B------:R-:W-:Y:S05]  /*10050*/  BSYNC.RECONVERGENT B0 ;  /* 0x0000000000007941 */ /* 0x000fea0003800200 */
.L_x_2193:
[----:B------:R-:W-:Y:S01]  /*10060*/  STG.E.U8 desc[UR36][R16.64], R8 ;  /* 0x0000000810007986 */ /* 0x000fe2000c101124 */
[----:B------:R-:W-:Y:S05]  /*10070*/  EXIT ;  /* 0x000000000000794d */ /* 0x000fea0003800000 */
.L_x_2191:
        /* <DEDUP_REMOVED lines=16> */
.L_x_2198:
[----:B------:R-:W-:-:S04]  /*10180*/  SHF.R.U32.HI R22, RZ, 0x18, R22 ;  /* 0x00000018ff167819 */ /* 0x000fc80000011616 */
[----:B------:R-:W-:-:S04]  /*10190*/  LOP3.LUT R3, R3, 0x80, R22, 0xf8, !PT ;  /* 0x0000008003037812 */ /* 0x000fc800078ef816 */
[----:B------:R-:W-:-:S07]  /*101a0*/  PRMT R8, R3, 0x7610, R8 ;  /* 0x0000761003087816 */ /* 0x000fce0000000008 */
.L_x_2197:
[----:B------:R-:W-:Y:S05]  /*101b0*/  BSYNC.RECONVERGENT B0 ;  /* 0x0000000000007941 */ /* 0x000fea0003800200 */
.L_x_2196:
[----:B------:R-:W-:Y:S01]  /*101c0*/  STG.E.U8 desc[UR36][R16.64], R8 ;  /* 0x0000000810007986 */ /* 0x000fe2000c101124 */
[----:B------:R-:W-:Y:S05]  /*101d0*/  EXIT ;  /* 0x000000000000794d */ /* 0x000fea0003800000 */
.L_x_2190:
        /* <DEDUP_REMOVED lines=21> */
.L_x_2200:
[----:B------:R-:W0:Y:S02]  /*10330*/  F2I.U64.TRUNC R22, R22 ;  /* 0x0000001600167311 */ /* 0x000e24000020d800 */
[----:B0-----:R-:W-:Y:S01]  /*10340*/  STG.E.64 desc[UR36][R16.64], R22 ;  /* 0x0000001610007986 */ /* 0x001fe2000c101b24 */
[----:B------:R-:W-:Y:S05]  /*10350*/  EXIT ;  /* 0x000000000000794d */ /* 0x000fea0003800000 */
.L_x_2199:
[----:B------:R-:W0:Y:S02]  /*10360*/  F2I.FTZ.U32.TRUNC.NTZ R3, R22 ;  /* 0x0000001600037305 */ /* 0x000e24000021f000 */
[----:B0-----:R-:W-:Y:S01]  /*10370*/  STG.E desc[UR36][R16.64], R3 ;  /* 0x0000000310007986 */ /* 0x001fe2000c101924 */
[----:B------:R-:W-:Y:S05]  /*10380*/  EXIT ;  /* 0x000000000000794d */ /* 0x000fea0003800000 */
.L_x_2189:
        /* <DEDUP_REMOVED lines=8> */
[----:B------:R-:W-:Y:S01]  /*10410*/  STG.E.U8 desc[UR36][R16.64], R3 ;  /* 0x0000000310007986 */ /* 0x000fe2000c101124 */
[----:B------:R-:W-:Y:S05]  /*10420*/  EXIT ;  /* 0x000000000000794d */ /* 0x000fea0003800000 */
.L_x_2202:
[----:B------:R-:W-:Y:S01]  /*10430*/  FMUL.FTZ R4, R22, 1 ;  /* 0x3f80000016047820 */ /* 0x000fe20000410000 */
[----:B------:R-:W-:-:S05]  /*10440*/  CS2R R6, SRZ ;  /* 0x0000000000067805 */ /* 0x000fca000001ff00 */
[----:B------:R-:W0:Y:S02]  /*10450*/  F2F.F64.F32 R4, R4 ;  /* 0x0000000400047310 */ /* 0x000e240000201800 */
[----:B0-----:R-:W-:Y:S01]  /*10460*/  STG.E.128 desc[UR36][R16.64], R4 ;  /* 0x0000000410007986 */ /* 0x001fe2000c101d24 */
[----:B------:R-:W-:Y:S05]  /*10470*/  EXIT ;  /* 0x000000000000794d */ /* 0x000fea0003800000 */
.L_x_2201:
[----:B------:R-:W-:-:S09]  /*10480*/  UISETP.NE.AND UP0, UPT, UR4, 0xf, UPT ;  /* 0x0000000f0400788c */ /* 0x000fd2000bf05270 */
[----:B------:R-:W-:Y:S05]  /*10490*/  BRA.U !UP0, `(.L_x_2203) ;  /* 0x0000000108e07547 */ /* 0x000fea000b800000 */
[----:B------:R-:W-:-:S09]  /*104a0*/  UISETP.NE.AND UP0, UPT, UR4, 0x17, UPT ;  /* 0x000000170400788c */ /* 0x000fd2000bf05270 */
[----:B------:R-:W-:Y:S05]  /*104b0*/  BRA.U !UP0, `(.L_x_2204) ;  /* 0x00000001088c7547 */ /* 0x000fea000b800000 */
[----:B------:R-:W-:-:S09]  /*104c0*/  UISETP.NE.AND UP0, UPT, UR4, 0x18, UPT ;  /* 0x000000180400788c */ /* 0x000fd2000bf05270 */
[----:B------:R-:W-:Y:S05]  /*104d0*/  BRA.U !UP0, `(.L_x_2205) ;  /* 0x0000000108447547 */ /* 0x000fea000b800000 */
.L_x_2182:
[----:B------:R-:W-:Y:S01]  /*104e0*/  MOV R0, 0x0 ;  /* 0x0000000000007802 */ /* 0x000fe20000000f00 */
[----:B------:R-:W0:Y:S01]  /*104f0*/  LDCU.64 UR4, c[0x4][0x128] ;  /* 0x01002500ff0477ac */ /* 0x000e220008000a00 */
[----:B------:R-:W-:Y:S02]  /*10500*/  HFMA2 R8, -RZ, RZ, 0, 6.020069122314453125e-06 ;  /* 0x00000065ff087431 */ /* 0x000fe400000001ff */
[----:B------:R-:W-:Y:S01]  /*10510*/  IMAD.MOV.U32 R12, RZ, RZ, 0x1 ;  /* 0x00000001ff0c7424 */ /* 0x000fe200078e00ff */
[----:B------:R1:W2:Y:S01]  /*10520*/  LDC.64 R2, c[0x4][R0] ;  /* 0x0100000000027b82 */ /* 0x0002a20000000a00 */
[----:B------:R-:W3:Y:S01]  /*10530*/  LDCU.64 UR6, c[0x4][0x130] ;  /* 0x01002600ff0677ac */ /* 0x000ee20008000a00 */
[----:B------:R-:W-:Y:S01]  /*10540*/  MOV R13, RZ ;  /* 0x000000ff000d7202 */ /* 0x000fe20000000f00 */
[----:B------:R-:W4:Y:S01]  /*10550*/  LDCU.64 UR8, c[0x4][0x20] ;  /* 0x01000400ff0877ac */ /* 0x000f220008000a00 */
[----:B0-----:R-:W-:Y:S01]  /*10560*/  MOV R4, UR4 ;  /* 0x0000000400047c02 */ /* 0x001fe20008000f00 */
[----:B------:R-:W-:Y:S01]  /*10570*/  IMAD.U32 R5, RZ, RZ, UR5 ;  /* 0x00000005ff057e24 */ /* 0x000fe2000f8e00ff */
[----:B---3--:R-:W-:Y:S01]  /*10580*/  MOV R6, UR6 ;  /* 0x0000000600067c02 */ /* 0x008fe20008000f00 */
[----:B------:R-:W-:Y:S01]  /*10590*/  IMAD.U32 R7, RZ, RZ, UR7 ;  /* 0x00000007ff077e24 */ /* 0x000fe2000f8e00ff */
[----:B----4-:R-:W-:Y:S01]  /*105a0*/  MOV R10, UR8 ;  /* 0x00000008000a7c02 */ /* 0x010fe20008000f00 */
[----:B-1----:R-:W-:-:S07]  /*105b0*/  IMAD.U32 R11, RZ, RZ, UR9 ;  /* 0x00000009ff0b7e24 */ /* 0x002fce000f8e00ff */
[----:B------:R-:W-:-:S07]  /*105c0*/  LEPC R20, `(.L_x_2206) ;  /* 0x000000001014794e */ /* 0x000fce0000000000 */
[----:B--2---:R-:W-:Y:S05]  /*105d0*/  CALL.ABS.NOINC R2 ;  /* 0x0000000002007343 */ /* 0x004fea0003c00000 */
.L_x_2206:
[----:B------:R-:W-:Y:S05]  /*105e0*/  EXIT ;  /* 0x000000000000794d */ /* 0x000fea0003800000 */
.L_x_2205:
        /* <DEDUP_REMOVED lines=12> */
.L_x_2208:
[----:B------:R-:W-:Y:S05]  /*106b0*/  BSYNC.RECONVERGENT B0 ;  /* 0x0000000000007941 */ /* 0x000fea0003800200 */
.L_x_2207:
[----:B------:R-:W-:-:S05]  /*106c0*/  LOP3.LUT R3, R0, 0x80, R5, 0xf8, !PT ;  /* 0x0000008000037812 */ /* 0x000fca00078ef805 */
[----:B------:R-:W-:Y:S01]  /*106d0*/  STG.E.U8 desc[UR36][R16.64], R3 ;  /* 0x0000000310007986 */ /* 0x000fe2000c101124 */
[----:B------:R-:W-:Y:S05]  /*106e0*/  EXIT ;  /* 0x000000000000794d */ /* 0x000fea0003800000 */
.L_x_2204:
        /* <DEDUP_REMOVED lines=11> */
.L_x_2210:
[----:B------:R-:W-:Y:S01]  /*107a0*/  HFMA2 R0, -RZ, RZ, 0, 7.569789886474609375e-06 ;  /* 0x0000007fff007431 */ /* 0x000fe200000001ff */
[----:B------:R-:W-:-:S04]  /*107b0*/  ISETP.GT.U32.AND P0, PT, R2, 0x7f800000, PT ;  /* 0x7f8000000200780c */ /* 0x000fc80003f04070 */
[----:B------:R-:W-:-:S09]  /*107c0*/  SEL R0, R0, 0x7c, P0 ;  /* 0x0000007c00007807 */ /* 0x000fd20000000000 */
.L_x_2211:
[----:B------:R-:W-:Y:S05]  /*107d0*/  BSYNC.RECONVERGENT B0 ;  /* 0x0000000000007941 */ /* 0x000fea0003800200 */
.L_x_2209:
[----:B------:R-:W-:-:S04]  /*107e0*/  SHF.R.U32.HI R3, RZ, 0x18, R22 ;  /* 0x00000018ff037819 */ /* 0x000fc80000011616 */
[----:B------:R-:W-:-:S05]  /*107f0*/  LOP3.LUT R3, R0, 0x80, R3, 0xf8, !PT ;  /* 0x0000008000037812 */ /* 0x000fca00078ef803 */
[----:B------:R-:W-:Y:S01]  /*10800*/  STG.E.U8 desc[UR36][R16.64], R3 ;  /* 0x0000000310007986 */ /* 0x000fe2000c101124 */
[----:B------:R-:W-:Y:S05]  /*10810*/  EXIT ;  /* 0x000000000000794d */ /* 0x000fea0003800000 */
.L_x_2203:
[----:B------:R-:W-:-:S05]  /*10820*/  F2FP.BF16.F32.PACK_AB R22, RZ, R22 ;  /* 0x00000016ff16723e */ /* 0x000fca00000010ff */
[----:B------:R-:W-:Y:S01]  /*10830*/  STG.E.U16 desc[UR36][R16.64], R22 ;  /* 0x0000001610007986 */ /* 0x000fe2000c101524 */
[----:B------:R-:W-:Y:S05]  /*10840*/  EXIT ;  /* 0x000000000000794d */ /* 0x000fea0003800000 */
.L_x_2212:
        /* <DEDUP_REMOVED lines=11> */
.L_x_7041:


//--------------------- .text._ZN2at6native27unrolled_elementwise_kernelIZZZNS0_65_GLOBAL__N__cd49fe81_27_ActivationSoftplusKernel_cu_1520ed90_293224softplus_backward_kernelERNS_18TensorIteratorBaseERKN3c106ScalarES8_ENKUlvE_clEvENKUlvE0_clEvEUlffE_St5arrayIPcLm3EELi4E23TrivialOffsetCalculatorILi2EjESF_ILi1EjENS0_6memory12LoadWithCastILi2EEENSI_13StoreWithCastILi1EEEEEviT_T0_T2_T3_T4_T5_ --------------------------
	.section	.text._ZN2at6native27unrolled_elementwise_kernelIZZZNS0_65_GLOBAL__N__cd49fe81_27_ActivationSoftplusKernel_cu_1520ed90_293224softplus_backward_kernelERNS_18TensorIteratorBaseERKN3c106ScalarES8_ENKUlvE_clEvENKUlvE0_clEvEUlffE_St5arrayIPcLm3EELi4E23TrivialOffsetCalculatorILi2EjESF_ILi1EjENS0_6memory12LoadWithCastILi2EEENSI_13StoreWithCastILi1EEEEEviT_T0_T2_T3_T4_T5_,"ax",@progbits
	.align	128
        .global         _ZN2at6native27unrolled_elementwise_kernelIZZZNS0_65_GLOBAL__N__cd49fe81_27_ActivationSoftplusKernel_cu_1520ed90_293224softplus_backward_kernelERNS_18TensorIteratorBaseERKN3c106ScalarES8_ENKUlvE_clEvENKUlvE0_clEvEUlffE_St5arrayIPcLm3EELi4E23TrivialOffsetCalculatorILi2EjESF_ILi1EjENS0_6memory12LoadWithCastILi2EEENSI_13StoreWithCastILi1EEEEEviT_T0_T2_T3_T4_T5_
        .type           _ZN2at6native27unrolled_elementwise_kernelIZZZNS0_65_GLOBAL__N__cd49fe81_27_ActivationSoftplusKernel_cu_1520ed90_293224softplus_backward_kernelERNS_18TensorIteratorBaseERKN3c106ScalarES8_ENKUlvE_clEvENKUlvE0_clEvEUlffE_St5arrayIPcLm3EELi4E23TrivialOffsetCalculatorILi2EjESF_ILi1EjENS0_6memory12LoadWithCastILi2EEENSI_13StoreWithCastILi1EEEEEviT_T0_T2_T3_T4_T5_,@function
        .size           _ZN2at6native27unrolled_elementwise_kernelIZZZNS0_65_GLOBAL__N__cd49fe81_27_ActivationSoftplusKernel_cu_1520ed90_293224softplus_backward_kernelERNS_18TensorIteratorBaseERKN3c106ScalarES8_ENKUlvE_clEvENKUlvE0_clEvEUlffE_St5arrayIPcLm3EELi4E23TrivialOffsetCalculatorILi2EjESF_ILi1EjENS0_6memory12LoadWithCastILi2EEENSI_13StoreWithCastILi1EEEEEviT_T0_T2_T3_T4_T5_,(.L_x_7042 - _ZN2at6native27unrolled_elementwise_kernelIZZZNS0_65_GLOBAL__N__cd49fe81_27_ActivationSoftplusKernel_cu_1520ed90_293224softplus_backward_kernelERNS_18TensorIteratorBaseERKN3c106ScalarES8_ENKUlvE_clEvENKUlvE0_clEvEUlffE_St5arrayIPcLm3EELi4E23TrivialOffsetCalculatorILi2EjESF_ILi1EjENS0_6memory12LoadWithCastILi2EEENSI_13StoreWithCastILi1EEEEEviT_T0_T2_T3_T4_T5_)
        .other          _ZN2at6native27unrolled_elementwise_kernelIZZZNS0_65_GLOBAL__N__cd49fe81_27_ActivationSoftplusKernel_cu_1520ed90_293224softplus_backward_kernelERNS_18TensorIteratorBaseERKN3c106ScalarES8_ENKUlvE_clEvENKUlvE0_clEvEUlffE_St5arrayIPcLm3EELi4E23TrivialOffsetCalculatorILi2EjESF_ILi1EjENS0_6memory12LoadWithCastILi2EEENSI_13StoreWithCastILi1EEEEEviT_T0_T2_T3_T4_T5_,@"STO_CUDA_ENTRY STV_DEFAULT"
_ZN2at6native27unrolled_elementwise_kernelIZZZNS0_65_GLOBAL__N__cd49fe81_27_ActivationSoftplusKernel_cu_1520ed90_293224softplus_backward_kernelERNS_18TensorIteratorBaseERKN3c106ScalarES8_ENKUlvE_clEvENKUlvE0_clEvEUlffE_St5arrayIPcLm3EELi4E23TrivialOffsetCalculatorILi2EjESF_ILi1EjENS0_6memory12LoadWithCastILi2EEENSI_13StoreWithCastILi1EEEEEviT_T0_T2_T3_T4_T5_:
.text._ZN2at6native27unrolled_elementwise_kernelIZZZNS0_65_GLOBAL__N__cd49fe81_27_ActivationSoftplusKernel_cu_1520ed90_293224softplus_backward_kernelERNS_18TensorIteratorBaseERKN3c106ScalarES8_ENKUlvE_clEvENKUlvE0_clEvEUlffE_St5arrayIPcLm3EELi4E23TrivialOffsetCalculatorILi2EjESF_ILi1EjENS0_6memory12LoadWithCastILi2EEENSI_13StoreWithCastILi1EEEEEviT_T0_T2_T3_T4_T5_:
[----:B------:R-:W0:Y:S01]  /*0000*/  LDC R1, c[0x0][0x37c] ;  /* 0x0000df00ff017b82 */ /* 0x000e220000000800 */
[----:B------:R-:W1:Y:S07]  /*0010*/  S2R R2, SR_CTAID.X ;  /* 0x0000000000027919 */ /* 0x000e6e0000002500 */
[----:B------:R-:W1:Y:S01]  /*0020*/  LDC R3, c[0x0][0x380] ;  /* 0x0000e000ff037b82 */ /* 0x000e620000000800 */
[----:B------:R-:W2:Y:S01]  /*0030*/  LDCU.64 UR36, c[0x0][0x358] ;  /* 0x00006b00ff2477ac */ /* 0x000ea20008000a00 */
[----:B------:R-:W-:Y:S01]  /*0040*/  BSSY.RECONVERGENT B7, `(.L_x_2213) ;  /* 0x00001df000077945 */ /* 0x000fe20003800200 */
[----:B------:R-:W3:Y:S01]  /*0050*/  S2R R17, SR_TID.X ;  /* 0x0000000000117919 */ /* 0x000ee20000002100 */
[----:B------:R-:W-:Y:S01]  /*0060*/  IMAD.MOV.U32 R29, RZ, RZ, RZ ;  /* 0x000000ffff1d7224 */ /* 0x000fe200078e00ff */
[----:B------:R-:W4:Y:S01]  /*0070*/  LDCU.U8 UR38, c[0x0][0x3b4] ;  /* 0x00007680ff2677ac */ /* 0x000f220008000000 */
[----:B------:R-:W-:Y:S01]  /*0080*/  IMAD.MOV.U32 R18, RZ, RZ, RZ ;  /* 0x000000ffff127224 */ /* 0x000fe200078e00ff */
        /* <DEDUP_REMOVED lines=8> */
[----:B------:R-:W-:Y:S01]  /*0110*/  BSSY.RECONVERGENT B6, `(.L_x_2215) ;  /* 0x00000e7000067945 */ /* 0x000fe20003800200 */
        /* <DEDUP_REMOVED lines=17> */
.L_x_2219:
[----:B------:R-:W2:Y:S02]  /*0230*/  LDG.E.U8 R4, desc[UR36][R4.64] ;  /* 0x0000002404047981 */ /* 0x000ea4000c1e1100 */
[----:B--2---:R-:W-:Y:S01]  /*0240*/  I2FP.F32.U32 R18, R4 ;  /* 0x0000000400127245 */ /* 0x004fe20000201000 */
[----:B------:R-:W-:Y:S06]  /*0250*/  BRA `(.L_x_2221) ;  /* 0x0000000c00487947 */ /* 0x000fec0003800000 */
.L_x_2218:
[----:B------:R-:W-:-:S09]  /*0260*/  UISETP.NE.AND UP0, UPT, UR4, 0x2, UPT ;  /* 0x000000020400788c */ /* 0x000fd2000bf05270 */
[----:B------:R-:W-:Y:S05]  /*0270*/  BRA.U !UP0, `(.L_x_2222) ;  /* 0x0000000108287547 */ /* 0x000fea000b800000 */
[----:B------:R-:W-:-:S09]  /*0280*/  UISETP.NE.AND UP0, UPT, UR4, 0x3, UPT ;  /* 0x000000030400788c */ /* 0x000fd2000bf05270 */
[----:B------:R-:W-:Y:S05]  /*0290*/  BRA.U !UP0, `(.L_x_2223) ;  /* 0x0000000108147547 */ /* 0x000fea000b800000 */
[----:B------:R-:W-:-:S09]  /*02a0*/  UISETP.NE.AND UP0, UPT, UR4, 0x4, UPT ;  /* 0x000000040400788c */ /* 0x000fd2000bf05270 */
[----:B------:R-:W-:Y:S05]  /*02b0*/  BRA.U UP0, `(.L_x_2220) ;  /* 0x0000000900b47547 */ /* 0x000fea000b800000 */
[----:B------:R-:W2:Y:S02]  /*02c0*/  LDG.E.64 R18, desc[UR36][R4.64] ;  /* 0x0000002404127981 */ /* 0x000ea4000c1e1b00 */
[----:B--2---:R0:W1:Y:S02]  /*02d0*/  I2F.S64 R18, R18 ;  /* 0x0000001200127312 */ /* 0x0040640000301400 */
[----:B01----:R-:W-:Y:S05]  /*02e0*/  BRA `(.L_x_2221) ;  /* 0x0000000c00247947 */ /* 0x003fea0003800000 */
.L_x_2223:
[----:B------:R-:W2:Y:S02]  /*02f0*/  LDG.E R4, desc[UR36][R4.64] ;  /* 0x0000002404047981 */ /* 0x000ea4000c1e1900 */
[----:B--2---:R-:W-:Y:S01]  /*0300*/  I2FP.F32.S32 R18, R4 ;  /* 0x0000000400127245 */ /* 0x004fe20000201400 */
[----:B------:R-:W-:Y:S06]  /*0310*/  BRA `(.L_x_2221) ;  /* 0x0000000c00187947 */ /* 0x000fec0003800000 */
.L_x_2222:
[----:B------:R-:W2:Y:S02]  /*0320*/  LDG.E.U16 R4, desc[UR36][R4.64] ;  /* 0x0000002404047981 */ /* 0x000ea4000c1e1500 */
[----:B--2---:R0:W1:Y:S01]  /*0330*/  I2F.S16 R18, R4 ;  /* 0x0000000400127306 */ /* 0x0040620000101400 */
[----:B------:R-:W-:Y:S05]  /*0340*/  BRA `(.L_x_2221) ;  /* 0x0000000c000c7947 */ /* 0x000fea0003800000 */
.L_x_2217:
        /* <DEDUP_REMOVED lines=8> */
.L_x_2225:
[----:B------:R-:W2:Y:S02]  /*03d0*/  LDG.E.U16 R4, desc[UR36][R4.64] ;  /* 0x0000002404047981 */ /* 0x000ea4000c1e1500 */
[----:B--2---:R-:W-:Y:S01]  /*03e0*/  HADD2.F32 R18, -RZ, R4.H0_H0 ;  /* 0x20000004ff127230 */ /* 0x004fe20000004100 */
[----:B------:R-:W-:Y:S06]  /*03f0*/  BRA `(.L_x_2221) ;  /* 0x0000000800e07947 */ /* 0x000fec0003800000 */
.L_x_2224:
        /* <DEDUP_REMOVED lines=8> */
.L_x_2227:
[----:B------:R-:W2:Y:S02]  /*0480*/  LDG.E.U16 R4, desc[UR36][R4.64] ;  /* 0x0000002404047981 */ /* 0x000ea4000c1e1500 */
[----:B--2---:R-:W-:Y:S01]  /*0490*/  HADD2.F32 R18, -RZ, R4.H0_H0 ;  /* 0x20000004ff127230 */ /* 0x004fe20000004100 */
[----:B------:R-:W-:Y:S06]  /*04a0*/  BRA `(.L_x_2221) ;  /* 0x0000000800b47947 */ /* 0x000fec0003800000 */
.L_x_2226:
        /* <DEDUP_REMOVED lines=11> */
.L_x_2216:
        /* <DEDUP_REMOVED lines=12> */
.L_x_2230:
        /* <DEDUP_REMOVED lines=11> */
.L_x_2229:
        /* <DEDUP_REMOVED lines=25> */
.L_x_2232:
        /* <DEDUP_REMOVED lines=11> */
[----:B------:R-:W-:Y:S01]  /*0910*/  LOP3.LUT R18, R0, 0x80000000, R3, 0xf8, !PT ;  /* 0x8000000000127812 */ /* 0x000fe200078ef803 */
[----:B------:R-:W-:Y:S06]  /*0920*/  BRA `(.L_x_2221) ;  /* 0x0000000400947947 */ /* 0x000fec0003800000 */
.L_x_2231:
[----:B------:R-:W2:Y:S02]  /*0930*/  LDG.E.U16 R4, desc[UR36][R4.64] ;  /* 0x0000002404047981 */ /* 0x000ea4000c1e1500 */
[----:B--2---:R-:W-:Y:S01]  /*0940*/  IMAD.U32 R18, R4, 0x10000, RZ ;  /* 0x0001000004127824 */ /* 0x004fe200078e00ff */
[----:B------:R-:W-:Y:S06]  /*0950*/  BRA `(.L_x_2221) ;  /* 0x0000000400887947 */ /* 0x000fec0003800000 */
.L_x_2228:
        /* <DEDUP_REMOVED lines=11> */
.L_x_2235:
        /* <DEDUP_REMOVED lines=20> */
.L_x_2237:
[----:B------:R-:W-:Y:S05]  /*0b50*/  BSYNC.RECONVERGENT B0 ;  /* 0x0000000000007941 */ /* 0x000fea0003800200 */
.L_x_2236:
[----:B------:R-:W-:Y:S01]  /*0b60*/  IMAD.SHL.U32 R0, R0, 0x100000, RZ ;  /* 0x0010000000007824 */ /* 0x000fe200078e00ff */
[----:B------:R-:W-:-:S04]  /*0b70*/  LEA R3, R3, 0x3b800000, 0x17 ;  /* 0x3b80000003037811 */ /* 0x000fc800078eb8ff */
[----:B------:R-:W-:Y:S01]  /*0b80*/  LOP3.LUT R18, R3, R0, R7, 0xfe, !PT ;  /* 0x0000000003127212 */ /* 0x000fe200078efe07 */
[----:B------:R-:W-:Y:S06]  /*0b90*/  BRA `(.L_x_2221) ;  /* 0x0000000000f87947 */ /* 0x000fec0003800000 */
.L_x_2234:
        /* <DEDUP_REMOVED lines=20> */
.L_x_2239:
[----:B------:R-:W-:Y:S05]  /*0ce0*/  BSYNC.RECONVERGENT B0 ;  /* 0x0000000000007941 */ /* 0x000fea0003800200 */
.L_x_2238:
[----:B------:R-:W-:Y:S01]  /*0cf0*/  IMAD.SHL.U32 R0, R0, 0x200000, RZ ;  /* 0x0020000000007824 */ /* 0x000fe200078e00ff */
[----:B------:R-:W-:-:S04]  /*0d00*/  LEA R3, R3, 0x37800000, 0x17 ;  /* 0x3780000003037811 */ /* 0x000fc800078eb8ff */
[----:B------:R-:W-:Y:S01]  /*0d10*/  LOP3.LUT R18, R3, R0, R7, 0xfe, !PT ;  /* 0x0000000003127212 */ /* 0x000fe200078efe07 */
[----:B------:R-:W-:Y:S06]  /*0d20*/  BRA `(.L_x_2221) ;  /* 0x0000000000947947 */ /* 0x000fec0003800000 */
.L_x_2233:
[----:B------:R-:W-:-:S09]  /*0d30*/  UISETP.NE.AND UP0, UPT, UR4, 0x1c, UPT ;  /* 0x0000001c0400788c */ /* 0x000fd2000bf05270 */
[----:B------:R-:W-:Y:S05]  /*0d40*/  BRA.U !UP0, `(.L_x_2240) ;  /* 0x0000000108847547 */ /* 0x000fea000b800000 */
[----:B------:R-:W-:-:S09]  /*0d50*/  UISETP.NE.AND UP0, UPT, UR4, 0x1d, UPT ;  /* 0x0000001d0400788c */ /* 0x000fd2000bf05270 */
[----:B------:R-:W-:Y:S05]  /*0d60*/  BRA.U !UP0, `(.L_x_2241) ;  /* 0x0000000108707547 */ /* 0x000fea000b800000 */
[----:B------:R-:W-:-:S09]  /*0d70*/  UISETP.NE.AND UP0, UPT, UR4, 0x2c, UPT ;  /* 0x0000002c0400788c */ /* 0x000fd2000bf05270 */
[----:B------:R-:W-:Y:S05]  /*0d80*/  BRA.U !UP0, `(.L_x_2242) ;  /* 0x0000000108487547 */ /* 0x000fea000b800000 */
.L_x_2220:
        /* <DEDUP_REMOVED lines=16> */
.L_x_2243:
[----:B------:R-:W-:Y:S01]  /*0e90*/  IMAD.MOV.U32 R18, RZ, RZ, RZ ;  /* 0x000000ffff127224 */ /* 0x000fe200078e00ff */
[----:B------:R-:W-:Y:S06]  /*0ea0*/  BRA `(.L_x_2221) ;  /* 0x0000000000347947 */ /* 0x000fec0003800000 */
.L_x_2242:
[----:B------:R-:W2:Y:S01]  /*0eb0*/  LDG.E.U8 R4, desc[UR36][R4.64] ;  /* 0x0000002404047981 */ /* 0x000ea2000c1e1100 */
[----:B------:R-:W-:Y:S01]  /*0ec0*/  IMAD.MOV.U32 R18, RZ, RZ, 0x400000 ;  /* 0x00400000ff127424 */ /* 0x000fe200078e00ff */
[----:B--2---:R-:W-:-:S13]  /*0ed0*/  ISETP.NE.AND P0, PT, R4, RZ, PT ;  /* 0x000000ff0400720c */ /* 0x004fda0003f05270 */
[----:B------:R-:W-:Y:S05]  /*0ee0*/  @!P0 BRA `(.L_x_2221) ;  /* 0x0000000000248947 */ /* 0x000fea0003800000 */
[----:B------:R-:W-:-:S13]  /*0ef0*/  ISETP.NE.AND P0, PT, R4, 0xff, PT ;  /* 0x000000ff0400780c */ /* 0x000fda0003f05270 */
[----:B------:R-:W-:Y:S02]  /*0f00*/  @!P0 IMAD.MOV.U32 R18, RZ, RZ, 0x7f800001 ;  /* 0x7f800001ff128424 */ /* 0x000fe400078e00ff */
[----:B------:R-:W-:Y:S01]  /*0f10*/  @P0 IMAD.SHL.U32 R18, R4, 0x800000, RZ ;  /* 0x0080000004120824 */ /* 0x000fe200078e00ff */
[----:B------:R-:W-:Y:S06]  /*0f20*/  BRA `(.L_x_2221) ;  /* 0x0000000000147947 */ /* 0x000fec0003800000 */
.L_x_2241:
[----:B------:R-:W2:Y:S02]  /*0f30*/  LDG.E.64 R18, desc[UR36][R4.64] ;  /* 0x0000002404127981 */ /* 0x000ea4000c1e1b00 */
[----:B--2---:R0:W1:Y:S02]  /*0f40*/  I2F.U64 R18, R18 ;  /* 0x0000001200127312 */ /* 0x0040640000301000 */
[----:B01----:R-:W-:Y:S05]  /*0f50*/  BRA `(.L_x_2221) ;  /* 0x0000000000087947 */ /* 0x003fea0003800000 */
.L_x_2240:
[----:B------:R-:W2:Y:S02]  /*0f60*/  LDG.E R4, desc[UR36][R4.64] ;  /* 0x0000002404047981 */ /* 0x000ea4000c1e1900 */
[----:B--2---:R-:W-:-:S07]  /*0f70*/  I2FP.F32.U32 R18, R4 ;  /* 0x0000000400127245 */ /* 0x004fce0000201000 */
.L_x_2221:
[----:B------:R-:W-:Y:S05]  /*0f80*/  BSYNC.RECONVERGENT B6 ;  /* 0x0000000000067941 */ /* 0x000fea0003800200 */
.L_x_2215:
[----:B0-2-4-:R-:W0:Y:S01]  /*0f90*/  LDC.64 R4, c[0x0][0x3a8] ;  /* 0x0000ea00ff047b82 */ /* 0x015e220000000a00 */
[----:B------:R-:W2:Y:S01]  /*0fa0*/  LDCU UR5, c[0x0][0x3bc] ;  /* 0x00007780ff0577ac */ /* 0x000ea20008000800 */
[----:B------:R-:W-:Y:S01]  /*0fb0*/  BSSY.RECONVERGENT B6, `(.L_x_2244) ;  /* 0x00000e6000067945 */ /* 0x000fe20003800200 */
[----:B------:R-:W-:-:S04]  /*0fc0*/  UPRMT UR4, UR39, 0x9910, URZ ;  /* 0x0000991027047896 */ /* 0x000fc800080000ff */
        /* <DEDUP_REMOVED lines=16> */
.L_x_2248:
[----:B------:R-:W2:Y:S02]  /*10d0*/  LDG.E.U8 R4, desc[UR36][R4.64] ;  /* 0x0000002404047981 */ /* 0x000ea4000c1e1100 */
[----:B--2---:R-:W-:Y:S01]  /*10e0*/  I2FP.F32.U32 R29, R4 ;  /* 0x00000004001d7245 */ /* 0x004fe20000201000 */
[----:B------:R-:W-:Y:S06]  /*10f0*/  BRA `(.L_x_2250) ;  /* 0x0000000c00447947 */ /* 0x000fec0003800000 */
.L_x_2247:
        /* <DEDUP_REMOVED lines=9> */
.L_x_2252:
[----:B------:R-:W2:Y:S02]  /*1190*/  LDG.E R4, desc[UR36][R4.64] ;  /* 0x0000002404047981 */ /* 0x000ea4000c1e1900 */
[----:B--2---:R-:W-:Y:S01]  /*11a0*/  I2FP.F32.S32 R29, R4 ;  /* 0x00000004001d7245 */ /* 0x004fe20000201400 */
[----:B------:R-:W-:Y:S06]  /*11b0*/  BRA `(.L_x_2250) ;  /* 0x0000000c00147947 */ /* 0x000fec0003800000 */
.L_x_2251:
[----:B------:R-:W2:Y:S02]  /*11c0*/  LDG.E.U16 R4, desc[UR36][R4.64] ;  /* 0x0000002404047981 */ /* 0x000ea4000c1e1500 */
[----:B--2---:R4:W0:Y:S01]  /*11d0*/  I2F.S16 R29, R4 ;  /* 0x00000004001d7306 */ /* 0x0048220000101400 */
[----:B------:R-:W-:Y:S05]  /*11e0*/  BRA `(.L_x_2250) ;  /* 0x0000000c00087947 */ /* 0x000fea0003800000 */
.L_x_2246:
        /* <DEDUP_REMOVED lines=8> */
.L_x_2254:
[----:B------:R-:W2:Y:S02]  /*1270*/  LDG.E.U16 R4, desc[UR36][R4.64] ;  /* 0x0000002404047981 */ /* 0x000ea4000c1e1500 */
[----:B--2---:R-:W-:Y:S01]  /*1280*/  HADD2.F32 R29, -RZ, R4.H0_H0 ;  /* 0x20000004ff1d7230 */ /* 0x004fe20000004100 */
[----:B------:R-:W-:Y:S06]  /*1290*/  BRA `(.L_x_2250) ;  /* 0x0000000800dc7947 */ /* 0x000fec0003800000 */
.L_x_2253:
        /* <DEDUP_REMOVED lines=8> */
.L_x_2256:
[----:B------:R-:W2:Y:S02]  /*1320*/  LDG.E.U16 R4, desc[UR36][R4.64] ;  /* 0x0000002404047981 */ /* 0x000ea4000c1e1500 */
[----:B--2---:R-:W-:Y:S01]  /*1330*/  HADD2.F32 R29, -RZ, R4.H0_H0 ;  /* 0x20000004ff1d7230 */ /* 0x004fe20000004100 */
[----:B------:R-:W-:Y:S06]  /*1340*/  BRA `(.L_x_2250) ;  /* 0x0000000800b07947 */ /* 0x000fec0003800000 */
.L_x_2255:
        /* <DEDUP_REMOVED lines=11> */
.L_x_2245:
        /* <DEDUP_REMOVED lines=12> */
.L_x_2259:
        /* <DEDUP_REMOVED lines=11> */
.L_x_2258:
        /* <DEDUP_REMOVED lines=25> */
.L_x_2261:
[----:B------:R-:W2:Y:S02]  /*1700*/  LDG.E.U8 R4, desc[UR36][R4.64] ;  /* 0x0000002404047981 */ /* 0x000ea4000c1e1100 */
[C---:B--2---:R-:W-:Y:S02]  /*1710*/  IMAD.SHL.U32 R3, R4.reuse, 0x2000000, RZ ;  /* 0x0200000004037824 */ /* 0x044fe400078e00ff */
[----:B------:R-:W-:-:S03]  /*1720*/  IMAD.SHL.U32 R6, R4, 0x100, RZ ;  /* 0x0000010004067824 */ /* 0x000fc600078e00ff */
[----:B------:R-:W-:Y:S02]  /*1730*/  ISETP.GT.U32.AND P0, PT, R3, 0x7ffffff, PT ;  /* 0x07ffffff0300780c */ /* 0x000fe40003f04070 */
[----:B------:R-:W-:-:S11]  /*1740*/  PRMT R29, R6, 0x9910, RZ ;  /* 0x00009910061d7816 */ /* 0x000fd600000000ff */
[----:B------:R-:W-:Y:S02]  /*1750*/  @!P0 LOP3.LUT R0, R6, 0x7f00, RZ, 0xc0, !PT ;  /* 0x00007f0006008812 */ /* 0x000fe400078ec0ff */
[----:B------:R-:W-:Y:S02]  /*1760*/  @P0 LEA.HI R3, R3, 0x70000000, RZ, 0x1c ;  /* 0x7000000003030811 */ /* 0x000fe400078fe0ff */
[----:B------:R-:W-:-:S05]  /*1770*/  @!P0 LOP3.LUT R0, R0, 0x3f000000, RZ, 0xfc, !PT ;  /* 0x3f00000000008812 */ /* 0x000fca00078efcff */
[----:B------:R-:W-:Y:S01]  /*1780*/  @!P0 FADD.FTZ R0, R0, -0.5 ;  /* 0xbf00000000008421 */ /* 0x000fe20000010000 */
[----:B------:R-:W-:-:S05]  /*1790*/  @P0 FMUL.FTZ R0, R3, 1.9259299443872358531e-34 ;  /* 0x0780000003000820 */ /* 0x000fca0000410000 */
[----:B------:R-:W-:Y:S01]  /*17a0*/  LOP3.LUT R29, R0, 0x80000000, R29, 0xf8, !PT ;  /* 0x80000000001d7812 */ /* 0x000fe200078ef81d */
[----:B------:R-:W-:Y:S06]  /*17b0*/  BRA `(.L_x_2250) ;  /* 0x0000000400947947 */ /* 0x000fec0003800000 */
.L_x_2260:
[----:B------:R-:W2:Y:S02]  /*17c0*/  LDG.E.U16 R4, desc[UR36][R4.64] ;  /* 0x0000002404047981 */ /* 0x000ea4000c1e1500 */
[----:B--2---:R-:W-:Y:S01]  /*17d0*/  IMAD.U32 R29, R4, 0x10000, RZ ;  /* 0x00010000041d7824 */ /* 0x004fe200078e00ff */
[----:B------:R-:W-:Y:S06]  /*17e0*/  BRA `(.L_x_2250) ;  /* 0x0000000400887947 */ /* 0x000fec0003800000 */
.L_x_2257:
        /* <DEDUP_REMOVED lines=11> */
.L_x_2264:
        /* <DEDUP_REMOVED lines=20> */
.L_x_2266:
[----:B------:R-:W-:Y:S05]  /*19e0*/  BSYNC.RECONVERGENT B0 ;  /* 0x0000000000007941 */ /* 0x000fea0003800200 */
.L_x_2265:
[----:B------:R-:W-:Y:S01]  /*19f0*/  IMAD.SHL.U32 R0, R0, 0x100000, RZ ;  /* 0x0010000000007824 */ /* 0x000fe200078e00ff */
[----:B------:R-:W-:-:S04]  /*1a00*/  LEA R3, R3, 0x3b800000, 0x17 ;  /* 0x3b80000003037811 */ /* 0x000fc800078eb8ff */
[----:B------:R-:W-:Y:S01]  /*1a10*/  LOP3.LUT R29, R3, R0, R29, 0xfe, !PT ;  /* 0x00000000031d7212 */ /* 0x000fe200078efe1d */
[----:B------:R-:W-:Y:S06]  /*1a20*/  BRA `(.L_x_2250) ;  /* 0x0000000000f87947 */ /* 0x000fec0003800000 */
.L_x_2263:
        /* <DEDUP_REMOVED lines=20> */
.L_x_2268:
[----:B------:R-:W-:Y:S05]  /*1b70*/  BSYNC.RECONVERGENT B0 ;  /* 0x0000000000007941 */ /* 0x000fea0003800200 */
.L_x_2267:
[----:B------:R-:W-:Y:S01]  /*1b80*/  IMAD.SHL.U32 R0, R0, 0x200000, RZ ;  /* 0x0020000000007824 */ /* 0x000fe200078e00ff */
[----:B------:R-:W-:-:S04]  /*1b90*/  LEA R3, R3, 0x37800000, 0x17 ;  /* 0x3780000003037811 */ /* 0x000fc800078eb8ff */
[----:B------:R-:W-:Y:S01]  /*1ba0*/  LOP3.LUT R29, R3, R0, R29, 0xfe, !PT ;  /* 0x00000000031d7212 */ /* 0x000fe200078efe1d */
[----:B------:R-:W-:Y:S06]  /*1bb0*/  BRA `(.L_x_2250) ;  /* 0x0000000000947947 */ /* 0x000fec0003800000 */
.L_x_2262:
[----:B------:R-:W-:-:S09]  /*1bc0*/  UISETP.NE.AND UP0, UPT, UR4, 0x1c, UPT ;  /* 0x0000001c0400788c */ /* 0x000fd2000bf05270 */
[----:B------:R-:W-:Y:S05]  /*1bd0*/  BRA.U !UP0, `(.L_x_2269) ;  /* 0x0000000108847547 */ /* 0x000fea000b800000 */
[----:B------:R-:W-:-:S09]  /*1be0*/  UISETP.NE.AND UP0, UPT, UR4, 0x1d, UPT ;  /* 0x0000001d0400788c */ /* 0x000fd2000bf05270 */
[----:B------:R-:W-:Y:S05]  /*1bf0*/  BRA.U !UP0, `(.L_x_2270) ;  /* 0x0000000108707547 */ /* 0x000fea000b800000 */
[----:B------:R-:W-:-:S09]  /*1c00*/  UISETP.NE.AND UP0, UPT, UR4, 0x2c, UPT ;  /* 0x0000002c0400788c */ /* 0x000fd2000bf05270 */
[----:B------:R-:W-:Y:S05]  /*1c10*/  BRA.U !UP0, `(.L_x_2271) ;  /* 0x0000000108487547 */ /* 0x000fea000b800000 */
.L_x_2249:
[----:B------:R-:W-:Y:S01]  /*1c20*/  MOV R14, 0x0 ;  /* 0x00000000000e7802 */ /* 0x000fe20000000f00 */
[----:B------:R-:W0:Y:S01]  /*1c30*/  LDCU.64 UR4, c[0x4][0x128] ;  /* 0x01002500ff0477ac */ /* 0x000e220008000a00 */
[----:B------:R-:W-:Y:S02]  /*1c40*/  IMAD.MOV.U32 R8, RZ, RZ, 0x4e ;  /* 0x0000004eff087424 */ /* 0x000fe400078e00ff */
[----:B------:R-:W-:Y:S01]  /*1c50*/  IMAD.MOV.U32 R12, RZ, RZ, 0x1 ;  /* 0x00000001ff0c7424 */ /* 0x000fe200078e00ff */
[----:B------:R-:W2:Y:S01]  /*1c60*/  LDCU.64 UR6, c[0x4][0x130] ;  /* 0x01002600ff0677ac */ /* 0x000ea20008000a00 */
[----:B------:R-:W4:Y:S01]  /*1c70*/  LDC.64 R14, c[0x4][R14] ;  /* 0x010000000e0e7b82 */ /* 0x000f220000000a00 */
[----:B------:R-:W-:Y:S01]  /*1c80*/  IMAD.MOV.U32 R13, RZ, RZ, RZ ;  /* 0x000000ffff0d7224 */ /* 0x000fe200078e00ff */
[----:B------:R-:W1:Y:S01]  /*1c90*/  LDCU.64 UR8, c[0x4][0x18] ;  /* 0x01000300ff0877ac */ /* 0x000e620008000a00 */
[----:B0-----:R-:W-:Y:S02]  /*1ca0*/  IMAD.U32 R4, RZ, RZ, UR4 ;  /* 0x00000004ff047e24 */ /* 0x001fe4000f8e00ff */
[----:B------:R-:W-:-:S02]  /*1cb0*/  IMAD.U32 R5, RZ, RZ, UR5 ;  /* 0x00000005ff057e24 */ /* 0x000fc4000f8e00ff */
[----:B--2---:R-:W-:Y:S02]  /*1cc0*/  IMAD.U32 R6, RZ, RZ, UR6 ;  /* 0x00000006ff067e24 */ /* 0x004fe4000f8e00ff */
[----:B------:R-:W-:Y:S02]  /*1cd0*/  IMAD.U32 R7, RZ, RZ, UR7 ;  /* 0x00000007ff077e24 */ /* 0x000fe4000f8e00ff */
[----:B-1----:R-:W-:Y:S02]  /*1ce0*/  IMAD.U32 R10, RZ, RZ, UR8 ;  /* 0x00000008ff0a7e24 */ /* 0x002fe4000f8e00ff */
[----:B------:R-:W-:-:S07]  /*1cf0*/  IMAD.U32 R11, RZ, RZ, UR9 ;  /* 0x00000009ff0b7e24 */ /* 0x000fce000f8e00ff */
[----:B------:R-:W-:-:S07]  /*1d00*/  LEPC R20, `(.L_x_2272) ;  /* 0x000000001014794e */ /* 0x000fce0000000000 */
[----:B---345:R-:W-:Y:S05]  /*1d10*/  CALL.ABS.NOINC R14 ;  /* 0x000000000e007343 */ /* 0x038fea0003c00000 */
.L_x_2272:
[----:B------:R-:W-:Y:S01]  /*1d20*/  IMAD.MOV.U32 R29, RZ, RZ, RZ ;  /* 0x000000ffff1d7224 */ /* 0x000fe200078e00ff */
[----:B------:R-:W-:Y:S06]  /*1d30*/  BRA `(.L_x_2250) ;  /* 0x0000000000347947 */ /* 0x000fec0003800000 */
.L_x_2271:
        /* <DEDUP_REMOVED lines=8> */
.L_x_2270:
[----:B------:R-:W2:Y:S02]  /*1dc0*/  LDG.E.64 R4, desc[UR36][R4.64] ;  /* 0x0000002404047981 */ /* 0x000ea4000c1e1b00 */
[----:B--2---:R0:W2:Y:S02]  /*1dd0*/  I2F.U64 R29, R4 ;  /* 0x00000004001d7312 */ /* 0x0040a40000301000 */
[----:B0-2---:R-:W-:Y:S05]  /*1de0*/  BRA `(.L_x_2250) ;  /* 0x0000000000087947 */ /* 0x005fea0003800000 */
.L_x_2269:
[----:B------:R-:W2:Y:S02]  /*1df0*/  LDG.E R4, desc[UR36][R4.64] ;  /* 0x0000002404047981 */ /* 0x000ea4000c1e1900 */
[----:B--2---:R-:W-:-:S07]  /*1e00*/  I2FP.F32.U32 R29, R4 ;  /* 0x00000004001d7245 */ /* 0x004fce0000201000 */
.L_x_2250:
[----:B------:R-:W-:Y:S05]  /*1e10*/  BSYNC.RECONVERGENT B6 ;  /* 0x0000000000067941 */ /* 0x000fea0003800200 */
.L_x_2244:
[----:B------:R-:W-:-:S07]  /*1e20*/  VIADD R17, R27, 0x80 ;  /* 0x000000801b117836 */ /* 0x000fce0000000000 */
.L_x_2214:
[----:B------:R-:W-:Y:S05]  /*1e30*/  BSYNC.RECONVERGENT B7 ;  /* 0x0000000000077941 */ /* 0x000fea0003800200 */
.L_x_2213:
[----:B------:R-:W-:Y:S01]  /*1e40*/  ISETP.GE.AND P0, PT, R17, R26, PT ;  /* 0x0000001a1100720c */ /* 0x000fe20003f06270 */
[----:B------:R-:W-:Y:S01]  /*1e50*/  BSSY.RECONVERGENT B7, `(.L_x_2273) ;  /* 0x00001da000077945 */ /* 0x000fe20003800200 */
[----:B------:R-:W-:Y:S02]  /*1e60*/  IMAD.MOV.U32 R28, RZ, RZ, RZ ;  /* 0x000000ffff1c7224 */ /* 0x000fe400078e00ff */
[----:B------:R-:W-:-:S09]  /*1e70*/  IMAD.MOV.U32 R22, RZ, RZ, RZ ;  /* 0x000000ffff167224 */ /* 0x000fd200078e00ff */
[----:B------:R-:W-:Y:S05]  /*1e80*/  @P0 BRA `(.L_x_2274) ;  /* 0x0000001c00580947 */ /* 0x000fea0003800000 */
[----:B0-2-4-:R-:W0:Y:S01]  /*1e90*/  LDC.64 R4, c[0x0][0x3a0] ;  /* 0x0000e800ff047b82 */ /* 0x015e220000000a00 */
[----:B------:R-:W2:Y:S01]  /*1ea0*/  LDCU UR5, c[0x0][0x3b8] ;  /* 0x00007700ff0577ac */ /* 0x000ea20008000800 */
[----:B------:R-:W-:Y:S01]  /*1eb0*/  IMAD R16, R2, 0x200, R17 ;  /* 0x0000020002107824 */ /* 0x000fe200078e0211 */
        /* <DEDUP_REMOVED lines=18> */
.L_x_2279:
[----:B------:R-:W2:Y:S02]  /*1fe0*/  LDG.E.U8 R4, desc[UR36][R4.64] ;  /* 0x0000002404047981 */ /* 0x000ea4000c1e1100 */
[----:B--2---:R-:W-:Y:S01]  /*1ff0*/  I2FP.F32.U32 R22, R4 ;  /* 0x0000000400167245 */ /* 0x004fe20000201000 */
[----:B------:R-:W-:Y:S06]  /*2000*/  BRA `(.L_x_2281) ;  /* 0x0000000c00487947 */ /* 0x000fec0003800000 */
.L_x_2278:
        /* <DEDUP_REMOVED lines=9> */
.L_x_2283:
[----:B------:R-:W2:Y:S02]  /*20a0*/  LDG.E R4, desc[UR36][R4.64] ;  /* 0x0000002404047981 */ /* 0x000ea4000c1e1900 */
[----:B--2---:R-:W-:Y:S01]  /*20b0*/  I2FP.F32.S32 R22, R4 ;  /* 0x0000000400167245 */ /* 0x004fe20000201400 */
[----:B------:R-:W-:Y:S06]  /*20c0*/  BRA `(.L_x_2281) ;  /* 0x0000000c00187947 */ /* 0x000fec0003800000 */
.L_x_2282:
[----:B------:R-:W2:Y:S02]  /*20d0*/  LDG.E.U16 R4, desc[UR36][R4.64] ;  /* 0x0000002404047981 */ /* 0x000ea4000c1e1500 */
[----:B--2---:R0:W2:Y:S01]  /*20e0*/  I2F.S16 R22, R4 ;  /* 0x0000000400167306 */ /* 0x0040a20000101400 */
[----:B------:R-:W-:Y:S05]  /*20f0*/  BRA `(.L_x_2281) ;  /* 0x0000000c000c7947 */ /* 0x000fea0003800000 */
.L_x_2277:
        /* <DEDUP_REMOVED lines=8> */
.L_x_2285:
[----:B------:R-:W2:Y:S02]  /*2180*/  LDG.E.U16 R4, desc[UR36][R4.64] ;  /* 0x0000002404047981 */ /* 0x000ea4000c1e1500 */
[----:B--2---:R-:W-:Y:S01]  /*2190*/  HADD2.F32 R22, -RZ, R4.H0_H0 ;  /* 0x20000004ff167230 */ /* 0x004fe20000004100 */
[----:B------:R-:W-:Y:S06]  /*21a0*/  BRA `(.L_x_2281) ;  /* 0x0000000800e07947 */ /* 0x000fec0003800000 */
.L_x_2284:
        /* <DEDUP_REMOVED lines=8> */
.L_x_2287:
[----:B------:R-:W2:Y:S02]  /*2230*/  LDG.E.U16 R4, desc[UR36][R4.64] ;  /* 0x0000002404047981 */ /* 0x000ea4000c1e1500 */
[----:B--2---:R-:W-:Y:S01]  /*2240*/  HADD2.F32 R22, -RZ, R4.H0_H0 ;  /* 0x20000004ff167230 */ /* 0x004fe20000004100 */
[----:B------:R-:W-:Y:S06]  /*2250*/  BRA `(.L_x_2281) ;  /* 0x0000000800b47947 */ /* 0x000fec0003800000 */
.L_x_2286:
        /* <DEDUP_REMOVED lines=11> */
.L_x_2276:
        /* <DEDUP_REMOVED lines=12> */
.L_x_2290:
        /* <DEDUP_REMOVED lines=11> */
.L_x_2289:
        /* <DEDUP_REMOVED lines=25> */
.L_x_2292:
        /* <DEDUP_REMOVED lines=11> */
[----:B------:R-:W-:Y:S01]  /*26c0*/  LOP3.LUT R22, R0, 0x80000000, R3, 0xf8, !PT ;  /* 0x8000000000167812 */ /* 0x000fe200078ef803 */
[----:B------:R-:W-:Y:S06]  /*26d0*/  BRA `(.L_x_2281) ;  /* 0x0000000400947947 */ /* 0x000fec0003800000 */
.L_x_2291:
[----:B------:R-:W2:Y:S02]  /*26e0*/  LDG.E.U16 R4, desc[UR36][R4.64] ;  /* 0x0000002404047981 */ /* 0x000ea4000c1e1500 */
[----:B--2---:R-:W-:Y:S01]  /*26f0*/  IMAD.U32 R22, R4, 0x10000, RZ ;  /* 0x0001000004167824 */ /* 0x004fe200078e00ff */
[----:B------:R-:W-:Y:S06]  /*2700*/  BRA `(.L_x_2281) ;  /* 0x0000000400887947 */ /* 0x000fec0003800000 */
.L_x_2288:
        /* <DEDUP_REMOVED lines=11> */
.L_x_2295:
        /* <DEDUP_REMOVED lines=20> */
.L_x_2297:
[----:B------:R-:W-:Y:S05]  /*2900*/  BSYNC.RECONVERGENT B0 ;  /* 0x0000000000007941 */ /* 0x000fea0003800200 */
.L_x_2296:
[----:B------:R-:W-:Y:S01]  /*2910*/  IMAD.SHL.U32 R0, R0, 0x100000, RZ ;  /* 0x0010000000007824 */ /* 0x000fe200078e00ff */
[----:B------:R-:W-:-:S04]  /*2920*/  LEA R3, R3, 0x3b800000, 0x17 ;  /* 0x3b80000003037811 */ /* 0x000fc800078eb8ff */
[----:B------:R-:W-:Y:S01]  /*2930*/  LOP3.LUT R22, R3, R0, R7, 0xfe, !PT ;  /* 0x0000000003167212 */ /* 0x000fe200078efe07 */
[----:B------:R-:W-:Y:S06]  /*2940*/  BRA `(.L_x_2281) ;  /* 0x0000000000f87947 */ /* 0x000fec0003800000 */
.L_x_2294:
        /* <DEDUP_REMOVED lines=20> */
.L_x_2299:
[----:B------:R-:W-:Y:S05]  /*2a90*/  BSYNC.RECONVERGENT B0 ;  /* 0x0000000000007941 */ /* 0x000fea0003800200 */
.L_x_2298:
[----:B------:R-:W-:Y:S01]  /*2aa0*/  IMAD.SHL.U32 R0, R0, 0x200000, RZ ;  /* 0x0020000000007824 */ /* 0x000fe200078e00ff */
[----:B------:R-:W-:-:S04]  /*2ab0*/  LEA R3, R3, 0x37800000, 0x17 ;  /* 0x3780000003037811 */ /* 0x000fc800078eb8ff */
[----:B------:R-:W-:Y:S01]  /*2ac0*/  LOP3.LUT R22, R3, R0, R7, 0xfe, !PT ;  /* 0x0000000003167212 */ /* 0x000fe200078efe07 */
[----:B------:R-:W-:Y:S06]  /*2ad0*/  BRA `(.L_x_2281) ;  /* 0x0000000000947947 */ /* 0x000fec0003800000 */
.L_x_2293:
        /* <DEDUP_REMOVED lines=14> */
.L_x_2280:
        /* <DEDUP_REMOVED lines=16> */
.L_x_2302:
[----:B------:R-:W-:Y:S01]  /*2cc0*/  IMAD.MOV.U32 R22, RZ, RZ, RZ ;  /* 0x000000ffff167224 */ /* 0x000fe200078e00ff */
[----:B------:R-:W-:Y:S06]  /*2cd0*/  BRA `(.L_x_2281) ;  /* 0x0000000000147947 */ /* 0x000fec0003800000 */
.L_x_2301:
[----:B------:R-:W2:Y:S02]  /*2ce0*/  LDG.E.64 R22, desc[UR36][R4.64] ;  /* 0x0000002404167981 */ /* 0x000ea4000c1e1b00 */
[----:B--2---:R0:W2:Y:S02]  /*2cf0*/  I2F.U64 R22, R22 ;  /* 0x0000001600167312 */ /* 0x0040a40000301000 */
[----:B0-2---:R-:W-:Y:S05]  /*2d00*/  BRA `(.L_x_2281) ;  /* 0x0000000000087947 */ /* 0x005fea0003800000 */
.L_x_2300:
[----:B------:R-:W2:Y:S02]  /*2d10*/  LDG.E R4, desc[UR36][R4.64] ;  /* 0x0000002404047981 */ /* 0x000ea4000c1e1900 */
[----:B--2---:R-:W-:-:S07]  /*2d20*/  I2FP.F32.U32 R22, R4 ;  /* 0x0000000400167245 */ /* 0x004fce0000201000 */
.L_x_2281:
[----:B------:R-:W-:Y:S05]  /*2d30*/  BSYNC.RECONVERGENT B6 ;  /* 0x0000000000067941 */ /* 0x000fea0003800200 */
.L_x_2275:
        /* <DEDUP_REMOVED lines=20> */
.L_x_2307:
[----:B------:R-:W2:Y:S02]  /*2e80*/  LDG.E.U8 R4, desc[UR36][R4.64] ;  /* 0x0000002404047981 */ /* 0x000ea4000c1e1100 */
[----:B--2---:R-:W-:Y:S01]  /*2e90*/  I2FP.F32.U32 R28, R4 ;  /* 0x00000004001c7245 */ /* 0x004fe20000201000 */
[----:B------:R-:W-:Y:S06]  /*2ea0*/  BRA `(.L_x_2309) ;  /* 0x0000000c00487947 */ /* 0x000fec0003800000 */
.L_x_2306:
        /* <DEDUP_REMOVED lines=9> */
.L_x_2311:
[----:B------:R-:W2:Y:S02]  /*2f40*/  LDG.E R4, desc[UR36][R4.64] ;  /* 0x0000002404047981 */ /* 0x000ea4000c1e1900 */
[----:B--2---:R-:W-:Y:S01]  /*2f50*/  I2FP.F32.S32 R28, R4 ;  /* 0x00000004001c7245 */ /* 0x004fe20000201400 */
[----:B------:R-:W-:Y:S06]  /*2f60*/  BRA `(.L_x_2309) ;  /* 0x0000000c00187947 */ /* 0x000fec0003800000 */
.L_x_2310:
[----:B------:R-:W2:Y:S02]  /*2f70*/  LDG.E.U16 R4, desc[UR36][R4.64] ;  /* 0x0000002404047981 */ /* 0x000ea4000c1e1500 */
[----:B--2---:R4:W0:Y:S01]  /*2f80*/  I2F.S16 R28, R4 ;  /* 0x00000004001c7306 */ /* 0x0048220000101400 */
[----:B------:R-:W-:Y:S05]  /*2f90*/  BRA `(.L_x_2309) ;  /* 0x0000000c000c7947 */ /* 0x000fea0003800000 */
.L_x_2305:
        /* <DEDUP_REMOVED lines=8> */
.L_x_2313:
[----:B------:R-:W2:Y:S02]  /*3020*/  LDG.E.U16 R4, desc[UR36][R4.64] ;  /* 0x0000002404047981 */ /* 0x000ea4000c1e1500 */
[----:B--2---:R-:W-:Y:S01]  /*3030*/  HADD2.F32 R28, -RZ, R4.H0_H0 ;  /* 0x20000004ff1c7230 */ /* 0x004fe20000004100 */
[----:B------:R-:W-:Y:S06]  /*3040*/  BRA `(.L_x_2309) ;  /* 0x0000000800e07947 */ /* 0x000fec0003800000 */
.L_x_2312:
        /* <DEDUP_REMOVED lines=8> */
.L_x_2315:
[----:B------:R-:W2:Y:S02]  /*30d0*/  LDG.E.U16 R4, desc[UR36][R4.64] ;  /* 0x0000002404047981 */ /* 0x000ea4000c1e1500 */
[----:B--2---:R-:W-:Y:S01]  /*30e0*/  HADD2.F32 R28, -RZ, R4.H0_H0 ;  /* 0x20000004ff1c7230 */ /* 0x004fe20000004100 */
[----:B------:R-:W-:Y:S06]  /*30f0*/  BRA `(.L_x_2309) ;  /* 0x0000000800b47947 */ /* 0x000fec0003800000 */
.L_x_2314:
        /* <DEDUP_REMOVED lines=11> */
.L_x_2304:
        /* <DEDUP_REMOVED lines=12> */
.L_x_2318:
        /* <DEDUP_REMOVED lines=11> */
.L_x_2317:
        /* <DEDUP_REMOVED lines=25> */
.L_x_2320:
        /* <DEDUP_REMOVED lines=13> */
.L_x_2319:
[----:B------:R-:W2:Y:S02]  /*3580*/  LDG.E.U16 R4, desc[UR36][R4.64] ;  /* 0x0000002404047981 */ /* 0x000ea4000c1e1500 */
[----:B--2---:R-:W-:Y:S01]  /*3590*/  IMAD.U32 R28, R4, 0x10000, RZ ;  /* 0x00010000041c7824 */ /* 0x004fe200078e00ff */
[----:B------:R-:W-:Y:S06]  /*35a0*/  BRA `(.L_x_2309) ;  /* 0x0000000400887947 */ /* 0x000fec0003800000 */
.L_x_2316:
        /* <DEDUP_REMOVED lines=11> */
.L_x_2323:
        /* <DEDUP_REMOVED lines=20> */
.L_x_2325:
[----:B------:R-:W-:Y:S05]  /*37a0*/  BSYNC.RECONVERGENT B0 ;  /* 0x0000000000007941 */ /* 0x000fea0003800200 */
.L_x_2324:
[----:B------:R-:W-:Y:S01]  /*37b0*/  IMAD.SHL.U32 R0, R0, 0x100000, RZ ;  /* 0x0010000000007824 */ /* 0x000fe200078e00ff */
[----:B------:R-:W-:-:S04]  /*37c0*/  LEA R3, R3, 0x3b800000, 0x17 ;  /* 0x3b80000003037811 */ /* 0x000fc800078eb8ff */
[----:B------:R-:W-:Y:S01]  /*37d0*/  LOP3.LUT R28, R3, R0, R7, 0xfe, !PT ;  /* 0x00000000031c7212 */ /* 0x000fe200078efe07 */
[----:B------:R-:W-:Y:S06]  /*37e0*/  BRA `(.L_x_2309) ;  /* 0x0000000000f87947 */ /* 0x000fec0003800000 */
.L_x_2322:
        /* <DEDUP_REMOVED lines=20> */
.L_x_2327:
[----:B------:R-:W-:Y:S05]  /*3930*/  BSYNC.RECONVERGENT B0 ;  /* 0x0000000000007941 */ /* 0x000fea0003800200 */
.L_x_2326:
[----:B------:R-:W-:Y:S01]  /*3940*/  IMAD.SHL.U32 R0, R0, 0x200000, RZ ;  /* 0x0020000000007824 */ /* 0x000fe200078e00ff */
[----:B------:R-:W-:-:S04]  /*3950*/  LEA R3, R3, 0x37800000, 0x17 ;  /* 0x3780000003037811 */ /* 0x000fc800078eb8ff */
[----:B------:R-:W-:Y:S01]  /*3960*/  LOP3.LUT R28, R3, R0, R7, 0xfe, !PT ;  /* 0x00000000031c7212 */ /* 0x000fe200078efe07 */
[----:B------:R-:W-:Y:S06]  /*3970*/  BRA `(.L_x_2309) ;  /* 0x0000000000947947 */ /* 0x000fec0003800000 */
.L_x_2321:
        /* <DEDUP_REMOVED lines=14> */
.L_x_2308:
        /* <DEDUP_REMOVED lines=16> */
.L_x_2330:
[----:B------:R-:W-:Y:S01]  /*3b60*/  IMAD.MOV.U32 R28, RZ, RZ, RZ ;  /* 0x000000ffff1c7224 */ /* 0x000fe200078e00ff */
[----:B------:R-:W-:Y:S06]  /*3b70*/  BRA `(.L_x_2309) ;  /* 0x0000000000147947 */ /* 0x000fec0003800000 */
.L_x_2329:
[----:B------:R-:W2:Y:S02]  /*3b80*/  LDG.E.64 R4, desc[UR36][R4.64] ;  /* 0x0000002404047981 */ /* 0x000ea4000c1e1b00 */
[----:B--2---:R0:W2:Y:S02]  /*3b90*/  I2F.U64 R28, R4 ;  /* 0x00000004001c7312 */ /* 0x0040a40000301000 */
[----:B0-2---:R-:W-:Y:S05]  /*3ba0*/  BRA `(.L_x_2309) ;  /* 0x0000000000087947 */ /* 0x005fea0003800000 */
.L_x_2328:
[----:B------:R-:W2:Y:S02]  /*3bb0*/  LDG.E R4, desc[UR36][R4.64] ;  /* 0x0000002404047981 */ /* 0x000ea4000c1e1900 */
[----:B--2---:R-:W-:-:S07]  /*3bc0*/  I2FP.F32.U32 R28, R4 ;  /* 0x00000004001c7245 */ /* 0x004fce0000201000 */
.L_x_2309:
[----:B------:R-:W-:Y:S05]  /*3bd0*/  BSYNC.RECONVERGENT B6 ;  /* 0x0000000000067941 */ /* 0x000fea0003800200 */
.L_x_2303:
[----:B------:R-:W-:-:S07]  /*3be0*/  VIADD R17, R17, 0x80 ;  /* 0x0000008011117836 */ /* 0x000fce0000000000 */
.L_x_2274:
[----:B------:R-:W-:Y:S05]  /*3bf0*/  BSYNC.RECONVERGENT B7 ;  /* 0x0000000000077941 */ /* 0x000fea0003800200 */
.L_x_2273:
        /* <DEDUP_REMOVED lines=26> */
.L_x_2337:
[----:B------:R-:W2:Y:S02]  /*3da0*/  LDG.E.U8 R4, desc[UR36][R4.64] ;  /* 0x0000002404047981 */ /* 0x000ea4000c1e1100 */
[----:B--2---:R-:W-:Y:S01]  /*3db0*/  I2FP.F32.U32 R24, R4 ;  /* 0x0000000400187245 */ /* 0x004fe20000201000 */
[----:B------:R-:W-:Y:S06]  /*3dc0*/  BRA `(.L_x_2339) ;  /* 0x0000000c00487947 */ /* 0x000fec0003800000 */
.L_x_2336:
        /* <DEDUP_REMOVED lines=9> */
.L_x_2341:
[----:B------:R-:W2:Y:S02]  /*3e60*/  LDG.E R4, desc[UR36][R4.64] ;  /* 0x0000002404047981 */ /* 0x000ea4000c1e1900 */
[----:B--2---:R-:W-:Y:S01]  /*3e70*/  I2FP.F32.S32 R24, R4 ;  /* 0x0000000400187245 */ /* 0x004fe20000201400 */
[----:B------:R-:W-:Y:S06]  /*3e80*/  BRA `(.L_x_2339) ;  /* 0x0000000c00187947 */ /* 0x000fec0003800000 */
.L_x_2340:
[----:B------:R-:W2:Y:S02]  /*3e90*/  LDG.E.U16 R4, desc[UR36][R4.64] ;  /* 0x0000002404047981 */ /* 0x000ea4000c1e1500 */
[----:B--2---:R0:W2:Y:S01]  /*3ea0*/  I2F.S16 R24, R4 ;  /* 0x0000000400187306 */ /* 0x0040a20000101400 */
[----:B------:R-:W-:Y:S05]  /*3eb0*/  BRA `(.L_x_2339) ;  /* 0x0000000c000c7947 */ /* 0x000fea0003800000 */
.L_x_2335:
        /* <DEDUP_REMOVED lines=8> */
.L_x_2343:
[----:B------:R-:W2:Y:S02]  /*3f40*/  LDG.E.U16 R4, desc[UR36][R4.64] ;  /* 0x0000002404047981 */ /* 0x000ea4000c1e1500 */
[----:B--2---:R-:W-:Y:S01]  /*3f50*/  HADD2.F32 R24, -RZ, R4.H0_H0 ;  /* 0x20000004ff187230 */ /* 0x004fe20000004100 */
[----:B------:R-:W-:Y:S06]  /*3f60*/  BRA `(.L_x_2339) ;  /* 0x0000000800e07947 */ /* 0x000fec0003800000 */
.L_x_2342:
        /* <DEDUP_REMOVED lines=8> */
.L_x_2345:
[----:B------:R-:W2:Y:S02]  /*3ff0*/  LDG.E.U16 R4, desc[UR36][R4.64] ;  /* 0x0000002404047981 */ /* 0x000ea4000c1e1500 */
[----:B--2---:R-:W-:Y:S01]  /*4000*/  HADD2.F32 R24, -RZ, R4.H0_H0 ;  /* 0x20000004ff187230 */ /* 0x004fe20000004100 */
[----:B------:R-:W-:Y:S06]  /*4010*/  BRA `(.L_x_2339) ;  /* 0x0000000800b47947 */ /* 0x000fec0003800000 */
.L_x_2344:
        /* <DEDUP_REMOVED lines=11> */
.L_x_2334:
        /* <DEDUP_REMOVED lines=12> */
.L_x_2348:
        /* <DEDUP_REMOVED lines=11> */
.L_x_2347:
        /* <DEDUP_REMOVED lines=25> */
.L_x_2350:
        /* <DEDUP_REMOVED lines=13> */
.L_x_2349:
[----:B------:R-:W2:Y:S02]  /*44a0*/  LDG.E.U16 R4, desc[UR36][R4.64] ;  /* 0x0000002404047981 */ /* 0x000ea4000c1e1500 */
[----:B--2---:R-:W-:Y:S01]  /*44b0*/  IMAD.U32 R24, R4, 0x10000, RZ ;  /* 0x0001000004187824 */ /* 0x004fe200078e00ff */
[----:B------:R-:W-:Y:S06]  /*44c0*/  BRA `(.L_x_2339) ;  /* 0x0000000400887947 */ /* 0x000fec0003800000 */
.L_x_2346:
        /* <DEDUP_REMOVED lines=11> */
.L_x_2353:
        /* <DEDUP_REMOVED lines=20> */
.L_x_2355:
[----:B------:R-:W-:Y:S05]  /*46c0*/  BSYNC.RECONVERGENT B0 ;  /* 0x0000000000007941 */ /* 0x000fea0003800200 */
.L_x_2354:
[----:B------:R-:W-:Y:S01]  /*46d0*/  IMAD.SHL.U32 R0, R0, 0x100000, RZ ;  /* 0x0010000000007824 */ /* 0x000fe200078e00ff */
[----:B------:R-:W-:-:S04]  /*46e0*/  LEA R3, R3, 0x3b800000, 0x17 ;  /* 0x3b80000003037811 */ /* 0x000fc800078eb8ff */
[----:B------:R-:W-:Y:S01]  /*46f0*/  LOP3.LUT R24, R3, R0, R7, 0xfe, !PT ;  /* 0x0000000003187212 */ /* 0x000fe200078efe07 */
[----:B------:R-:W-:Y:S06]  /*4700*/  BRA `(.L_x_2339) ;  /* 0x0000000000f87947 */ /* 0x000fec0003800000 */
.L_x_2352:
        /* <DEDUP_REMOVED lines=20> */
.L_x_2357:
[----:B------:R-:W-:Y:S05]  /*4850*/  BSYNC.RECONVERGENT B0 ;  /* 0x0000000000007941 */ /* 0x000fea0003800200 */
.L_x_2356:
[----:B------:R-:W-:Y:S01]  /*4860*/  IMAD.SHL.U32 R0, R0, 0x200000, RZ ;  /* 0x0020000000007824 */ /* 0x000fe200078e00ff */
[----:B------:R-:W-:-:S04]  /*4870*/  LEA R3, R3, 0x37800000, 0x17 ;  /* 0x3780000003037811 */ /* 0x000fc800078eb8ff */
[----:B------:R-:W-:Y:S01]  /*4880*/  LOP3.LUT R24, R3, R0, R7, 0xfe, !PT ;  /* 0x0000000003187212 */ /* 0x000fe200078efe07 */
[----:B------:R-:W-:Y:S06]  /*4890*/  BRA `(.L_x_2339) ;  /* 0x0000000000947947 */ /* 0x000fec0003800000 */
.L_x_2351:
        /* <DEDUP_REMOVED lines=14> */
.L_x_2338:
        /* <DEDUP_REMOVED lines=16> */
.L_x_2360:
[----:B------:R-:W-:Y:S01]  /*4a80*/  IMAD.MOV.U32 R24, RZ, RZ, RZ ;  /* 0x000000ffff187224 */ /* 0x000fe200078e00ff */
[----:B------:R-:W-:Y:S06]  /*4a90*/  BRA `(.L_x_2339) ;  /* 0x0000000000147947 */ /* 0x000fec0003800000 */
.L_x_2359:
[----:B------:R-:W2:Y:S02]  /*4aa0*/  LDG.E.64 R24, desc[UR36][R4.64] ;  /* 0x0000002404187981 */ /* 0x000ea4000c1e1b00 */
[----:B--2---:R0:W2:Y:S02]  /*4ab0*/  I2F.U64 R24, R24 ;  /* 0x0000001800187312 */ /* 0x0040a40000301000 */
[----:B0-2---:R-:W-:Y:S05]  /*4ac0*/  BRA `(.L_x_2339) ;  /* 0x0000000000087947 */ /* 0x005fea0003800000 */
.L_x_2358:
[----:B------:R-:W2:Y:S02]  /*4ad0*/  LDG.E R4, desc[UR36][R4.64] ;  /* 0x0000002404047981 */ /* 0x000ea4000c1e1900 */
[----:B--2---:R-:W-:-:S07]  /*4ae0*/  I2FP.F32.U32 R24, R4 ;  /* 0x0000000400187245 */ /* 0x004fce0000201000 */
.L_x_2339:
[----:B------:R-:W-:Y:S05]  /*4af0*/  BSYNC.RECONVERGENT B6 ;  /* 0x0000000000067941 */ /* 0x000fea0003800200 */
.L_x_2333:
[----:B0---4-:R-:W0:Y:S01]  /*4b00*/  LDC.64 R4, c[0x0][0x3a8] ;  /* 0x0000ea00ff047b82 */ /* 0x011e220000000a00 */
[----:B------:R-:W4:Y:S01]  /*4b10*/  LDCU UR5, c[0x0][0x3bc] ;  /* 0x00007780ff0577ac */ /* 0x000f220008000800 */
[----:B------:R-:W-:Y:S01]  /*4b20*/  BSSY.RECONVERGENT B6, `(.L_x_2361) ;  /* 0x00000e6000067945 */ /* 0x000fe20003800200 */
[----:B------:R-:W-:-:S04]  /*4b30*/  UPRMT UR4, UR39, 0x9910, URZ ;  /* 0x0000991027047896 */ /* 0x000fc800080000ff */
[----:B------:R-:W-:Y:S01]  /*4b40*/  UISETP.GT.AND UP0, UPT, UR4, 0x9, UPT ;  /* 0x000000090400788c */ /* 0x000fe2000bf04270 */
[----:B----4-:R-:W-:-:S05]  /*4b50*/  IMAD R3, R16, UR5, RZ ;  /* 0x0000000510037c24 */ /* 0x010fca000f8e02ff */
        /* <DEDUP_REMOVED lines=11> */
[----:B------:R-:W4:Y:S02]  /*4c10*/  LDG.E.S8 R4, desc[UR36][R4.64] ;  /* 0x0000002404047981 */ /* 0x000f24000c1e1300 */
[----:B----4-:R0:W4:Y:S01]  /*4c20*/  I2F.S16 R19, R4 ;  /* 0x0000000400137306 */ /* 0x0101220000101400 */
[----:B------:R-:W-:Y:S05]  /*4c30*/  BRA `(.L_x_2367) ;  /* 0x0000000c00507947 */ /* 0x000fea0003800000 */
.L_x_2365:
[----:B------:R-:W4:Y:S02]  /*4c40*/  LDG.E.U8 R4, desc[UR36][R4.64] ;  /* 0x0000002404047981 */ /* 0x000f24000c1e1100 */
[----:B----4-:R-:W-:Y:S01]  /*4c50*/  I2FP.F32.U32 R19, R4 ;  /* 0x0000000400137245 */ /* 0x010fe20000201000 */
[----:B------:R-:W-:Y:S06]  /*4c60*/  BRA `(.L_x_2367) ;  /* 0x0000000c00447947 */ /* 0x000fec0003800000 */
.L_x_2364:
[----:B------:R-:W-:-:S09]  /*4c70*/  UISETP.NE.AND UP0, UPT, UR4, 0x2, UPT ;  /* 0x000000020400788c */ /* 0x000fd2000bf05270 */
[----:B------:R-:W-:Y:S05]  /*4c80*/  BRA.U !UP0, `(.L_x_2368) ;  /* 0x0000000108287547 */ /* 0x000fea000b800000 */
[----:B------:R-:W-:-:S09]  /*4c90*/  UISETP.NE.AND UP0, UPT, UR4, 0x3, UPT ;  /* 0x000000030400788c */ /* 0x000fd2000bf05270 */
[----:B------:R-:W-:Y:S05]  /*4ca0*/  BRA.U !UP0, `(.L_x_2369) ;  /* 0x0000000108147547 */ /* 0x000fea000b800000 */
[----:B------:R-:W-:-:S09]  /*4cb0*/  UISETP.NE.AND UP0, UPT, UR4, 0x4, UPT ;  /* 0x000000040400788c */ /* 0x000fd2000bf05270 */
[----:B------:R-:W-:Y:S05]  /*4cc0*/  BRA.U UP0, `(.L_x_2366) ;  /* 0x0000000900d07547 */ /* 0x000fea000b800000 */
[----:B------:R-:W4:Y:S02]  /*4cd0*/  LDG.E.64 R4, desc[UR36][R4.64] ;  /* 0x0000002404047981 */ /* 0x000f24000c1e1b00 */
[----:B----4-:R0:W4:Y:S02]  /*4ce0*/  I2F.S64 R19, R4 ;  /* 0x0000000400137312 */ /* 0x0101240000301400 */
[----:B0---4-:R-:W-:Y:S05]  /*4cf0*/  BRA `(.L_x_2367) ;  /* 0x0000000c00207947 */ /* 0x011fea0003800000 */
.L_x_2369:
[----:B------:R-:W4:Y:S02]  /*4d00*/  LDG.E R4, desc[UR36][R4.64] ;  /* 0x0000002404047981 */ /* 0x000f24000c1e1900 */
[----:B----4-:R-:W-:Y:S01]  /*4d10*/  I2FP.F32.S32 R19, R4 ;  /* 0x0000000400137245 */ /* 0x010fe20000201400 */
[----:B------:R-:W-:Y:S06]  /*4d20*/  BRA `(.L_x_2367) ;  /* 0x0000000c00147947 */ /* 0x000fec0003800000 */
.L_x_2368:
[----:B------:R-:W4:Y:S02]  /*4d30*/  LDG.E.U16 R4, desc[UR36][R4.64] ;  /* 0x0000002404047981 */ /* 0x000f24000c1e1500 */
[----:B----4-:R0:W4:Y:S01]  /*4d40*/  I2F.S16 R19, R4 ;  /* 0x0000000400137306 */ /* 0x0101220000101400 */
[----:B------:R-:W-:Y:S05]  /*4d50*/  BRA `(.L_x_2367) ;  /* 0x0000000c00087947 */ /* 0x000fea0003800000 */
.L_x_2363:
        /* <DEDUP_REMOVED lines=8> */
.L_x_2371:
[----:B------:R-:W4:Y:S02]  /*4de0*/  LDG.E.U16 R4, desc[UR36][R4.64] ;  /* 0x0000002404047981 */ /* 0x000f24000c1e1500 */
[----:B----4-:R-:W-:Y:S01]  /*4df0*/  HADD2.F32 R19, -RZ, R4.H0_H0 ;  /* 0x20000004ff137230 */ /* 0x010fe20000004100 */
[----:B------:R-:W-:Y:S06]  /*4e00*/  BRA `(.L_x_2367) ;  /* 0x0000000800dc7947 */ /* 0x000fec0003800000 */
.L_x_2370:
        /* <DEDUP_REMOVED lines=8> */
.L_x_2373:
[----:B------:R-:W4:Y:S02]  /*4e90*/  LDG.E.U16 R4, desc[UR36][R4.64] ;  /* 0x0000002404047981 */ /* 0x000f24000c1e1500 */
[----:B----4-:R-:W-:Y:S01]  /*4ea0*/  HADD2.F32 R19, -RZ, R4.H0_H0 ;  /* 0x20000004ff137230 */ /* 0x010fe20000004100 */
[----:B------:R-:W-:Y:S06]  /*4eb0*/  BRA `(.L_x_2367) ;  /* 0x0000000800b07947 */ /* 0x000fec0003800000 */
.L_x_2372:
[----:B------:R-:W4:Y:S01]  /*4ec0*/  LDG.E.64 R4, desc[UR36][R4.64] ;  /* 0x0000002404047981 */ /* 0x000f22000c1e1b00 */
[----:B------:R-:W-:Y:S01]  /*4ed0*/  UMOV UR4, 0xf0000000 ;  /* 0xf000000000047882 */ /* 0x000fe20000000000 */
[----:B------:R-:W-:Y:S02]  /*4ee0*/  UMOV UR5, 0x380fffff ;  /* 0x380fffff00057882 */ /* 0x000fe40000000000 */
[----:B----4-:R-:W0:-:S15]  /*4ef0*/  DSETP.GEU.AND P0, PT, |R4|, UR4, PT ;  /* 0x0000000404007e2a */ /* 0x010e1e000bf0e200 */
[----:B------:R-:W-:-:S15]  /*4f00*/  NOP ;  /* 0x0000000000007918 */ /* 0x000fde0000000000 */
[----:B------:R-:W-:-:S15]  /*4f10*/  NOP ;  /* 0x0000000000007918 */ /* 0x000fde0000000000 */
[----:B------:R-:W-:-:S15]  /*4f20*/  NOP ;  /* 0x0000000000007918 */ /* 0x000fde0000000000 */
[----:B------:R-:W-:-:S04]  /*4f30*/  NOP ;  /* 0x0000000000007918 */ /* 0x000fc80000000000 */
[----:B------:R-:W0:Y:S02]  /*4f40*/  F2F.F32.F64 R19, R4 ;  /* 0x0000000400137310 */ /* 0x000e240000301000 */
[----:B0-----:R-:W-:Y:S01]  /*4f50*/  @!P0 FMUL R19, R19, 1.175494350822287508e-38 ;  /* 0x0080000013138820 */ /* 0x001fe20000400000 */
[----:B------:R-:W-:Y:S06]  /*4f60*/  BRA `(.L_x_2367) ;  /* 0x0000000800847947 */ /* 0x000fec0003800000 */
.L_x_2362:
        /* <DEDUP_REMOVED lines=8> */
[----:B------:R-:W4:Y:S02]  /*4ff0*/  LDG.E.U8 R4, desc[UR36][R4.64] ;  /* 0x0000002404047981 */ /* 0x000f24000c1e1100 */
[----:B----4-:R-:W-:-:S04]  /*5000*/  ISETP.NE.AND P0, PT, R4, RZ, PT ;  /* 0x000000ff0400720c */ /* 0x010fc80003f05270 */
[----:B------:R-:W-:Y:S01]  /*5010*/  FSEL R19, RZ, 1, !P0 ;  /* 0x3f800000ff137808 */ /* 0x000fe20004000000 */
[----:B------:R-:W-:Y:S08]  /*5020*/  BRA `(.L_x_2367) ;  /* 0x0000000800547947 */ /* 0x000ff00003800000 */
.L_x_2376:
        /* <DEDUP_REMOVED lines=11> */
.L_x_2375:
[----:B------:R-:W-:-:S09]  /*50e0*/  UISETP.NE.AND UP0, UPT, UR4, 0xf, UPT ;  /* 0x0000000f0400788c */ /* 0x000fd2000bf05270 */
[----:B------:R-:W-:Y:S05]  /*50f0*/  BRA.U !UP0, `(.L_x_2377) ;  /* 0x00000001088c7547 */ /* 0x000fea000b800000 */
[----:B------:R-:W-:-:S09]  /*5100*/  UISETP.NE.AND UP0, UPT, UR4, 0x17, UPT ;  /* 0x000000170400788c */ /* 0x000fd2000bf05270 */
[----:B------:R-:W-:Y:S05]  /*5110*/  BRA.U !UP0, `(.L_x_2378) ;  /* 0x0000000108547547 */ /* 0x000fea000b800000 */
[----:B------:R-:W-:-:S09]  /*5120*/  UISETP.NE.AND UP0, UPT, UR4, 0x18, UPT ;  /* 0x000000180400788c */ /* 0x000fd2000bf05270 */
[----:B------:R-:W-:Y:S05]  /*5130*/  BRA.U UP0, `(.L_x_2366) ;  /* 0x0000000500b47547 */ /* 0x000fea000b800000 */
[----:B------:R-:W4:Y:S01]  /*5140*/  LDG.E.U8 R19, desc[UR36][R4.64] ;  /* 0x0000002404137981 */ /* 0x000f22000c1e1100 */
[----:B------:R-:W-:Y:S02]  /*5150*/  IMAD.MOV.U32 R6, RZ, RZ, 0x1f ;  /* 0x0000001fff067424 */ /* 0x000fe400078e00ff */
[----:B----4-:R-:W-:-:S05]  /*5160*/  IMAD.SHL.U32 R19, R19, 0x1000000, RZ ;  /* 0x0100000013137824 */ /* 0x010fca00078e00ff */
        /* <DEDUP_REMOVED lines=16> */
.L_x_2378:
[----:B------:R-:W4:Y:S02]  /*5270*/  LDG.E.U8 R4, desc[UR36][R4.64] ;  /* 0x0000002404047981 */ /* 0x000f24000c1e1100 */
[C---:B----4-:R-:W-:Y:S02]  /*5280*/  IMAD.SHL.U32 R0, R4.reuse, 0x2000000, RZ ;  /* 0x0200000004007824 */ /* 0x050fe400078e00ff */
[----:B------:R-:W-:-:S03]  /*5290*/  IMAD.SHL.U32 R6, R4, 0x100, RZ ;  /* 0x0000010004067824 */ /* 0x000fc600078e00ff */
[----:B------:R-:W-:Y:S02]  /*52a0*/  ISETP.GE.U32.AND P0, PT, R0, 0x8000000, PT ;  /* 0x080000000000780c */ /* 0x000fe40003f06070 */
[----:B------:R-:W-:-:S11]  /*52b0*/  PRMT R19, R6, 0x9910, RZ ;  /* 0x0000991006137816 */ /* 0x000fd600000000ff */
[----:B------:R-:W-:Y:S02]  /*52c0*/  @!P0 LOP3.LUT R3, R6, 0x7f00, RZ, 0xc0, !PT ;  /* 0x00007f0006038812 */ /* 0x000fe400078ec0ff */
[----:B------:R-:W-:Y:S02]  /*52d0*/  @P0 LEA.HI R0, R0, 0x70000000, RZ, 0x1c ;  /* 0x7000000000000811 */ /* 0x000fe400078fe0ff */
[----:B------:R-:W-:-:S03]  /*52e0*/  @!P0 LOP3.LUT R3, R3, 0x3f000000, RZ, 0xfc, !PT ;  /* 0x3f00000003038812 */ /* 0x000fc600078efcff */
[----:B------:R-:W-:Y:S02]  /*52f0*/  @P0 FMUL.FTZ R0, R0, 1.9259299443872358531e-34 ;  /* 0x0780000000000820 */ /* 0x000fe40000410000 */
[----:B------:R-:W-:-:S05]  /*5300*/  @!P0 FADD.FTZ R0, R3, -0.5 ;  /* 0xbf00000003008421 */ /* 0x000fca0000010000 */
[----:B------:R-:W-:Y:S01]  /*5310*/  LOP3.LUT R19, R0, 0x80000000, R19, 0xf8, !PT ;  /* 0x8000000000137812 */ /* 0x000fe200078ef813 */
[----:B------:R-:W-:Y:S06]  /*5320*/  BRA `(.L_x_2367) ;  /* 0x0000000400947947 */ /* 0x000fec0003800000 */
.L_x_2377:
[----:B------:R-:W4:Y:S02]  /*5330*/  LDG.E.U16 R4, desc[UR36][R4.64] ;  /* 0x0000002404047981 */ /* 0x000f24000c1e1500 */
[----:B----4-:R-:W-:Y:S01]  /*5340*/  IMAD.U32 R19, R4, 0x10000, RZ ;  /* 0x0001000004137824 */ /* 0x010fe200078e00ff */
[----:B------:R-:W-:Y:S06]  /*5350*/  BRA `(.L_x_2367) ;  /* 0x0000000400887947 */ /* 0x000fec0003800000 */
.L_x_2374:
        /* <DEDUP_REMOVED lines=8> */
[----:B------:R-:W4:Y:S02]  /*53e0*/  LDG.E.U16 R4, desc[UR36][R4.64] ;  /* 0x0000002404047981 */ /* 0x000f24000c1e1500 */
[----:B----4-:R-:W-:Y:S01]  /*53f0*/  I2FP.F32.U32 R19, R4 ;  /* 0x0000000400137245 */ /* 0x010fe20000201000 */
[----:B------:R-:W-:Y:S06]  /*5400*/  BRA `(.L_x_2367) ;  /* 0x00000004005c7947 */ /* 0x000fec0003800000 */
.L_x_2381:
[----:B------:R-:W4:Y:S01]  /*5410*/  LDG.E.U8 R4, desc[UR36][R4.64] ;  /* 0x0000002404047981 */ /* 0x000f22000c1e1100 */
[----:B------:R-:W-:Y:S01]  /*5420*/  IMAD.MOV.U32 R19, RZ, RZ, RZ ;  /* 0x000000ffff137224 */ /* 0x000fe200078e00ff */
[----:B----4-:R-:W-:-:S13]  /*5430*/  ISETP.NE.AND P0, PT, R4, RZ, PT ;  /* 0x000000ff0400720c */ /* 0x010fda0003f05270 */
        /* <DEDUP_REMOVED lines=17> */
.L_x_2383:
[----:B------:R-:W-:Y:S05]  /*5550*/  BSYNC.RECONVERGENT B0 ;  /* 0x0000000000007941 */ /* 0x000fea0003800200 */
.L_x_2382:
[----:B------:R-:W-:Y:S01]  /*5560*/  IMAD.SHL.U32 R0, R0, 0x100000, RZ ;  /* 0x0010000000007824 */ /* 0x000fe200078e00ff */
[----:B------:R-:W-:-:S04]  /*5570*/  LEA R3, R3, 0x3b800000, 0x17 ;  /* 0x3b80000003037811 */ /* 0x000fc800078eb8ff */
[----:B------:R-:W-:Y:S01]  /*5580*/  LOP3.LUT R19, R3, R0, R19, 0xfe, !PT ;  /* 0x0000000003137212 */ /* 0x000fe200078efe13 */
[----:B------:R-:W-:Y:S06]  /*5590*/  BRA `(.L_x_2367) ;  /* 0x0000000000f87947 */ /* 0x000fec0003800000 */
.L_x_2380:
        /* <DEDUP_REMOVED lines=20> */
.L_x_2385:
[----:B------:R-:W-:Y:S05]  /*56e0*/  BSYNC.RECONVERGENT B0 ;  /* 0x0000000000007941 */ /* 0x000fea0003800200 */
.L_x_2384:
[----:B------:R-:W-:Y:S01]  /*56f0*/  IMAD.SHL.U32 R0, R0, 0x200000, RZ ;  /* 0x0020000000007824 */ /* 0x000fe200078e00ff */
[----:B------:R-:W-:-:S04]  /*5700*/  LEA R3, R3, 0x37800000, 0x17 ;  /* 0x3780000003037811 */ /* 0x000fc800078eb8ff */
[----:B------:R-:W-:Y:S01]  /*5710*/  LOP3.LUT R19, R3, R0, R19, 0xfe, !PT ;  /* 0x0000000003137212 */ /* 0x000fe200078efe13 */
[----:B------:R-:W-:Y:S06]  /*5720*/  BRA `(.L_x_2367) ;  /* 0x0000000000947947 */ /* 0x000fec0003800000 */
.L_x_2379:
[----:B------:R-:W-:-:S09]  /*5730*/  UISETP.NE.AND UP0, UPT, UR4, 0x1c, UPT ;  /* 0x0000001c0400788c */ /* 0x000fd2000bf05270 */
[----:B------:R-:W-:Y:S05]  /*5740*/  BRA.U !UP0, `(.L_x_2386) ;  /* 0x0000000108847547 */ /* 0x000fea000b800000 */
[----:B------:R-:W-:-:S09]  /*5750*/  UISETP.NE.AND UP0, UPT, UR4, 0x1d, UPT ;  /* 0x0000001d0400788c */ /* 0x000fd2000bf05270 */
[----:B------:R-:W-:Y:S05]  /*5760*/  BRA.U !UP0, `(.L_x_2387) ;  /* 0x0000000108707547 */ /* 0x000fea000b800000 */
[----:B------:R-:W-:-:S09]  /*5770*/  UISETP.NE.AND UP0, UPT, UR4, 0x2c, UPT ;  /* 0x0000002c0400788c */ /* 0x000fd2000bf05270 */
[----:B------:R-:W-:Y:S05]  /*5780*/  BRA.U UP0, `(.L_x_2366) ;  /* 0x0000000100207547 */ /* 0x000fea000b800000 */
[----:B------:R-:W4:Y:S01]  /*5790*/  LDG.E.U8 R4, desc[UR36][R4.64] ;  /* 0x0000002404047981 */ /* 0x000f22000c1e1100 */
[----:B------:R-:W-:Y:S01]  /*57a0*/  IMAD.MOV.U32 R19, RZ, RZ, 0x400000 ;  /* 0x00400000ff137424 */ /* 0x000fe200078e00ff */
[----:B----4-:R-:W-:-:S13]  /*57b0*/  ISETP.NE.AND P0, PT, R4, RZ, PT ;  /* 0x000000ff0400720c */ /* 0x010fda0003f05270 */
[----:B------:R-:W-:Y:S05]  /*57c0*/  @!P0 BRA `(.L_x_2367) ;  /* 0x00000000006c8947 */ /* 0x000fea0003800000 */
[----:B------:R-:W-:-:S13]  /*57d0*/  ISETP.NE.AND P0, PT, R4, 0xff, PT ;  /* 0x000000ff0400780c */ /* 0x000fda0003f05270 */
[----:B------:R-:W-:Y:S02]  /*57e0*/  @!P0 IMAD.MOV.U32 R19, RZ, RZ, 0x7f800001 ;  /* 0x7f800001ff138424 */ /* 0x000fe400078e00ff */
[----:B------:R-:W-:Y:S01]  /*57f0*/  @P0 IMAD.SHL.U32 R19, R4, 0x800000, RZ ;  /* 0x0080000004130824 */ /* 0x000fe200078e00ff */
[----:B------:R-:W-:Y:S06]  /*5800*/  BRA `(.L_x_2367) ;  /* 0x00000000005c7947 */ /* 0x000fec0003800000 */
.L_x_2366:
[----:B------:R-:W-:Y:S01]  /*5810*/  MOV R14, 0x0 ;  /* 0x00000000000e7802 */ /* 0x000fe20000000f00 */
[----:B------:R-:W0:Y:S01]  /*5820*/  LDCU.64 UR4, c[0x4][0x128] ;  /* 0x01002500ff0477ac */ /* 0x000e220008000a00 */
[----:B------:R-:W-:Y:S02]  /*5830*/  IMAD.MOV.U32 R8, RZ, RZ, 0x4e ;  /* 0x0000004eff087424 */ /* 0x000fe400078e00ff */
[----:B------:R-:W-:Y:S01]  /*5840*/  IMAD.MOV.U32 R12, RZ, RZ, 0x1 ;  /* 0x00000001ff0c7424 */ /* 0x000fe200078e00ff */
[----:B------:R-:W4:Y:S01]  /*5850*/  LDCU.64 UR6, c[0x4][0x130] ;  /* 0x01002600ff0677ac */ /* 0x000f220008000a00 */
[----:B------:R-:W1:Y:S01]  /*5860*/  LDC.64 R14, c[0x4][R14] ;  /* 0x010000000e0e7b82 */ /* 0x000e620000000a00 */
[----:B------:R-:W-:Y:S01]  /*5870*/  IMAD.MOV.U32 R13, RZ, RZ, RZ ;  /* 0x000000ffff0d7224 */ /* 0x000fe200078e00ff */
[----:B------:R-:W2:Y:S01]  /*5880*/  LDCU.64 UR8, c[0x4][0x18] ;  /* 0x01000300ff0877ac */ /* 0x000ea20008000a00 */
[----:B0-----:R-:W-:Y:S02]  /*5890*/  IMAD.U32 R4, RZ, RZ, UR4 ;  /* 0x00000004ff047e24 */ /* 0x001fe4000f8e00ff */
[----:B------:R-:W-:-:S02]  /*58a0*/  IMAD.U32 R5, RZ, RZ, UR5 ;  /* 0x00000005ff057e24 */ /* 0x000fc4000f8e00ff */
[----:B----4-:R-:W-:Y:S02]  /*58b0*/  IMAD.U32 R6, RZ, RZ, UR6 ;  /* 0x00000006ff067e24 */ /* 0x010fe4000f8e00ff */
[----:B------:R-:W-:Y:S02]  /*58c0*/  IMAD.U32 R7, RZ, RZ, UR7 ;  /* 0x00000007ff077e24 */ /* 0x000fe4000f8e00ff */
[----:B--2---:R-:W-:Y:S02]  /*58d0*/  IMAD.U32 R10, RZ, RZ, UR8 ;  /* 0x00000008ff0a7e24 */ /* 0x004fe4000f8e00ff */
[----:B------:R-:W-:-:S07]  /*58e0*/  IMAD.U32 R11, RZ, RZ, UR9 ;  /* 0x00000009ff0b7e24 */ /* 0x000fce000f8e00ff */
[----:B------:R-:W-:-:S07]  /*58f0*/  LEPC R20, `(.L_x_2388) ;  /* 0x000000001014794e */ /* 0x000fce0000000000 */
[----:B-1-3-5:R-:W-:Y:S05]  /*5900*/  CALL.ABS.NOINC R14 ;  /* 0x000000000e007343 */ /* 0x02afea0003c00000 */
.L_x_2388:
[----:B------:R-:W-:Y:S01]  /*5910*/  IMAD.MOV.U32 R19, RZ, RZ, RZ ;  /* 0x000000ffff137224 */ /* 0x000fe200078e00ff */
[----:B------:R-:W-:Y:S06]  /*5920*/  BRA `(.L_x_2367) ;  /* 0x0000000000147947 */ /* 0x000fec0003800000 */
.L_x_2387:
[----:B------:R-:W4:Y:S02]  /*5930*/  LDG.E.64 R4, desc[UR36][R4.64] ;  /* 0x0000002404047981 */ /* 0x000f24000c1e1b00 */
[----:B----4-:R0:W4:Y:S02]  /*5940*/  I2F.U64 R19, R4 ;  /* 0x0000000400137312 */ /* 0x0101240000301000 */
[----:B0---4-:R-:W-:Y:S05]  /*5950*/  BRA `(.L_x_2367) ;  /* 0x0000000000087947 */ /* 0x011fea0003800000 */
.L_x_2386:
[----:B------:R-:W4:Y:S02]  /*5960*/  LDG.E R4, desc[UR36][R4.64] ;  /* 0x0000002404047981 */ /* 0x000f24000c1e1900 */
[----:B----4-:R-:W-:-:S07]  /*5970*/  I2FP.F32.U32 R19, R4 ;  /* 0x0000000400137245 */ /* 0x010fce0000201000 */
.L_x_2367:
[----:B------:R-:W-:Y:S05]  /*5980*/  BSYNC.RECONVERGENT B6 ;  /* 0x0000000000067941 */ /* 0x000fea0003800200 */
.L_x_2361:
[----:B------:R-:W-:-:S07]  /*5990*/  VIADD R17, R17, 0x80 ;  /* 0x0000008011117836 */ /* 0x000fce0000000000 */
.L_x_2332:
[----:B------:R-:W-:Y:S05]  /*59a0*/  BSYNC.RECONVERGENT B7 ;  /* 0x0000000000077941 */ /* 0x000fea0003800200 */
.L_x_2331:
        /* <DEDUP_REMOVED lines=26> */
.L_x_2395:
[----:B------:R-:W2:Y:S02]  /*5b50*/  LDG.E.U8 R4, desc[UR36][R4.64] ;  /* 0x0000002404047981 */ /* 0x000ea4000c1e1100 */
[----:B--2---:R-:W-:Y:S01]  /*5b60*/  I2FP.F32.U32 R16, R4 ;  /* 0x0000000400107245 */ /* 0x004fe20000201000 */
[----:B------:R-:W-:Y:S06]  /*5b70*/  BRA `(.L_x_2397) ;  /* 0x0000000c00487947 */ /* 0x000fec0003800000 */
.L_x_2394:
        /* <DEDUP_REMOVED lines=9> */
.L_x_2399:
[----:B------:R-:W2:Y:S02]  /*5c10*/  LDG.E R4, desc[UR36][R4.64] ;  /* 0x0000002404047981 */ /* 0x000ea4000c1e1900 */
[----:B--2---:R-:W-:Y:S01]  /*5c20*/  I2FP.F32.S32 R16, R4 ;  /* 0x0000000400107245 */ /* 0x004fe20000201400 */
[----:B------:R-:W-:Y:S06]  /*5c30*/  BRA `(.L_x_2397) ;  /* 0x0000000c00187947 */ /* 0x000fec0003800000 */
.L_x_2398:
[----:B------:R-:W2:Y:S02]  /*5c40*/  LDG.E.U16 R4, desc[UR36][R4.64] ;  /* 0x0000002404047981 */ /* 0x000ea4000c1e1500 */
[----:B--2---:R0:W2:Y:S01]  /*5c50*/  I2F.S16 R16, R4 ;  /* 0x0000000400107306 */ /* 0x0040a20000101400 */
[----:B------:R-:W-:Y:S05]  /*5c60*/  BRA `(.L_x_2397) ;  /* 0x0000000c000c7947 */ /* 0x000fea0003800000 */
.L_x_2393:
        /* <DEDUP_REMOVED lines=8> */
.L_x_2401:
[----:B------:R-:W2:Y:S02]  /*5cf0*/  LDG.E.U16 R4, desc[UR36][R4.64] ;  /* 0x0000002404047981 */ /* 0x000ea4000c1e1500 */
[----:B--2---:R-:W-:Y:S01]  /*5d00*/  HADD2.F32 R16, -RZ, R4.H0_H0 ;  /* 0x20000004ff107230 */ /* 0x004fe20000004100 */
[----:B------:R-:W-:Y:S06]  /*5d10*/  BRA `(.L_x_2397) ;  /* 0x0000000800e07947 */ /* 0x000fec0003800000 */
.L_x_2400:
        /* <DEDUP_REMOVED lines=8> */
.L_x_2403:
[----:B------:R-:W2:Y:S02]  /*5da0*/  LDG.E.U16 R4, desc[UR36][R4.64] ;  /* 0x0000002404047981 */ /* 0x000ea4000c1e1500 */
[----:B--2---:R-:W-:Y:S01]  /*5db0*/  HADD2.F32 R16, -RZ, R4.H0_H0 ;  /* 0x20000004ff107230 */ /* 0x004fe20000004100 */
[----:B------:R-:W-:Y:S06]  /*5dc0*/  BRA `(.L_x_2397) ;  /* 0x0000000800b47947 */ /* 0x000fec0003800000 */
.L_x_2402:
        /* <DEDUP_REMOVED lines=11> */
.L_x_2392:
        /* <DEDUP_REMOVED lines=12> */
.L_x_2406:
        /* <DEDUP_REMOVED lines=11> */
.L_x_2405:
        /* <DEDUP_REMOVED lines=25> */
.L_x_2408:
        /* <DEDUP_REMOVED lines=13> */
.L_x_2407:
[----:B------:R-:W2:Y:S02]  /*6250*/  LDG.E.U16 R4, desc[UR36][R4.64] ;  /* 0x0000002404047981 */ /* 0x000ea4000c1e1500 */
[----:B--2---:R-:W-:Y:S01]  /*6260*/  IMAD.U32 R16, R4, 0x10000, RZ ;  /* 0x0001000004107824 */ /* 0x004fe200078e00ff */
[----:B------:R-:W-:Y:S06]  /*6270*/  BRA `(.L_x_2397) ;  /* 0x0000000400887947 */ /* 0x000fec0003800000 */
.L_x_2404:
        /* <DEDUP_REMOVED lines=11> */
.L_x_2411:
        /* <DEDUP_REMOVED lines=20> */
.L_x_2413:
[----:B------:R-:W-:Y:S05]  /*6470*/  BSYNC.RECONVERGENT B0 ;  /* 0x0000000000007941 */ /* 0x000fea0003800200 */
.L_x_2412:
[----:B------:R-:W-:Y:S01]  /*6480*/  IMAD.SHL.U32 R0, R0, 0x100000, RZ ;  /* 0x0010000000007824 */ /* 0x000fe200078e00ff */
[----:B------:R-:W-:-:S04]  /*6490*/  LEA R3, R3, 0x3b800000, 0x17 ;  /* 0x3b80000003037811 */ /* 0x000fc800078eb8ff */
[----:B------:R-:W-:Y:S01]  /*64a0*/  LOP3.LUT R16, R3, R0, R7, 0xfe, !PT ;  /* 0x0000000003107212 */ /* 0x000fe200078efe07 */
[----:B------:R-:W-:Y:S06]  /*64b0*/  BRA `(.L_x_2397) ;  /* 0x0000000000f87947 */ /* 0x000fec0003800000 */
.L_x_2410:
        /* <DEDUP_REMOVED lines=20> */
.L_x_2415:
[----:B------:R-:W-:Y:S05]  /*6600*/  BSYNC.RECONVERGENT B0 ;  /* 0x0000000000007941 */ /* 0x000fea0003800200 */
.L_x_2414:
[----:B------:R-:W-:Y:S01]  /*6610*/  IMAD.SHL.U32 R0, R0, 0x200000, RZ ;  /* 0x0020000000007824 */ /* 0x000fe200078e00ff */
[----:B------:R-:W-:-:S04]  /*6620*/  LEA R3, R3, 0x37800000, 0x17 ;  /* 0x3780000003037811 */ /* 0x000fc800078eb8ff */
[----:B------:R-:W-:Y:S01]  /*6630*/  LOP3.LUT R16, R3, R0, R7, 0xfe, !PT ;  /* 0x0000000003107212 */ /* 0x000fe200078efe07 */
[----:B------:R-:W-:Y:S06]  /*6640*/  BRA `(.L_x_2397) ;  /* 0x0000000000947947 */ /* 0x000fec0003800000 */
.L_x_2409:
        /* <DEDUP_REMOVED lines=14> */
.L_x_2396:
        /* <DEDUP_REMOVED lines=16> */
.L_x_2418:
[----:B------:R-:W-:Y:S01]  /*6830*/  IMAD.MOV.U32 R16, RZ, RZ, RZ ;  /* 0x000000ffff107224 */ /* 0x000fe200078e00ff */
[----:B------:R-:W-:Y:S06]  /*6840*/  BRA `(.L_x_2397) ;  /* 0x0000000000147947 */ /* 0x000fec0003800000 */
.L_x_2417:
[----:B------:R-:W2:Y:S02]  /*6850*/  LDG.E.64 R4, desc[UR36][R4.64] ;  /* 0x0000002404047981 */ /* 0x000ea4000c1e1b00 */
[----:B--2---:R0:W2:Y:S02]  /*6860*/  I2F.U64 R16, R4 ;  /* 0x0000000400107312 */ /* 0x0040a40000301000 */
[----:B0-2---:R-:W-:Y:S05]  /*6870*/  BRA `(.L_x_2397) ;  /* 0x0000000000087947 */ /* 0x005fea0003800000 */
.L_x_2416:
[----:B------:R-:W2:Y:S02]  /*6880*/  LDG.E R4, desc[UR36][R4.64] ;  /* 0x0000002404047981 */ /* 0x000ea4000c1e1900 */
[----:B--2---:R-:W-:-:S07]  /*6890*/  I2FP.F32.U32 R16, R4 ;  /* 0x0000000400107245 */ /* 0x004fce0000201000 */
.L_x_2397:
[----:B------:R-:W-:Y:S05]  /*68a0*/  BSYNC.RECONVERGENT B6 ;  /* 0x0000000000067941 */ /* 0x000fea0003800200 */
.L_x_2391:
[----:B------:R-:W1:Y:S01]  /*68b0*/  LDCU.U8 UR6, c[0x0][0x3b5] ;  /* 0x000076a0ff0677ac */ /* 0x000e620008000000 */
[----:B0---4-:R-:W0:Y:S01]  /*68c0*/  LDC.64 R4, c[0x0][0x3a8] ;  /* 0x0000ea00ff047b82 */ /* 0x011e220000000a00 */
[----:B------:R-:W4:Y:S01]  /*68d0*/  LDCU UR5, c[0x0][0x3bc] ;  /* 0x00007780ff0577ac */ /* 0x000f220008000800 */
[----:B-1----:R-:W-:-:S04]  /*68e0*/  UPRMT UR4, UR6, 0x9910, URZ ;  /* 0x0000991006047896 */ /* 0x002fc800080000ff */
        /* <DEDUP_REMOVED lines=14> */
[----:B----4-:R0:W1:Y:S01]  /*69d0*/  I2F.S16 R25, R4 ;  /* 0x0000000400197306 */ /* 0x0100620000101400 */
[----:B------:R-:W-:Y:S05]  /*69e0*/  BRA `(.L_x_2390) ;  /* 0x0000000c00447947 */ /* 0x000fea0003800000 */
.L_x_2422:
[----:B------:R-:W4:Y:S02]  /*69f0*/  LDG.E.U8 R4, desc[UR36][R4.64] ;  /* 0x0000002404047981 */ /* 0x000f24000c1e1100 */
[----:B----4-:R-:W-:Y:S01]  /*6a00*/  I2FP.F32.U32 R25, R4 ;  /* 0x0000000400197245 */ /* 0x010fe20000201000 */
[----:B------:R-:W-:Y:S06]  /*6a10*/  BRA `(.L_x_2390) ;  /* 0x0000000c00387947 */ /* 0x000fec0003800000 */
.L_x_2421:
[----:B------:R-:W-:-:S09]  /*6a20*/  UISETP.NE.AND UP0, UPT, UR4, 0x2, UPT ;  /* 0x000000020400788c */ /* 0x000fd2000bf05270 */
[----:B------:R-:W-:Y:S05]  /*6a30*/  BRA.U !UP0, `(.L_x_2424) ;  /* 0x0000000108287547 */ /* 0x000fea000b800000 */
[----:B------:R-:W-:-:S09]  /*6a40*/  UISETP.NE.AND UP0, UPT, UR4, 0x3, UPT ;  /* 0x000000030400788c */ /* 0x000fd2000bf05270 */
[----:B------:R-:W-:Y:S05]  /*6a50*/  BRA.U !UP0, `(.L_x_2425) ;  /* 0x0000000108147547 */ /* 0x000fea000b800000 */
[----:B------:R-:W-:-:S09]  /*6a60*/  UISETP.NE.AND UP0, UPT, UR4, 0x4, UPT ;  /* 0x000000040400788c */ /* 0x000fd2000bf05270 */
[----:B------:R-:W-:Y:S05]  /*6a70*/  BRA.U UP0, `(.L_x_2423) ;  /* 0x0000000900c87547 */ /* 0x000fea000b800000 */
[----:B------:R-:W4:Y:S02]  /*6a80*/  LDG.E.64 R4, desc[UR36][R4.64] ;  /* 0x0000002404047981 */ /* 0x000f24000c1e1b00 */
[----:B----4-:R0:W1:Y:S02]  /*6a90*/  I2F.S64 R25, R4 ;  /* 0x0000000400197312 */ /* 0x0100640000301400 */
[----:B01----:R-:W-:Y:S05]  /*6aa0*/  BRA `(.L_x_2390) ;  /* 0x0000000c00147947 */ /* 0x003fea0003800000 */
.L_x_2425:
[----:B------:R-:W4:Y:S02]  /*6ab0*/  LDG.E R4, desc[UR36][R4.64] ;  /* 0x0000002404047981 */ /* 0x000f24000c1e1900 */
[----:B----4-:R-:W-:Y:S01]  /*6ac0*/  I2FP.F32.S32 R25, R4 ;  /* 0x0000000400197245 */ /* 0x010fe20000201400 */
[----:B------:R-:W-:Y:S06]  /*6ad0*/  BRA `(.L_x_2390) ;  /* 0x0000000c00087947 */ /* 0x000fec0003800000 */
.L_x_2424:
[----:B------:R-:W4:Y:S02]  /*6ae0*/  LDG.E.U16 R4, desc[UR36][R4.64] ;  /* 0x0000002404047981 */ /* 0x000f24000c1e1500 */
[----:B----4-:R0:W1:Y:S01]  /*6af0*/  I2F.S16 R25, R4 ;  /* 0x0000000400197306 */ /* 0x0100620000101400 */
[----:B------:R-:W-:Y:S05]  /*6b00*/  BRA `(.L_x_2390) ;  /* 0x0000000800fc7947 */ /* 0x000fea0003800000 */
.L_x_2420:
        /* <DEDUP_REMOVED lines=8> */
.L_x_2427:
[----:B------:R-:W4:Y:S02]  /*6b90*/  LDG.E.U16 R4, desc[UR36][R4.64] ;  /* 0x0000002404047981 */ /* 0x000f24000c1e1500 */
[----:B----4-:R-:W-:Y:S01]  /*6ba0*/  HADD2.F32 R25, -RZ, R4.H0_H0 ;  /* 0x20000004ff197230 */ /* 0x010fe20000004100 */
[----:B------:R-:W-:Y:S06]  /*6bb0*/  BRA `(.L_x_2390) ;  /* 0x0000000800d07947 */ /* 0x000fec0003800000 */
.L_x_2426:
        /* <DEDUP_REMOVED lines=8> */
.L_x_2429:
[----:B------:R-:W4:Y:S02]  /*6c40*/  LDG.E.U16 R4, desc[UR36][R4.64] ;  /* 0x0000002404047981 */ /* 0x000f24000c1e1500 */
[----:B----4-:R-:W-:Y:S01]  /*6c50*/  HADD2.F32 R25, -RZ, R4.H0_H0 ;  /* 0x20000004ff197230 */ /* 0x010fe20000004100 */
[----:B------:R-:W-:Y:S06]  /*6c60*/  BRA `(.L_x_2390) ;  /* 0x0000000800a47947 */ /* 0x000fec0003800000 */
.L_x_2428:
        /* <DEDUP_REMOVED lines=11> */
.L_x_2419:
        /* <DEDUP_REMOVED lines=12> */
.L_x_2432:
        /* <DEDUP_REMOVED lines=11> */
.L_x_2431:
        /* <DEDUP_REMOVED lines=25> */
.L_x_2434:
        /* <DEDUP_REMOVED lines=12> */
.L_x_2433:
[----:B------:R-:W4:Y:S02]  /*70e0*/  LDG.E.U16 R4, desc[UR36][R4.64] ;  /* 0x0000002404047981 */ /* 0x000f24000c1e1500 */
[----:B----4-:R-:W-:Y:S01]  /*70f0*/  IMAD.U32 R25, R4, 0x10000, RZ ;  /* 0x0001000004197824 */ /* 0x010fe200078e00ff */
[----:B------:R-:W-:Y:S06]  /*7100*/  BRA `(.L_x_2390) ;  /* 0x00000004007c7947 */ /* 0x000fec0003800000 */
.L_x_2430:
        /* <DEDUP_REMOVED lines=11> */
.L_x_2437:
[----:B------:R-:W4:Y:S02]  /*71c0*/  LDG.E.U8 R4, desc[UR36][R4.64] ;  /* 0x0000002404047981 */ /* 0x000f24000c1e1100 */
        /* <DEDUP_REMOVED lines=18> */
.L_x_2439:
[----:B------:R-:W-:Y:S05]  /*72f0*/  BSYNC.RECONVERGENT B0 ;  /* 0x0000000000007941 */ /* 0x000fea0003800200 */
.L_x_2438:
[----:B------:R-:W-:Y:S01]  /*7300*/  IMAD.SHL.U32 R0, R0, 0x100000, RZ ;  /* 0x0010000000007824 */ /* 0x000fe200078e00ff */
[----:B------:R-:W-:-:S04]  /*7310*/  LEA R3, R3, 0x3b800000, 0x17 ;  /* 0x3b80000003037811 */ /* 0x000fc800078eb8ff */
[----:B------:R-:W-:Y:S01]  /*7320*/  LOP3.LUT R25, R3, R0, R25, 0xfe, !PT ;  /* 0x0000000003197212 */ /* 0x000fe200078efe19 */
[----:B------:R-:W-:Y:S06]  /*7330*/  BRA `(.L_x_2390) ;  /* 0x0000000000f07947 */ /* 0x000fec0003800000 */
.L_x_2436:
        /* <DEDUP_REMOVED lines=19> */
.L_x_2441:
[----:B------:R-:W-:Y:S05]  /*7470*/  BSYNC.RECONVERGENT B0 ;  /* 0x0000000000007941 */ /* 0x000fea0003800200 */
.L_x_2440:
[----:B------:R-:W-:Y:S01]  /*7480*/  IMAD.SHL.U32 R0, R0, 0x200000, RZ ;  /* 0x0020000000007824 */ /* 0x000fe200078e00ff */
[----:B------:R-:W-:-:S04]  /*7490*/  LEA R3, R3, 0x37800000, 0x17 ;  /* 0x3780000003037811 */ /* 0x000fc800078eb8ff */
[----:B------:R-:W-:Y:S01]  /*74a0*/  LOP3.LUT R25, R3, R0, R25, 0xfe, !PT ;  /* 0x0000000003197212 */ /* 0x000fe200078efe19 */
[----:B------:R-:W-:Y:S06]  /*74b0*/  BRA `(.L_x_2390) ;  /* 0x0000000000907947 */ /* 0x000fec0003800000 */
.L_x_2435:
        /* <DEDUP_REMOVED lines=14> */
.L_x_2423:
[----:B------:R-:W-:Y:S01]  /*75a0*/  MOV R14, 0x0 ;  /* 0x00000000000e7802 */ /* 0x000fe20000000f00 */
[----:B------:R-:W0:Y:S01]  /*75b0*/  LDCU.64 UR4, c[0x4][0x128] ;  /* 0x01002500ff0477ac */ /* 0x000e220008000a00 */
[----:B------:R-:W-:Y:S02]  /*75c0*/  IMAD.MOV.U32 R8, RZ, RZ, 0x4e ;  /* 0x0000004eff087424 */ /* 0x000fe400078e00ff */
[----:B------:R-:W-:Y:S01]  /*75d0*/  IMAD.MOV.U32 R12, RZ, RZ, 0x1 ;  /* 0x00000001ff0c7424 */ /* 0x000fe200078e00ff */
[----:B------:R-:W1:Y:S01]  /*75e0*/  LDCU.64 UR6, c[0x4][0x130] ;  /* 0x01002600ff0677ac */ /* 0x000e620008000a00 */
[----:B------:R-:W4:Y:S01]  /*75f0*/  LDC.64 R14, c[0x4][R14] ;  /* 0x010000000e0e7b82 */ /* 0x000f220000000a00 */
[----:B------:R-:W-:Y:S01]  /*7600*/  IMAD.MOV.U32 R13, RZ, RZ, RZ ;  /* 0x000000ffff0d7224 */ /* 0x000fe200078e00ff */
[----:B------:R-:W2:Y:S01]  /*7610*/  LDCU.64 UR8, c[0x4][0x18] ;  /* 0x01000300ff0877ac */ /* 0x000ea20008000a00 */
[----:B0-----:R-:W-:Y:S02]  /*7620*/  IMAD.U32 R4, RZ, RZ, UR4 ;  /* 0x00000004ff047e24 */ /* 0x001fe4000f8e00ff */
[----:B------:R-:W-:-:S02]  /*7630*/  IMAD.U32 R5, RZ, RZ, UR5 ;  /* 0x00000005ff057e24 */ /* 0x000fc4000f8e00ff */
[----:B-1----:R-:W-:Y:S02]  /*7640*/  IMAD.U32 R6, RZ, RZ, UR6 ;  /* 0x00000006ff067e24 */ /* 0x002fe4000f8e00ff */
[----:B------:R-:W-:Y:S02]  /*7650*/  IMAD.U32 R7, RZ, RZ, UR7 ;  /* 0x00000007ff077e24 */ /* 0x000fe4000f8e00ff */
[----:B--2---:R-:W-:Y:S02]  /*7660*/  IMAD.U32 R10, RZ, RZ, UR8 ;  /* 0x00000008ff0a7e24 */ /* 0x004fe4000f8e00ff */
[----:B------:R-:W-:-:S07]  /*7670*/  IMAD.U32 R11, RZ, RZ, UR9 ;  /* 0x00000009ff0b7e24 */ /* 0x000fce000f8e00ff */
[----:B------:R-:W-:-:S07]  /*7680*/  LEPC R20, `(.L_x_2444) ;  /* 0x000000001014794e */ /* 0x000fce0000000000 */
[----:B---345:R-:W-:Y:S05]  /*7690*/  CALL.ABS.NOINC R14 ;  /* 0x000000000e007343 */ /* 0x038fea0003c00000 */
.L_x_2444:
[----:B------:R-:W-:Y:S05]  /*76a0*/  BRA `(.L_x_2390) ;  /* 0x0000000000147947 */ /* 0x000fea0003800000 */
.L_x_2443:
[----:B------:R-:W4:Y:S02]  /*76b0*/  LDG.E.64 R4, desc[UR36][R4.64] ;  /* 0x0000002404047981 */ /* 0x000f24000c1e1b00 */
[----:B----4-:R0:W1:Y:S02]  /*76c0*/  I2F.U64 R25, R4 ;  /* 0x0000000400197312 */ /* 0x0100640000301000 */
[----:B01----:R-:W-:Y:S05]  /*76d0*/  BRA `(.L_x_2390) ;  /* 0x0000000000087947 */ /* 0x003fea0003800000 */
.L_x_2442:
[----:B------:R-:W4:Y:S02]  /*76e0*/  LDG.E R4, desc[UR36][R4.64] ;  /* 0x0000002404047981 */ /* 0x000f24000c1e1900 */
[----:B----4-:R-:W-:-:S07]  /*76f0*/  I2FP.F32.U32 R25, R4 ;  /* 0x0000000400197245 */ /* 0x010fce0000201000 */
.L_x_2390:
[----:B------:R-:W-:Y:S05]  /*7700*/  BSYNC.RECONVERGENT B7 ;  /* 0x0000000000077941 */ /* 0x000fea0003800200 */
.L_x_2389:
[----:B------:R-:W1:Y:S01]  /*7710*/  LDC.U8 R17, c[0x0][0x3c0] ;  /* 0x0000f000ff117b82 */ /* 0x000e620000000000 */
[CC--:B------:R-:W-:Y:S01]  /*7720*/  ISETP.GE.AND P1, PT, R27.reuse, R26.reuse, PT ;  /* 0x0000001a1b00720c */ /* 0x0c0fe20003f26270 */
[C---:B------:R-:W-:Y:S01]  /*7730*/  VIADD R3, R27.reuse, 0x100 ;  /* 0x000001001b037836 */ /* 0x040fe20000000000 */
[----:B------:R-:W-:Y:S01]  /*7740*/  BSSY.RECONVERGENT B0, `(.L_x_2445) ;  /* 0x0000010000007945 */ /* 0x000fe20003800200 */
[C---:B0-2-4-:R-:W-:Y:S02]  /*7750*/  VIADD R5, R27.reuse, 0x180 ;  /* 0x000001801b057836 */ /* 0x055fe40000000000 */
[----:B------:R-:W-:Y:S01]  /*7760*/  VIADD R23, R27, 0x80 ;  /* 0x000000801b177836 */ /* 0x000fe20000000000 */
[-C--:B------:R-:W-:Y:S02]  /*7770*/  ISETP.GE.AND P2, PT, R3, R26.reuse, PT ;  /* 0x0000001a0300720c */ /* 0x080fe40003f46270 */
[-C--:B------:R-:W-:Y:S02]  /*7780*/  ISETP.GE.AND P0, PT, R5, R26.reuse, PT ;  /* 0x0000001a0500720c */ /* 0x080fe40003f06270 */
[----:B------:R-:W-:-:S03]  /*7790*/  ISETP.GE.AND P4, PT, R23, R26, PT ;  /* 0x0000001a1700720c */ /* 0x000fc60003f86270 */
[----:B------:R-:W-:Y:S10]  /*77a0*/  @P1 BRA `(.L_x_2446) ;  /* 0x0000000000241947 */ /* 0x000ff40003800000 */
[----:B------:R-:W0:Y:S02]  /*77b0*/  LDCU.64 UR4, c[0x0][0x388] ;  /* 0x00007100ff0477ac */ /* 0x000e240008000a00 */
[----:B0----5:R-:W-:-:S05]  /*77c0*/  FMUL.FTZ R0, R29, UR4 ;  /* 0x000000041d007c20 */ /* 0x021fca0008410000 */
[----:B------:R-:W-:-:S13]  /*77d0*/  FSETP.GT.FTZ.AND P3, PT, R0, UR5, PT ;  /* 0x0000000500007c0b */ /* 0x000fda000bf74000 */
[----:B------:R-:W-:-:S04]  /*77e0*/  @!P3 FMUL.FTZ R0, R0, 1.4426950216293334961 ;  /* 0x3fb8aa3b0000b820 */ /* 0x000fc80000410000 */
[----:B------:R-:W0:Y:S02]  /*77f0*/  @!P3 MUFU.EX2 R3, R0 ;  /* 0x000000000003b308 */ /* 0x000e240000000800 */
[----:B0-----:R-:W-:Y:S01]  /*7800*/  @!P3 FADD.FTZ R4, R3, 1 ;  /* 0x3f8000000304b421 */ /* 0x001fe20000010000 */
[----:B-1-3--:R-:W-:-:S05]  /*7810*/  @!P3 FMUL.FTZ R3, R18, R3 ;  /* 0x000000031203b220 */ /* 0x00afca0000410000 */
[----:B------:R-:W0:Y:S02]  /*7820*/  @!P3 MUFU.RCP R4, R4 ;  /* 0x000000040004b308 */ /* 0x000e240000001000 */
[----:B0-----:R-:W-:-:S07]  /*7830*/  @!P3 FMUL.FTZ R18, R3, R4 ;  /* 0x000000040312b220 */ /* 0x001fce0000410000 */
.L_x_2446:
[----:B------:R-:W-:Y:S05]  /*7840*/  BSYNC.RECONVERGENT B0 ;  /* 0x0000000000007941 */ /* 0x000fea0003800200 */
.L_x_2445:
[----:B------:R-:W-:Y:S04]  /*7850*/  BSSY.RECONVERGENT B0, `(.L_x_2447) ;  /* 0x000000b000007945 */ /* 0x000fe80003800200 */
[----:B------:R-:W-:Y:S05]  /*7860*/  @P4 BRA `(.L_x_2448) ;  /* 0x0000000000244947 */ /* 0x000fea0003800000 */
[----:B------:R-:W0:Y:S02]  /*7870*/  LDCU.64 UR4, c[0x0][0x388] ;  /* 0x00007100ff0477ac */ /* 0x000e240008000a00 */
[----:B0----5:R-:W-:-:S05]  /*7880*/  FMUL.FTZ R0, R28, UR4 ;  /* 0x000000041c007c20 */ /* 0x021fca0008410000 */
[----:B------:R-:W-:-:S13]  /*7890*/  FSETP.GT.FTZ.AND P3, PT, R0, UR5, PT ;  /* 0x0000000500007c0b */ /* 0x000fda000bf74000 */
[----:B------:R-:W-:-:S04]  /*78a0*/  @!P3 FMUL.FTZ R0, R0, 1.4426950216293334961 ;  /* 0x3fb8aa3b0000b820 */ /* 0x000fc80000410000 */
[----:B------:R-:W0:Y:S02]  /*78b0*/  @!P3 MUFU.EX2 R3, R0 ;  /* 0x000000000003b308 */ /* 0x000e240000000800 */
[----:B0-----:R-:W-:Y:S01]  /*78c0*/  @!P3 FADD.FTZ R4, R3, 1 ;  /* 0x3f8000000304b421 */ /* 0x001fe20000010000 */
[----:B------:R-:W-:-:S05]  /*78d0*/  @!P3 FMUL.FTZ R3, R22, R3 ;  /* 0x000000031603b220 */ /* 0x000fca0000410000 */
[----:B------:R-:W0:Y:S02]  /*78e0*/  @!P3 MUFU.RCP R4, R4 ;  /* 0x000000040004b308 */ /* 0x000e240000001000 */
[----:B0-----:R-:W-:-:S07]  /*78f0*/  @!P3 FMUL.FTZ R22, R3, R4 ;  /* 0x000000040316b220 */ /* 0x001fce0000410000 */
.L_x_2448:
[----:B------:R-:W-:Y:S05]  /*7900*/  BSYNC.RECONVERGENT B0 ;  /* 0x0000000000007941 */ /* 0x000fea0003800200 */
.L_x_2447:
        /* <DEDUP_REMOVED lines=11> */
.L_x_2450:
[----:B------:R-:W-:Y:S05]  /*79c0*/  BSYNC.RECONVERGENT B0 ;  /* 0x0000000000007941 */ /* 0x000fea0003800200 */
.L_x_2449:
[----:B------:R-:W-:Y:S04]  /*79d0*/  BSSY.RECONVERGENT B0, `(.L_x_2451) ;  /* 0x000000b000007945 */ /* 0x000fe80003800200 */
[----:B------:R-:W-:Y:S05]  /*79e0*/  @P0 BRA `(.L_x_2452) ;  /* 0x0000000000240947 */ /* 0x000fea0003800000 */
[----:B------:R-:W1:Y:S02]  /*79f0*/  LDCU.64 UR4, c[0x0][0x388] ;  /* 0x00007100ff0477ac */ /* 0x000e640008000a00 */
[----:B-1---5:R-:W-:-:S05]  /*7a00*/  FMUL.FTZ R0, R25, UR4 ;  /* 0x0000000419007c20 */ /* 0x022fca0008410000 */
[----:B------:R-:W-:-:S13]  /*7a10*/  FSETP.GT.FTZ.AND P0, PT, R0, UR5, PT ;  /* 0x0000000500007c0b */ /* 0x000fda000bf14000 */
[----:B------:R-:W-:-:S04]  /*7a20*/  @!P0 FMUL.FTZ R0, R0, 1.4426950216293334961 ;  /* 0x3fb8aa3b00008820 */ /* 0x000fc80000410000 */
[----:B------:R-:W0:Y:S02]  /*7a30*/  @!P0 MUFU.EX2 R3, R0 ;  /* 0x0000000000038308 */ /* 0x000e240000000800 */
[----:B0-----:R-:W-:Y:S01]  /*7a40*/  @!P0 FADD.FTZ R4, R3, 1 ;  /* 0x3f80000003048421 */ /* 0x001fe20000010000 */
[----:B------:R-:W-:-:S05]  /*7a50*/  @!P0 FMUL.FTZ R3, R16, R3 ;  /* 0x0000000310038220 */ /* 0x000fca0000410000 */
[----:B------:R-:W0:Y:S02]  /*7a60*/  @!P0 MUFU.RCP R4, R4 ;  /* 0x0000000400048308 */ /* 0x000e240000001000 */
[----:B0-----:R-:W-:-:S07]  /*7a70*/  @!P0 FMUL.FTZ R16, R3, R4 ;  /* 0x0000000403108220 */ /* 0x001fce0000410000 */
.L_x_2452:
[----:B------:R-:W-:Y:S05]  /*7a80*/  BSYNC.RECONVERGENT B0 ;  /* 0x0000000000007941 */ /* 0x000fea0003800200 */
.L_x_2451:
[----:B------:R-:W-:Y:S04]  /*7a90*/  BSSY.RECONVERGENT B6, `(.L_x_2453) ;  /* 0x00000fc000067945 */ /* 0x000fe80003800200 */
[----:B------:R-:W-:Y:S05]  /*7aa0*/  @P1 BRA `(.L_x_2454) ;  /* 0x0000000c00e81947 */ /* 0x000fea0003800000 */
[----:B------:R-:W0:Y:S01]  /*7ab0*/  LDCU UR4, c[0x0][0x3c4] ;  /* 0x00007880ff0477ac */ /* 0x000e220008000800 */
[----:B------:R-:W2:Y:S01]  /*7ac0*/  LDC.64 R8, c[0x0][0x398] ;  /* 0x0000e600ff087b82 */ /* 0x000ea20000000a00 */
[----:B------:R-:W-:Y:S01]  /*7ad0*/  IMAD R0, R2, 0x200, R27 ;  /* 0x0000020002007824 */ /* 0x000fe200078e021b */
[----:B-1----:R-:W-:-:S03]  /*7ae0*/  PRMT R4, R17, 0x9910, RZ ;  /* 0x0000991011047816 */ /* 0x002fc600000000ff */
[----:B0-----:R-:W-:Y:S02]  /*7af0*/  IMAD R3, R0, UR4, RZ ;  /* 0x0000000400037c24 */ /* 0x001fe4000f8e02ff */
[----:B------:R-:W-:-:S05]  /*7b00*/  IMAD.MOV.U32 R0, RZ, RZ, R4 ;  /* 0x000000ffff007224 */ /* 0x000fca00078e0004 */
[----:B------:R-:W-:Y:S02]  /*7b10*/  ISETP.GT.AND P0, PT, R0, 0x9, PT ;  /* 0x000000090000780c */ /* 0x000fe40003f04270 */
[----:B--2---:R-:W-:-:S05]  /*7b20*/  IADD3 R8, P1, PT, R3, R8, RZ ;  /* 0x0000000803087210 */ /* 0x004fca0007f3e0ff */
        /* <DEDUP_REMOVED lines=10> */
[----:B---3-5:R-:W0:Y:S01]  /*7bd0*/  F2I.FTZ.TRUNC.NTZ R3, R18 ;  /* 0x0000001200037305 */ /* 0x028e22000021f100 */
[----:B------:R-:W-:Y:S01]  /*7be0*/  IMAD.MOV.U32 R27, RZ, RZ, R23 ;  /* 0x000000ffff1b7224 */ /* 0x000fe200078e0017 */
[----:B0-----:R0:W-:Y:S01]  /*7bf0*/  STG.E.U8 desc[UR36][R8.64], R3 ;  /* 0x0000000308007986 */ /* 0x0011e2000c101124 */
[----:B------:R-:W-:Y:S05]  /*7c00*/  BRA `(.L_x_2454) ;  /* 0x0000000c00907947 */ /* 0x000fea0003800000 */
.L_x_2458:
[----:B---3-5:R-:W0:Y:S01]  /*7c10*/  F2I.S64.TRUNC R18, R18 ;  /* 0x0000001200127311 */ /* 0x028e22000020d900 */
[----:B------:R-:W-:Y:S02]  /*7c20*/  IMAD.MOV.U32 R27, RZ, RZ, R23 ;  /* 0x000000ffff1b7224 */ /* 0x000fe400078e0017 */
[----:B0-----:R-:W-:-:S05]  /*7c30*/  IMAD.MOV.U32 R3, RZ, RZ, R18 ;  /* 0x000000ffff037224 */ /* 0x001fca00078e0012 */
[----:B------:R0:W-:Y:S01]  /*7c40*/  STG.E.U8 desc[UR36][R8.64], R3 ;  /* 0x0000000308007986 */ /* 0x0001e2000c101124 */
[----:B------:R-:W-:Y:S05]  /*7c50*/  BRA `(.L_x_2454) ;  /* 0x0000000c007c7947 */ /* 0x000fea0003800000 */
.L_x_2457:
[----:B------:R-:W-:-:S13]  /*7c60*/  ISETP.NE.AND P0, PT, R0, 0x2, PT ;  /* 0x000000020000780c */ /* 0x000fda0003f05270 */
[----:B------:R-:W-:Y:S05]  /*7c70*/  @!P0 BRA `(.L_x_2460) ;  /* 0x0000000000308947 */ /* 0x000fea0003800000 */
[----:B------:R-:W-:-:S13]  /*7c80*/  ISETP.NE.AND P0, PT, R0, 0x3, PT ;  /* 0x000000030000780c */ /* 0x000fda0003f05270 */
[----:B------:R-:W-:Y:S05]  /*7c90*/  @!P0 BRA `(.L_x_2461) ;  /* 0x0000000000188947 */ /* 0x000fea0003800000 */
[----:B------:R-:W-:-:S13]  /*7ca0*/  ISETP.NE.AND P0, PT, R0, 0x4, PT ;  /* 0x000000040000780c */ /* 0x000fda0003f05270 */
[----:B------:R-:W-:Y:S05]  /*7cb0*/  @P0 BRA `(.L_x_2459) ;  /* 0x0000000800c00947 */ /* 0x000fea0003800000 */
[----:B---3-5:R-:W0:Y:S01]  /*7cc0*/  F2I.S64.TRUNC R18, R18 ;  /* 0x0000001200127311 */ /* 0x028e22000020d900 */
[----:B------:R-:W-:Y:S01]  /*7cd0*/  IMAD.MOV.U32 R27, RZ, RZ, R23 ;  /* 0x000000ffff1b7224 */ /* 0x000fe200078e0017 */
[----:B0-----:R0:W-:Y:S01]  /*7ce0*/  STG.E.64 desc[UR36][R8.64], R18 ;  /* 0x0000001208007986 */ /* 0x0011e2000c101b24 */
[----:B------:R-:W-:Y:S05]  /*7cf0*/  BRA `(.L_x_2454) ;  /* 0x0000000c00547947 */ /* 0x000fea0003800000 */
.L_x_2461:
[----:B---3-5:R-:W0:Y:S01]  /*7d00*/  F2I.FTZ.TRUNC.NTZ R3, R18 ;  /* 0x0000001200037305 */ /* 0x028e22000021f100 */
[----:B------:R-:W-:Y:S01]  /*7d10*/  IMAD.MOV.U32 R27, RZ, RZ, R23 ;  /* 0x000000ffff1b7224 */ /* 0x000fe200078e0017 */
[----:B0-----:R0:W-:Y:S01]  /*7d20*/  STG.E desc[UR36][R8.64], R3 ;  /* 0x0000000308007986 */ /* 0x0011e2000c101924 */
[----:B------:R-:W-:Y:S05]  /*7d30*/  BRA `(.L_x_2454) ;  /* 0x0000000c00447947 */ /* 0x000fea0003800000 */
.L_x_2460:
[----:B---3-5:R-:W0:Y:S01]  /*7d40*/  F2I.FTZ.TRUNC.NTZ R3, R18 ;  /* 0x0000001200037305 */ /* 0x028e22000021f100 */
[----:B------:R-:W-:Y:S01]  /*7d50*/  IMAD.MOV.U32 R27, RZ, RZ, R23 ;  /* 0x000000ffff1b7224 */ /* 0x000fe200078e0017 */
[----:B0-----:R0:W-:Y:S01]  /*7d60*/  STG.E.U16 desc[UR36][R8.64], R3 ;  /* 0x0000000308007986 */ /* 0x0011e2000c101524 */
[----:B------:R-:W-:Y:S05]  /*7d70*/  BRA `(.L_x_2454) ;  /* 0x0000000c00347947 */ /* 0x000fea0003800000 */
.L_x_2456:
[----:B------:R-:W-:-:S13]  /*7d80*/  ISETP.GT.AND P0, PT, R0, 0x6, PT ;  /* 0x000000060000780c */ /* 0x000fda0003f04270 */
[----:B------:R-:W-:Y:S05]  /*7d90*/  @P0 BRA `(.L_x_2462) ;  /* 0x00000000002c0947 */ /* 0x000fea0003800000 */
[----:B------:R-:W-:-:S13]  /*7da0*/  ISETP.NE.AND P0, PT, R0, 0x5, PT ;  /* 0x000000050000780c */ /* 0x000fda0003f05270 */
[----:B------:R-:W-:Y:S05]  /*7db0*/  @!P0 BRA `(.L_x_2463) ;  /* 0x0000000000148947 */ /* 0x000fea0003800000 */
[----:B------:R-:W-:-:S13]  /*7dc0*/  ISETP.NE.AND P0, PT, R0, 0x6, PT ;  /* 0x000000060000780c */ /* 0x000fda0003f05270 */
[----:B------:R-:W-:Y:S05]  /*7dd0*/  @P0 BRA `(.L_x_2459) ;  /* 0x0000000800780947 */ /* 0x000fea0003800000 */
[----:B---3-5:R2:W-:Y:S01]  /*7de0*/  STG.E desc[UR36][R8.64], R18 ;  /* 0x0000001208007986 */ /* 0x0285e2000c101924 */
[----:B------:R-:W-:Y:S01]  /*7df0*/  IMAD.MOV.U32 R27, RZ, RZ, R23 ;  /* 0x000000ffff1b7224 */ /* 0x000fe200078e0017 */
[----:B------:R-:W-:Y:S06]  /*7e00*/  BRA `(.L_x_2454) ;  /* 0x0000000c00107947 */ /* 0x000fec0003800000 */
.L_x_2463:
[----:B---3-5:R-:W-:Y:S01]  /*7e10*/  F2FP.F16.F32.PACK_AB R18, RZ, R18 ;  /* 0x00000012ff12723e */ /* 0x028fe200000000ff */
[----:B------:R-:W-:-:S04]  /*7e20*/  IMAD.MOV.U32 R27, RZ, RZ, R23 ;  /* 0x000000ffff1b7224 */ /* 0x000fc800078e0017 */
[----:B------:R0:W-:Y:S01]  /*7e30*/  STG.E.U16 desc[UR36][R8.64], R18 ;  /* 0x0000001208007986 */ /* 0x0001e2000c101524 */
[----:B------:R-:W-:Y:S05]  /*7e40*/  BRA `(.L_x_2454) ;  /* 0x0000000c00007947 */ /* 0x000fea0003800000 */
.L_x_2462:
[----:B------:R-:W-:-:S13]  /*7e50*/  ISETP.NE.AND P0, PT, R0, 0x7, PT ;  /* 0x000000070000780c */ /* 0x000fda0003f05270 */
[----:B------:R-:W-:Y:S05]  /*7e60*/  @!P0 BRA `(.L_x_2464) ;  /* 0x0000000000348947 */ /* 0x000fea0003800000 */
[----:B------:R-:W-:-:S13]  /*7e70*/  ISETP.NE.AND P0, PT, R0, 0x8, PT ;  /* 0x000000080000780c */ /* 0x000fda0003f05270 */
[----:B------:R-:W-:Y:S05]  /*7e80*/  @!P0 BRA `(.L_x_2465) ;  /* 0x0000000000188947 */ /* 0x000fea0003800000 */
[----:B------:R-:W-:-:S13]  /*7e90*/  ISETP.NE.AND P0, PT, R0, 0x9, PT ;  /* 0x000000090000780c */ /* 0x000fda0003f05270 */
[----:B------:R-:W-:Y:S05]  /*7ea0*/  @P0 BRA `(.L_x_2459) ;  /* 0x0000000800440947 */ /* 0x000fea0003800000 */
[----:B-----5:R-:W-:Y:S02]  /*7eb0*/  IMAD.MOV.U32 R19, RZ, RZ, RZ ;  /* 0x000000ffff137224 */ /* 0x020fe400078e00ff */
[----:B------:R-:W-:-:S03]  /*7ec0*/  IMAD.MOV.U32 R27, RZ, RZ, R23 ;  /* 0x000000ffff1b7224 */ /* 0x000fc600078e0017 */
[----:B---3--:R0:W-:Y:S01]  /*7ed0*/  STG.E.64 desc[UR36][R8.64], R18 ;  /* 0x0000001208007986 */ /* 0x0081e2000c101b24 */
[----:B------:R-:W-:Y:S05]  /*7ee0*/  BRA `(.L_x_2454) ;  /* 0x0000000800d87947 */ /* 0x000fea0003800000 */
.L_x_2465:
[----:B---3-5:R-:W-:Y:S01]  /*7ef0*/  F2FP.F16.F32.PACK_AB R3, RZ, R18 ;  /* 0x00000012ff03723e */ /* 0x028fe200000000ff */
[----:B------:R-:W-:-:S03]  /*7f00*/  IMAD.MOV.U32 R27, RZ, RZ, R23 ;  /* 0x000000ffff1b7224 */ /* 0x000fc600078e0017 */
[----:B------:R-:W-:-:S05]  /*7f10*/  PRMT R3, R3, 0x5410, RZ ;  /* 0x0000541003037816 */ /* 0x000fca00000000ff */
[----:B------:R4:W-:Y:S01]  /*7f20*/  STG.E desc[UR36][R8.64], R3 ;  /* 0x0000000308007986 */ /* 0x0009e2000c101924 */
[----:B------:R-:W-:Y:S05]  /*7f30*/  BRA `(.L_x_2454) ;  /* 0x0000000800c47947 */ /* 0x000fea0003800000 */
.L_x_2464:
[----:B---3-5:R-:W-:Y:S01]  /*7f40*/  FMUL.FTZ R4, R18, 1 ;  /* 0x3f80000012047820 */ /* 0x028fe20000410000 */
[----:B------:R-:W-:-:S05]  /*7f50*/  IMAD.MOV.U32 R27, RZ, RZ, R23 ;  /* 0x000000ffff1b7224 */ /* 0x000fca00078e0017 */
[----:B------:R-:W0:Y:S02]  /*7f60*/  F2F.F64.F32 R4, R4 ;  /* 0x0000000400047310 */ /* 0x000e240000201800 */
[----:B0-----:R0:W-:Y:S01]  /*7f70*/  STG.E.64 desc[UR36][R8.64], R4 ;  /* 0x0000000408007986 */ /* 0x0011e2000c101b24 */
[----:B------:R-:W-:Y:S05]  /*7f80*/  BRA `(.L_x_2454) ;  /* 0x0000000800b07947 */ /* 0x000fea0003800000 */
.L_x_2455:
        /* <DEDUP_REMOVED lines=8> */
[----:B---3-5:R-:W-:Y:S01]  /*8010*/  FSETP.NEU.FTZ.AND P0, PT, R18, RZ, PT ;  /* 0x000000ff1200720b */ /* 0x028fe20003f1d000 */
[----:B------:R-:W-:-:S03]  /*8020*/  IMAD.MOV.U32 R27, RZ, RZ, R23 ;  /* 0x000000ffff1b7224 */ /* 0x000fc600078e0017 */
[----:B------:R-:W-:-:S05]  /*8030*/  SEL R3, RZ, 0x1, !P0 ;  /* 0x00000001ff037807 */ /* 0x000fca0004000000 */
[----:B------:R0:W-:Y:S01]  /*8040*/  STG.E.U8 desc[UR36][R8.64], R3 ;  /* 0x0000000308007986 */ /* 0x0001e2000c101124 */
[----:B------:R-:W-:Y:S05]  /*8050*/  BRA `(.L_x_2454) ;  /* 0x00000008007c7947 */ /* 0x000fea0003800000 */
.L_x_2468:
[----:B---3-5:R-:W-:Y:S01]  /*8060*/  FMUL.FTZ R4, R18, 1 ;  /* 0x3f80000012047820 */ /* 0x028fe20000410000 */
[----:B------:R-:W-:Y:S01]  /*8070*/  CS2R R6, SRZ ;  /* 0x0000000000067805 */ /* 0x000fe2000001ff00 */
[----:B------:R-:W-:-:S04]  /*8080*/  IMAD.MOV.U32 R27, RZ, RZ, R23 ;  /* 0x000000ffff1b7224 */ /* 0x000fc800078e0017 */
[----:B------:R-:W0:Y:S02]  /*8090*/  F2F.F64.F32 R4, R4 ;  /* 0x0000000400047310 */ /* 0x000e240000201800 */
[----:B0-----:R0:W-:Y:S01]  /*80a0*/  STG.E.128 desc[UR36][R8.64], R4 ;  /* 0x0000000408007986 */ /* 0x0011e2000c101d24 */
[----:B------:R-:W-:Y:S05]  /*80b0*/  BRA `(.L_x_2454) ;  /* 0x0000000800647947 */ /* 0x000fea0003800000 */
.L_x_2467:
[----:B------:R-:W-:-:S13]  /*80c0*/  ISETP.NE.AND P0, PT, R0, 0xf, PT ;  /* 0x0000000f0000780c */ /* 0x000fda0003f05270 */
[----:B------:R-:W-:Y:S05]  /*80d0*/  @!P0 BRA `(.L_x_2469) ;  /* 0x0000000000a08947 */ /* 0x000fea0003800000 */
[----:B------:R-:W-:-:S13]  /*80e0*/  ISETP.NE.AND P0, PT, R0, 0x17, PT ;  /* 0x000000170000780c */ /* 0x000fda0003f05270 */
[----:B------:R-:W-:Y:S05]  /*80f0*/  @!P0 BRA `(.L_x_2470) ;  /* 0x00000000004c8947 */ /* 0x000fea0003800000 */
[----:B------:R-:W-:-:S13]  /*8100*/  ISETP.NE.AND P0, PT, R0, 0x18, PT ;  /* 0x000000180000780c */ /* 0x000fda0003f05270 */
[----:B------:R-:W-:Y:S05]  /*8110*/  @P0 BRA `(.L_x_2459) ;  /* 0x0000000400a80947 */ /* 0x000fea0003800000 */
[----:B---3-5:R-:W-:Y:S01]  /*8120*/  LOP3.LUT R4, R18, 0x7fffffff, RZ, 0xc0, !PT ;  /* 0x7fffffff12047812 */ /* 0x028fe200078ec0ff */
        /* <DEDUP_REMOVED lines=11> */
.L_x_2472:
[----:B------:R-:W-:Y:S05]  /*81e0*/  BSYNC.RECONVERGENT B0 ;  /* 0x0000000000007941 */ /* 0x000fea0003800200 */
.L_x_2471:
[----:B------:R-:W-:Y:S01]  /*81f0*/  LOP3.LUT R5, R0, 0x80, R5, 0xf8, !PT ;  /* 0x0000008000057812 */ /* 0x000fe200078ef805 */
[----:B------:R-:W-:-:S04]  /*8200*/  IMAD.MOV.U32 R27, RZ, RZ, R23 ;  /* 0x000000ffff1b7224 */ /* 0x000fc800078e0017 */
[----:B------:R0:W-:Y:S01]  /*8210*/  STG.E.U8 desc[UR36][R8.64], R5 ;  /* 0x0000000508007986 */ /* 0x0001e2000c101124 */
[----:B------:R-:W-:Y:S05]  /*8220*/  BRA `(.L_x_2454) ;  /* 0x0000000800087947 */ /* 0x000fea0003800000 */
.L_x_2470:
[----:B---3-5:R-:W-:Y:S01]  /*8230*/  LOP3.LUT R4, R18, 0x7fffffff, RZ, 0xc0, !PT ;  /* 0x7fffffff12047812 */ /* 0x028fe200078ec0ff */
[----:B------:R-:W-:Y:S01]  /*8240*/  BSSY.RECONVERGENT B0, `(.L_x_2473) ;  /* 0x000000d000007945 */ /* 0x000fe20003800200 */
        /* <DEDUP_REMOVED lines=12> */
.L_x_2474:
[----:B------:R-:W-:Y:S05]  /*8310*/  BSYNC.RECONVERGENT B0 ;  /* 0x0000000000007941 */ /* 0x000fea0003800200 */
.L_x_2473:
[----:B------:R-:W-:Y:S01]  /*8320*/  LOP3.LUT R3, R0, 0x80, R5, 0xf8, !PT ;  /* 0x0000008000037812 */ /* 0x000fe200078ef805 */
[----:B------:R-:W-:-:S04]  /*8330*/  IMAD.MOV.U32 R27, RZ, RZ, R23 ;  /* 0x000000ffff1b7224 */ /* 0x000fc800078e0017 */
[----:B------:R0:W-:Y:S01]  /*8340*/  STG.E.U8 desc[UR36][R8.64], R3 ;  /* 0x0000000308007986 */ /* 0x0001e2000c101124 */
[----:B------:R-:W-:Y:S05]  /*8350*/  BRA `(.L_x_2454) ;  /* 0x0000000400bc7947 */ /* 0x000fea0003800000 */
.L_x_2469:
[----:B---3-5:R-:W-:Y:S01]  /*8360*/  F2FP.BF16.F32.PACK_AB R18, RZ, R18 ;  /* 0x00000012ff12723e */ /* 0x028fe200000010ff */
[----:B------:R-:W-:-:S04]  /*8370*/  IMAD.MOV.U32 R27, RZ, RZ, R23 ;  /* 0x000000ffff1b7224 */ /* 0x000fc800078e0017 */
[----:B------:R0:W-:Y:S01]  /*8380*/  STG.E.U16 desc[UR36][R8.64], R18 ;  /* 0x0000001208007986 */ /* 0x0001e2000c101524 */
[----:B------:R-:W-:Y:S05]  /*8390*/  BRA `(.L_x_2454) ;  /* 0x0000000400ac7947 */ /* 0x000fea0003800000 */
.L_x_2466:
        /* <DEDUP_REMOVED lines=8> */
[----:B---3-5:R-:W0:Y:S01]  /*8420*/  F2I.FTZ.U32.TRUNC.NTZ R3, R18 ;  /* 0x0000001200037305 */ /* 0x028e22000021f000 */
[----:B------:R-:W-:Y:S01]  /*8430*/  IMAD.MOV.U32 R27, RZ, RZ, R23 ;  /* 0x000000ffff1b7224 */ /* 0x000fe200078e0017 */
[----:B0-----:R0:W-:Y:S01]  /*8440*/  STG.E.U16 desc[UR36][R8.64], R3 ;  /* 0x0000000308007986 */ /* 0x0011e2000c101524 */
[----:B------:R-:W-:Y:S05]  /*8450*/  BRA `(.L_x_2454) ;  /* 0x00000004007c7947 */ /* 0x000fea0003800000 */
.L_x_2477:
[----:B---3-5:R-:W-:Y:S01]  /*8460*/  LOP3.LUT R0, R18, 0x7fffffff, RZ, 0xc0, !PT ;  /* 0x7fffffff12007812 */ /* 0x028fe200078ec0ff */
[----:B------:R-:W-:Y:S01]  /*8470*/  BSSY.RECONVERGENT B0, `(.L_x_2478) ;  /* 0x0000013000007945 */ /* 0x000fe20003800200 */
[----:B------:R-:W-:Y:S02]  /*8480*/  IMAD.MOV.U32 R4, RZ, RZ, 0x80 ;  /* 0x00000080ff047424 */ /* 0x000fe400078e00ff */
        /* <DEDUP_REMOVED lines=9> */
.L_x_2480:
[----:B------:R-:W-:-:S04]  /*8520*/  SHF.R.U32.HI R0, RZ, 0x14, R18 ;  /* 0x00000014ff007819 */ /* 0x000fc80000011612 */
[----:B------:R-:W-:-:S04]  /*8530*/  LOP3.LUT R3, R0, 0x1, RZ, 0xc0, !PT ;  /* 0x0000000100037812 */ /* 0x000fc800078ec0ff */
[----:B------:R-:W-:-:S04]  /*8540*/  IADD3 R0, PT, PT, R18, 0x487ffff, R3 ;  /* 0x0487ffff12007810 */ /* 0x000fc80007ffe003 */
[----:B------:R-:W-:-:S04]  /*8550*/  SHF.R.U32.HI R0, RZ, 0x14, R0 ;  /* 0x00000014ff007819 */ /* 0x000fc80000011600 */
[----:B------:R-:W-:-:S07]  /*8560*/  LOP3.LUT R0, R0, 0xff, RZ, 0xc0, !PT ;  /* 0x000000ff00007812 */ /* 0x000fce00078ec0ff */
.L_x_2481:
[----:B------:R-:W-:-:S04]  /*8570*/  SHF.R.U32.HI R3, RZ, 0x18, R18 ;  /* 0x00000018ff037819 */ /* 0x000fc80000011612 */
[----:B------:R-:W-:-:S04]  /*8580*/  LOP3.LUT R0, R0, 0x80, R3, 0xf8, !PT ;  /* 0x0000008000007812 */ /* 0x000fc800078ef803 */
[----:B------:R-:W-:-:S07]  /*8590*/  PRMT R4, R0, 0x7610, R4 ;  /* 0x0000761000047816 */ /* 0x000fce0000000004 */
.L_x_2479:
[----:B------:R-:W-:Y:S05]  /*85a0*/  BSYNC.RECONVERGENT B0 ;  /* 0x0000000000007941 */ /* 0x000fea0003800200 */
.L_x_2478:
[----:B------:R0:W-:Y:S01]  /*85b0*/  STG.E.U8 desc[UR36][R8.64], R4 ;  /* 0x0000000408007986 */ /* 0x0001e2000c101124 */
[----:B------:R-:W-:Y:S01]  /*85c0*/  IMAD.MOV.U32 R27, RZ, RZ, R23 ;  /* 0x000000ffff1b7224 */ /* 0x000fe200078e0017 */
[----:B------:R-:W-:Y:S06]  /*85d0*/  BRA `(.L_x_2454) ;  /* 0x00000004001c7947 */ /* 0x000fec0003800000 */
.L_x_2476:
        /* <DEDUP_REMOVED lines=12> */
.L_x_2484:
[----:B------:R-:W-:-:S04]  /*86a0*/  SHF.R.U32.HI R0, RZ, 0x15, R18 ;  /* 0x00000015ff007819 */ /* 0x000fc80000011612 */
[----:B------:R-:W-:-:S04]  /*86b0*/  LOP3.LUT R3, R0, 0x1, RZ, 0xc0, !PT ;  /* 0x0000000100037812 */ /* 0x000fc800078ec0ff */
[----:B------:R-:W-:-:S04]  /*86c0*/  IADD3 R0, PT, PT, R18, 0x88fffff, R3 ;  /* 0x088fffff12007810 */ /* 0x000fc80007ffe003 */
[----:B------:R-:W-:-:S04]  /*86d0*/  SHF.R.U32.HI R0, RZ, 0x15, R0 ;  /* 0x00000015ff007819 */ /* 0x000fc80000011600 */
[----:B------:R-:W-:-:S07]  /*86e0*/  LOP3.LUT R0, R0, 0xff, RZ, 0xc0, !PT ;  /* 0x000000ff00007812 */ /* 0x000fce00078ec0ff */
.L_x_2485:
[----:B------:R-:W-:-:S04]  /*86f0*/  SHF.R.U32.HI R3, RZ, 0x18, R18 ;  /* 0x00000018ff037819 */ /* 0x000fc80000011612 */
[----:B------:R-:W-:-:S04]  /*8700*/  LOP3.LUT R0, R0, 0x80, R3, 0xf8, !PT ;  /* 0x0000008000007812 */ /* 0x000fc800078ef803 */
[----:B------:R-:W-:-:S07]  /*8710*/  PRMT R4, R0, 0x7610, R4 ;  /* 0x0000761000047816 */ /* 0x000fce0000000004 */
.L_x_2483:
[----:B------:R-:W-:Y:S05]  /*8720*/  BSYNC.RECONVERGENT B0 ;  /* 0x0000000000007941 */ /* 0x000fea0003800200 */
.L_x_2482:
[----:B------:R0:W-:Y:S01]  /*8730*/  STG.E.U8 desc[UR36][R8.64], R4 ;  /* 0x0000000408007986 */ /* 0x0001e2000c101124 */
[----:B------:R-:W-:Y:S01]  /*8740*/  IMAD.MOV.U32 R27, RZ, RZ, R23 ;  /* 0x000000ffff1b7224 */ /* 0x000fe200078e0017 */
[----:B------:R-:W-:Y:S06]  /*8750*/  BRA `(.L_x_2454) ;  /* 0x0000000000bc7947 */ /* 0x000fec0003800000 */
.L_x_2475:
[----:B------:R-:W-:-:S13]  /*8760*/  ISETP.NE.AND P0, PT, R0, 0x1c, PT ;  /* 0x0000001c0000780c */ /* 0x000fda0003f05270 */
[----:B------:R-:W-:Y:S05]  /*8770*/  @!P0 BRA `(.L_x_2486) ;  /* 0x0000000000a88947 */ /* 0x000fea0003800000 */
[----:B------:R-:W-:-:S13]  /*8780*/  ISETP.NE.AND P0, PT, R0, 0x1d, PT ;  /* 0x0000001d0000780c */ /* 0x000fda0003f05270 */
[----:B------:R-:W-:Y:S05]  /*8790*/  @!P0 BRA `(.L_x_2487) ;  /* 0x0000000000908947 */ /* 0x000fea0003800000 */
[----:B------:R-:W-:-:S13]  /*87a0*/  ISETP.NE.AND P0, PT, R0, 0x2c, PT ;  /* 0x0000002c0000780c */ /* 0x000fda0003f05270 */
[----:B------:R-:W-:Y:S05]  /*87b0*/  @!P0 BRA `(.L_x_2488) ;  /* 0x0000000000488947 */ /* 0x000fea0003800000 */
.L_x_2459:
[----:B------:R-:W-:Y:S01]  /*87c0*/  MOV R14, 0x0 ;  /* 0x00000000000e7802 */ /* 0x000fe20000000f00 */
[----:B------:R-:W0:Y:S01]  /*87d0*/  LDCU.64 UR6, c[0x4][0x128] ;  /* 0x01002500ff0677ac */ /* 0x000e220008000a00 */
[----:B------:R-:W-:Y:S02]  /*87e0*/  IMAD.MOV.U32 R8, RZ, RZ, 0x65 ;  /* 0x00000065ff087424 */ /* 0x000fe400078e00ff */
[----:B------:R-:W-:Y:S01]  /*87f0*/  IMAD.MOV.U32 R12, RZ, RZ, 0x1 ;  /* 0x00000001ff0c7424 */ /* 0x000fe200078e00ff */
[----:B------:R-:W1:Y:S01]  /*8800*/  LDCU.64 UR8, c[0x4][0x130] ;  /* 0x01002600ff0877ac */ /* 0x000e620008000a00 */
[----:B------:R-:W2:Y:S01]  /*8810*/  LDC.64 R14, c[0x4][R14] ;  /* 0x010000000e0e7b82 */ /* 0x000ea20000000a00 */
[----:B------:R-:W-:Y:S01]  /*8820*/  IMAD.MOV.U32 R13, RZ, RZ, RZ ;  /* 0x000000ffff0d7224 */ /* 0x000fe200078e00ff */
[----:B------:R-:W4:Y:S01]  /*8830*/  LDCU.64 UR4, c[0x4][0x20] ;  /* 0x01000400ff0477ac */ /* 0x000f220008000a00 */
[----:B0-----:R-:W-:Y:S02]  /*8840*/  IMAD.U32 R4, RZ, RZ, UR6 ;  /* 0x00000006ff047e24 */ /* 0x001fe4000f8e00ff */
[----:B------:R-:W-:-:S02]  /*8850*/  IMAD.U32 R5, RZ, RZ, UR7 ;  /* 0x00000007ff057e24 */ /* 0x000fc4000f8e00ff */
[----:B-1----:R-:W-:Y:S02]  /*8860*/  IMAD.U32 R6, RZ, RZ, UR8 ;  /* 0x00000008ff067e24 */ /* 0x002fe4000f8e00ff */
[----:B------:R-:W-:Y:S02]  /*8870*/  IMAD.U32 R7, RZ, RZ, UR9 ;  /* 0x00000009ff077e24 */ /* 0x000fe4000f8e00ff */
[----:B----4-:R-:W-:Y:S02]  /*8880*/  IMAD.U32 R10, RZ, RZ, UR4 ;  /* 0x00000004ff0a7e24 */ /* 0x010fe4000f8e00ff */
[----:B------:R-:W-:-:S07]  /*8890*/  IMAD.U32 R11, RZ, RZ, UR5 ;  /* 0x00000005ff0b7e24 */ /* 0x000fce000f8e00ff */
[----:B------:R-:W-:-:S07]  /*88a0*/  LEPC R20, `(.L_x_2489) ;  /* 0x000000001014794e */ /* 0x000fce0000000000 */
[----:B--23-5:R-:W-:Y:S05]  /*88b0*/  CALL.ABS.NOINC R14 ;  /* 0x000000000e007343 */ /* 0x02cfea0003c00000 */
.L_x_2489:
[----:B------:R-:W-:Y:S01]  /*88c0*/  IMAD.MOV.U32 R27, RZ, RZ, R23 ;  /* 0x000000ffff1b7224 */ /* 0x000fe200078e0017 */
[----:B------:R-:W-:Y:S06]  /*88d0*/  BRA `(.L_x_2454) ;  /* 0x00000000005c7947 */ /* 0x000fec0003800000 */
.L_x_2488:
[----:B---3-5:R-:W-:Y:S01]  /*88e0*/  SHF.R.U32.HI R4, RZ, 0x17, R18 ;  /* 0x00000017ff047819 */ /* 0x028fe20000011612 */
[----:B------:R-:W-:-:S03]  /*88f0*/  IMAD.MOV.U32 R27, RZ, RZ, R23 ;  /* 0x000000ffff1b7224 */ /* 0x000fc600078e0017 */
        /* <DEDUP_REMOVED lines=14> */
.L_x_2487:
[----:B---3-5:R-:W0:Y:S01]  /*89e0*/  F2I.U64.TRUNC R18, R18 ;  /* 0x0000001200127311 */ /* 0x028e22000020d800 */
[----:B------:R-:W-:Y:S01]  /*89f0*/  IMAD.MOV.U32 R27, RZ, RZ, R23 ;  /* 0x000000ffff1b7224 */ /* 0x000fe200078e0017 */
[----:B0-----:R0:W-:Y:S01]  /*8a00*/  STG.E.64 desc[UR36][R8.64], R18 ;  /* 0x0000001208007986 */ /* 0x0011e2000c101b24 */
[----:B------:R-:W-:Y:S05]  /*8a10*/  BRA `(.L_x_2454) ;  /* 0x00000000000c7947 */ /* 0x000fea0003800000 */
.L_x_2486:
[----:B---3-5:R-:W0:Y:S01]  /*8a20*/  F2I.FTZ.U32.TRUNC.NTZ R3, R18 ;  /* 0x0000001200037305 */ /* 0x028e22000021f000 */
[----:B------:R-:W-:Y:S01]  /*8a30*/  IMAD.MOV.U32 R27, RZ, RZ, R23 ;  /* 0x000000ffff1b7224 */ /* 0x000fe200078e0017 */
[----:B0-----:R0:W-:Y:S06]  /*8a40*/  STG.E desc[UR36][R8.64], R3 ;  /* 0x0000000308007986 */ /* 0x0011ec000c101924 */
.L_x_2454:
[----:B------:R-:W-:Y:S05]  /*8a50*/  BSYNC.RECONVERGENT B6 ;  /* 0x0000000000067941 */ /* 0x000fea0003800200 */
.L_x_2453:
[----:B------:R-:W-:Y:S01]  /*8a60*/  ISETP.GE.AND P0, PT, R27, R26, PT ;  /* 0x0000001a1b00720c */ /* 0x000fe20003f06270 */
[----:B------:R-:W-:-:S12]  /*8a70*/  BSSY.RECONVERGENT B6, `(.L_x_2490) ;  /* 0x00001cc000067945 */ /* 0x000fd80003800200 */
[----:B------:R-:W-:Y:S05]  /*8a80*/  @P0 BRA `(.L_x_2491) ;  /* 0x0000001c00280947 */ /* 0x000fea0003800000 */
[----:B------:R-:W3:Y:S01]  /*8a90*/  LDCU UR4, c[0x0][0x3c4] ;  /* 0x00007880ff0477ac */ /* 0x000ee20008000800 */
[----:B0-2-4-:R-:W0:Y:S01]  /*8aa0*/  LDC.64 R8, c[0x0][0x398] ;  /* 0x0000e600ff087b82 */ /* 0x015e220000000a00 */
[----:B------:R-:W-:Y:S01]  /*8ab0*/  IMAD R0, R2, 0x200, R27 ;  /* 0x0000020002007824 */ /* 0x000fe200078e021b */
[----:B-1----:R-:W-:-:S03]  /*8ac0*/  PRMT R4, R17, 0x9910, RZ ;  /* 0x0000991011047816 */ /* 0x002fc600000000ff */
[----:B---3--:R-:W-:Y:S02]  /*8ad0*/  IMAD R3, R0, UR4, RZ ;  /* 0x0000000400037c24 */ /* 0x008fe4000f8e02ff */
        /* <DEDUP_REMOVED lines=13> */
[----:B-----5:R-:W0:Y:S02]  /*8bb0*/  F2I.FTZ.TRUNC.NTZ R3, R22 ;  /* 0x0000001600037305 */ /* 0x020e24000021f100 */
[----:B0-----:R0:W-:Y:S01]  /*8bc0*/  STG.E.U8 desc[UR36][R8.64], R3 ;  /* 0x0000000308007986 */ /* 0x0011e2000c101124 */
[----:B------:R-:W-:Y:S05]  /*8bd0*/  BRA `(.L_x_2497) ;  /* 0x0000000c00387947 */ /* 0x000fea0003800000 */
.L_x_2495:
[----:B-----5:R-:W0:Y:S02]  /*8be0*/  F2I.S64.TRUNC R22, R22 ;  /* 0x0000001600167311 */ /* 0x020e24000020d900 */
[----:B0-----:R-:W-:-:S05]  /*8bf0*/  IMAD.MOV.U32 R3, RZ, RZ, R22 ;  /* 0x000000ffff037224 */ /* 0x001fca00078e0016 */
[----:B------:R0:W-:Y:S01]  /*8c00*/  STG.E.U8 desc[UR36][R8.64], R3 ;  /* 0x0000000308007986 */ /* 0x0001e2000c101124 */
[----:B------:R-:W-:Y:S05]  /*8c10*/  BRA `(.L_x_2497) ;  /* 0x0000000c00287947 */ /* 0x000fea0003800000 */
.L_x_2494:
[----:B------:R-:W-:-:S13]  /*8c20*/  ISETP.NE.AND P0, PT, R0, 0x2, PT ;  /* 0x000000020000780c */ /* 0x000fda0003f05270 */
[----:B------:R-:W-:Y:S05]  /*8c30*/  @!P0 BRA `(.L_x_2498) ;  /* 0x0000000000288947 */ /* 0x000fea0003800000 */
[----:B------:R-:W-:-:S13]  /*8c40*/  ISETP.NE.AND P0, PT, R0, 0x3, PT ;  /* 0x000000030000780c */ /* 0x000fda0003f05270 */
[----:B------:R-:W-:Y:S05]  /*8c50*/  @!P0 BRA `(.L_x_2499) ;  /* 0x0000000000148947 */ /* 0x000fea0003800000 */
[----:B------:R-:W-:-:S13]  /*8c60*/  ISETP.NE.AND P0, PT, R0, 0x4, PT ;  /* 0x000000040000780c */ /* 0x000fda0003f05270 */
[----:B------:R-:W-:Y:S05]  /*8c70*/  @P0 BRA `(.L_x_2496) ;  /* 0x0000000800380947 */ /* 0x000fea0003800000 */
[----:B-----5:R-:W0:Y:S02]  /*8c80*/  F2I.S64.TRUNC R22, R22 ;  /* 0x0000001600167311 */ /* 0x020e24000020d900 */
[----:B0-----:R0:W-:Y:S01]  /*8c90*/  STG.E.64 desc[UR36][R8.64], R22 ;  /* 0x0000001608007986 */ /* 0x0011e2000c101b24 */
[----:B------:R-:W-:Y:S05]  /*8ca0*/  BRA `(.L_x_2497) ;  /* 0x0000000c00047947 */ /* 0x000fea0003800000 */
.L_x_2499:
[----:B-----5:R-:W0:Y:S02]  /*8cb0*/  F2I.FTZ.TRUNC.NTZ R3, R22 ;  /* 0x0000001600037305 */ /* 0x020e24000021f100 */
[----:B0-----:R0:W-:Y:S01]  /*8cc0*/  STG.E desc[UR36][R8.64], R3 ;  /* 0x0000000308007986 */ /* 0x0011e2000c101924 */
[----:B------:R-:W-:Y:S05]  /*8cd0*/  BRA `(.L_x_2497) ;  /* 0x0000000800f87947 */ /* 0x000fea0003800000 */
.L_x_2498:
[----:B-----5:R-:W0:Y:S02]  /*8ce0*/  F2I.FTZ.TRUNC.NTZ R3, R22 ;  /* 0x0000001600037305 */ /* 0x020e24000021f100 */
[----:B0-----:R0:W-:Y:S01]  /*8cf0*/  STG.E.U16 desc[UR36][R8.64], R3 ;  /* 0x0000000308007986 */ /* 0x0011e2000c101524 */
[----:B------:R-:W-:Y:S05]  /*8d00*/  BRA `(.L_x_2497) ;  /* 0x0000000800ec7947 */ /* 0x000fea0003800000 */
.L_x_2493:
[----:B------:R-:W-:-:S13]  /*8d10*/  ISETP.GT.AND P0, PT, R0, 0x6, PT ;  /* 0x000000060000780c */ /* 0x000fda0003f04270 */
[----:B------:R-:W-:Y:S05]  /*8d20*/  @P0 BRA `(.L_x_2500) ;  /* 0x0000000000240947 */ /* 0x000fea0003800000 */
[----:B------:R-:W-:-:S13]  /*8d30*/  ISETP.NE.AND P0, PT, R0, 0x5, PT ;  /* 0x000000050000780c */ /* 0x000fda0003f05270 */
[----:B------:R-:W-:Y:S05]  /*8d40*/  @!P0 BRA `(.L_x_2501) ;  /* 0x0000000000108947 */ /* 0x000fea0003800000 */
[----:B------:R-:W-:-:S13]  /*8d50*/  ISETP.NE.AND P0, PT, R0, 0x6, PT ;  /* 0x000000060000780c */ /* 0x000fda0003f05270 */
[----:B------:R-:W-:Y:S05]  /*8d60*/  @P0 BRA `(.L_x_2496) ;  /* 0x0000000400fc0947 */ /* 0x000fea0003800000 */
[----:B-----5:R0:W-:Y:S01]  /*8d70*/  STG.E desc[UR36][R8.64], R22 ;  /* 0x0000001608007986 */ /* 0x0201e2000c101924 */
[----:B------:R-:W-:Y:S05]  /*8d80*/  BRA `(.L_x_2497) ;  /* 0x0000000800cc7947 */ /* 0x000fea0003800000 */
.L_x_2501:
[----:B-----5:R-:W-:-:S05]  /*8d90*/  F2FP.F16.F32.PACK_AB R22, RZ, R22 ;  /* 0x00000016ff16723e */ /* 0x020fca00000000ff */
[----:B------:R0:W-:Y:S01]  /*8da0*/  STG.E.U16 desc[UR36][R8.64], R22 ;  /* 0x0000001608007986 */ /* 0x0001e2000c101524 */
[----:B------:R-:W-:Y:S05]  /*8db0*/  BRA `(.L_x_2497) ;  /* 0x0000000800c07947 */ /* 0x000fea0003800000 */
.L_x_2500:
[----:B------:R-:W-:-:S13]  /*8dc0*/  ISETP.NE.AND P0, PT, R0, 0x7, PT ;  /* 0x000000070000780c */ /* 0x000fda0003f05270 */
[----:B------:R-:W-:Y:S05]  /*8dd0*/  @!P0 BRA `(.L_x_2502) ;  /* 0x00000000002c8947 */ /* 0x000fea0003800000 */
[----:B------:R-:W-:-:S13]  /*8de0*/  ISETP.NE.AND P0, PT, R0, 0x8, PT ;  /* 0x000000080000780c */ /* 0x000fda0003f05270 */
[----:B------:R-:W-:Y:S05]  /*8df0*/  @!P0 BRA `(.L_x_2503) ;  /* 0x0000000000148947 */ /* 0x000fea0003800000 */
[----:B------:R-:W-:-:S13]  /*8e00*/  ISETP.NE.AND P0, PT, R0, 0x9, PT ;  /* 0x000000090000780c */ /* 0x000fda0003f05270 */
[----:B------:R-:W-:Y:S05]  /*8e10*/  @P0 BRA `(.L_x_2496) ;  /* 0x0000000400d00947 */ /* 0x000fea0003800000 */
[----:B------:R-:W-:-:S05]  /*8e20*/  IMAD.MOV.U32 R23, RZ, RZ, RZ ;  /* 0x000000ffff177224 */ /* 0x000fca00078e00ff */
[----:B-----5:R0:W-:Y:S01]  /*8e30*/  STG.E.64 desc[UR36][R8.64], R22 ;  /* 0x0000001608007986 */ /* 0x0201e2000c101b24 */
[----:B------:R-:W-:Y:S05]  /*8e40*/  BRA `(.L_x_2497) ;  /* 0x00000008009c7947 */ /* 0x000fea0003800000 */
.L_x_2503:
[----:B-----5:R-:W-:-:S04]  /*8e50*/  F2FP.F16.F32.PACK_AB R3, RZ, R22 ;  /* 0x00000016ff03723e */ /* 0x020fc800000000ff */
[----:B------:R-:W-:-:S05]  /*8e60*/  PRMT R3, R3, 0x5410, RZ ;  /* 0x0000541003037816 */ /* 0x000fca00000000ff */
[----:B------:R0:W-:Y:S01]  /*8e70*/  STG.E desc[UR36][R8.64], R3 ;  /* 0x0000000308007986 */ /* 0x0001e2000c101924 */
[----:B------:R-:W-:Y:S05]  /*8e80*/  BRA `(.L_x_2497) ;  /* 0x00000008008c7947 */ /* 0x000fea0003800000 */
.L_x_2502:
[----:B-----5:R-:W-:-:S06]  /*8e90*/  FMUL.FTZ R4, R22, 1 ;  /* 0x3f80000016047820 */ /* 0x020fcc0000410000 */
[----:B------:R-:W0:Y:S02]  /*8ea0*/  F2F.F64.F32 R4, R4 ;  /* 0x0000000400047310 */ /* 0x000e240000201800 */
[----:B0-----:R0:W-:Y:S01]  /*8eb0*/  STG.E.64 desc[UR36][R8.64], R4 ;  /* 0x0000000408007986 */ /* 0x0011e2000c101b24 */
[----:B------:R-:W-:Y:S05]  /*8ec0*/  BRA `(.L_x_2497) ;  /* 0x00000008007c7947 */ /* 0x000fea0003800000 */
.L_x_2492:
        /* <DEDUP_REMOVED lines=10> */
[----:B-----5:R-:W0:Y:S02]  /*8f70*/  F2I.FTZ.U32.TRUNC.NTZ R3, R22 ;  /* 0x0000001600037305 */ /* 0x020e24000021f000 */
[----:B0-----:R0:W-:Y:S01]  /*8f80*/  STG.E.U16 desc[UR36][R8.64], R3 ;  /* 0x0000000308007986 */ /* 0x0011e2000c101524 */
[----:B------:R-:W-:Y:S05]  /*8f90*/  BRA `(.L_x_2497) ;  /* 0x0000000800487947 */ /* 0x000fea0003800000 */
.L_x_2507:
[----:B-----5:R-:W-:Y:S01]  /*8fa0*/  LOP3.LUT R5, R22, 0x7fffffff, RZ, 0xc0, !PT ;  /* 0x7fffffff16057812 */ /* 0x020fe200078ec0ff */
        /* <DEDUP_REMOVED lines=15> */
.L_x_2510:
[----:B------:R-:W-:-:S04]  /*90a0*/  SHF.R.U32.HI R22, RZ, 0x18, R22 ;  /* 0x00000018ff167819 */ /* 0x000fc80000011616 */
[----:B------:R-:W-:-:S04]  /*90b0*/  LOP3.LUT R3, R3, 0x80, R22, 0xf8, !PT ;  /* 0x0000008003037812 */ /* 0x000fc800078ef816 */
[----:B------:R-:W-:-:S07]  /*90c0*/  PRMT R4, R3, 0x7610, R4 ;  /* 0x0000761003047816 */ /* 0x000fce0000000004 */
.L_x_2509:
[----:B------:R-:W-:Y:S05]  /*90d0*/  BSYNC.RECONVERGENT B0 ;  /* 0x0000000000007941 */ /* 0x000fea0003800200 */
.L_x_2508:
[----:B------:R0:W-:Y:S01]  /*90e0*/  STG.E.U8 desc[UR36][R8.64], R4 ;  /* 0x0000000408007986 */ /* 0x0001e2000c101124 */
[----:B------:R-:W-:Y:S05]  /*90f0*/  BRA `(.L_x_2497) ;  /* 0x0000000400f07947 */ /* 0x000fea0003800000 */
.L_x_2506:
        /* <DEDUP_REMOVED lines=16> */
.L_x_2513:
[----:B------:R-:W-:-:S04]  /*9200*/  SHF.R.U32.HI R22, RZ, 0x18, R22 ;  /* 0x00000018ff167819 */ /* 0x000fc80000011616 */
[----:B------:R-:W-:-:S04]  /*9210*/  LOP3.LUT R3, R3, 0x80, R22, 0xf8, !PT ;  /* 0x0000008003037812 */ /* 0x000fc800078ef816 */
[----:B------:R-:W-:-:S07]  /*9220*/  PRMT R4, R3, 0x7610, R4 ;  /* 0x0000761003047816 */ /* 0x000fce0000000004 */
.L_x_2512:
[----:B------:R-:W-:Y:S05]  /*9230*/  BSYNC.RECONVERGENT B0 ;  /* 0x0000000000007941 */ /* 0x000fea0003800200 */
.L_x_2511:
[----:B------:R0:W-:Y:S01]  /*9240*/  STG.E.U8 desc[UR36][R8.64], R4 ;  /* 0x0000000408007986 */ /* 0x0001e2000c101124 */
[----:B------:R-:W-:Y:S05]  /*9250*/  BRA `(.L_x_2497) ;  /* 0x0000000400987947 */ /* 0x000fea0003800000 */
.L_x_2505:
[----:B------:R-:W-:-:S13]  /*9260*/  ISETP.NE.AND P0, PT, R0, 0x1c, PT ;  /* 0x0000001c0000780c */ /* 0x000fda0003f05270 */
[----:B------:R-:W-:Y:S05]  /*9270*/  @!P0 BRA `(.L_x_2514) ;  /* 0x0000000000588947 */ /* 0x000fea0003800000 */
[----:B------:R-:W-:-:S13]  /*9280*/  ISETP.NE.AND P0, PT, R0, 0x1d, PT ;  /* 0x0000001d0000780c */ /* 0x000fda0003f05270 */
[----:B------:R-:W-:Y:S05]  /*9290*/  @!P0 BRA `(.L_x_2515) ;  /* 0x0000000000448947 */ /* 0x000fea0003800000 */
[----:B------:R-:W-:-:S13]  /*92a0*/  ISETP.NE.AND P0, PT, R0, 0x2c, PT ;  /* 0x0000002c0000780c */ /* 0x000fda0003f05270 */
[----:B------:R-:W-:Y:S05]  /*92b0*/  @P0 BRA `(.L_x_2496) ;  /* 0x0000000000a80947 */ /* 0x000fea0003800000 */
[----:B-----5:R-:W-:-:S04]  /*92c0*/  SHF.R.U32.HI R4, RZ, 0x17, R22 ;  /* 0x00000017ff047819 */ /* 0x020fc80000011616 */
        /* <DEDUP_REMOVED lines=14> */
.L_x_2515:
[----:B-----5:R-:W0:Y:S02]  /*93b0*/  F2I.U64.TRUNC R22, R22 ;  /* 0x0000001600167311 */ /* 0x020e24000020d800 */
[----:B0-----:R0:W-:Y:S01]  /*93c0*/  STG.E.64 desc[UR36][R8.64], R22 ;  /* 0x0000001608007986 */ /* 0x0011e2000c101b24 */
[----:B------:R-:W-:Y:S05]  /*93d0*/  BRA `(.L_x_2497) ;  /* 0x0000000400387947 */ /* 0x000fea0003800000 */
.L_x_2514:
[----:B-----5:R-:W0:Y:S02]  /*93e0*/  F2I.FTZ.U32.TRUNC.NTZ R3, R22 ;  /* 0x0000001600037305 */ /* 0x020e24000021f000 */
[----:B0-----:R0:W-:Y:S01]  /*93f0*/  STG.E desc[UR36][R8.64], R3 ;  /* 0x0000000308007986 */ /* 0x0011e2000c101924 */
[----:B------:R-:W-:Y:S05]  /*9400*/  BRA `(.L_x_2497) ;  /* 0x00000004002c7947 */ /* 0x000fea0003800000 */
.L_x_2504:
[----:B------:R-:W-:-:S13]  /*9410*/  ISETP.GT.AND P0, PT, R0, 0xe, PT ;  /* 0x0000000e0000780c */ /* 0x000fda0003f04270 */
[----:B------:R-:W-:Y:S05]  /*9420*/  @P0 BRA `(.L_x_2516) ;  /* 0x0000000000340947 */ /* 0x000fea0003800000 */
[----:B------:R-:W-:-:S13]  /*9430*/  ISETP.NE.AND P0, PT, R0, 0xa, PT ;  /* 0x0000000a0000780c */ /* 0x000fda0003f05270 */
[----:B------:R-:W-:Y:S05]  /*9440*/  @!P0 BRA `(.L_x_2517) ;  /* 0x0000000000188947 */ /* 0x000fea0003800000 */
[----:B------:R-:W-:-:S13]  /*9450*/  ISETP.NE.AND P0, PT, R0, 0xb, PT ;  /* 0x0000000b0000780c */ /* 0x000fda0003f05270 */
[----:B------:R-:W-:Y:S05]  /*9460*/  @P0 BRA `(.L_x_2496) ;  /* 0x00000000003c0947 */ /* 0x000fea0003800000 */
[----:B-----5:R-:W-:-:S04]  /*9470*/  FSETP.NEU.FTZ.AND P0, PT, R22, RZ, PT ;  /* 0x000000ff1600720b */ /* 0x020fc80003f1d000 */
[----:B------:R-:W-:-:S05]  /*9480*/  SEL R3, RZ, 0x1, !P0 ;  /* 0x00000001ff037807 */ /* 0x000fca0004000000 */
[----:B------:R3:W-:Y:S01]  /*9490*/  STG.E.U8 desc[UR36][R8.64], R3 ;  /* 0x0000000308007986 */ /* 0x0007e2000c101124 */
[----:B------:R-:W-:Y:S05]  /*94a0*/  BRA `(.L_x_2497) ;  /* 0x0000000400047947 */ /* 0x000fea0003800000 */
.L_x_2517:
[----:B-----5:R-:W-:Y:S01]  /*94b0*/  FMUL.FTZ R4, R22, 1 ;  /* 0x3f80000016047820 */ /* 0x020fe20000410000 */
[----:B------:R-:W-:-:S05]  /*94c0*/  CS2R R6, SRZ ;  /* 0x0000000000067805 */ /* 0x000fca000001ff00 */
[----:B------:R-:W0:Y:S02]  /*94d0*/  F2F.F64.F32 R4, R4 ;  /* 0x0000000400047310 */ /* 0x000e240000201800 */
[----:B0-----:R4:W-:Y:S01]  /*94e0*/  STG.E.128 desc[UR36][R8.64], R4 ;  /* 0x0000000408007986 */ /* 0x0019e2000c101d24 */
[----:B------:R-:W-:Y:S05]  /*94f0*/  BRA `(.L_x_2497) ;  /* 0x0000000000f07947 */ /* 0x000fea0003800000 */
.L_x_2516:
[----:B------:R-:W-:-:S13]  /*9500*/  ISETP.NE.AND P0, PT, R0, 0xf, PT ;  /* 0x0000000f0000780c */ /* 0x000fda0003f05270 */
[----:B------:R-:W-:Y:S05]  /*9510*/  @!P0 BRA `(.L_x_2518) ;  /* 0x0000000000e08947 */ /* 0x000fea0003800000 */
[----:B------:R-:W-:-:S13]  /*9520*/  ISETP.NE.AND P0, PT, R0, 0x17, PT ;  /* 0x000000170000780c */ /* 0x000fda0003f05270 */
[----:B------:R-:W-:Y:S05]  /*9530*/  @!P0 BRA `(.L_x_2519) ;  /* 0x00000000008c8947 */ /* 0x000fea0003800000 */
[----:B------:R-:W-:-:S13]  /*9540*/  ISETP.NE.AND P0, PT, R0, 0x18, PT ;  /* 0x000000180000780c */ /* 0x000fda0003f05270 */
[----:B------:R-:W-:Y:S05]  /*9550*/  @!P0 BRA `(.L_x_2520) ;  /* 0x0000000000448947 */ /* 0x000fea0003800000 */
.L_x_2496:
        /* <DEDUP_REMOVED lines=16> */
.L_x_2521:
[----:B------:R-:W-:Y:S05]  /*9660*/  BRA `(.L_x_2497) ;  /* 0x0000000000947947 */ /* 0x000fea0003800000 */
.L_x_2520:
[----:B-----5:R-:W-:Y:S01]  /*9670*/  LOP3.LUT R4, R22, 0x7fffffff, RZ, 0xc0, !PT ;  /* 0x7fffffff16047812 */ /* 0x020fe200078ec0ff */
        /* <DEDUP_REMOVED lines=11> */
.L_x_2523:
[----:B------:R-:W-:Y:S05]  /*9730*/  BSYNC.RECONVERGENT B0 ;  /* 0x0000000000007941 */ /* 0x000fea0003800200 */
.L_x_2522:
[----:B------:R-:W-:-:S05]  /*9740*/  LOP3.LUT R3, R0, 0x80, R5, 0xf8, !PT ;  /* 0x0000008000037812 */ /* 0x000fca00078ef805 */
[----:B------:R1:W-:Y:S01]  /*9750*/  STG.E.U8 desc[UR36][R8.64], R3 ;  /* 0x0000000308007986 */ /* 0x0003e2000c101124 */
[----:B------:R-:W-:Y:S05]  /*9760*/  BRA `(.L_x_2497) ;  /* 0x0000000000547947 */ /* 0x000fea0003800000 */
.L_x_2519:
[----:B-----5:R-:W-:Y:S01]  /*9770*/  LOP3.LUT R4, R22, 0x7fffffff, RZ, 0xc0, !PT ;  /* 0x7fffffff16047812 */ /* 0x020fe200078ec0ff */
        /* <DEDUP_REMOVED lines=10> */
.L_x_2525:
[----:B------:R-:W-:Y:S01]  /*9820*/  IMAD.MOV.U32 R0, RZ, RZ, 0x7f ;  /* 0x0000007fff007424 */ /* 0x000fe200078e00ff */
[----:B------:R-:W-:-:S04]  /*9830*/  ISETP.GT.U32.AND P0, PT, R4, 0x7f800000, PT ;  /* 0x7f8000000400780c */ /* 0x000fc80003f04070 */
[----:B------:R-:W-:-:S09]  /*9840*/  SEL R0, R0, 0x7c, P0 ;  /* 0x0000007c00007807 */ /* 0x000fd20000000000 */
.L_x_2526:
[----:B------:R-:W-:Y:S05]  /*9850*/  BSYNC.RECONVERGENT B0 ;  /* 0x0000000000007941 */ /* 0x000fea0003800200 */
.L_x_2524:
[----:B------:R-:W-:-:S04]  /*9860*/  SHF.R.U32.HI R3, RZ, 0x18, R22 ;  /* 0x00000018ff037819 */ /* 0x000fc80000011616 */
[----:B------:R-:W-:-:S05]  /*9870*/  LOP3.LUT R3, R0, 0x80, R3, 0xf8, !PT ;  /* 0x0000008000037812 */ /* 0x000fca00078ef803 */
[----:B------:R0:W-:Y:S01]  /*9880*/  STG.E.U8 desc[UR36][R8.64], R3 ;  /* 0x0000000308007986 */ /* 0x0001e2000c101124 */
[----:B------:R-:W-:Y:S05]  /*9890*/  BRA `(.L_x_2497) ;  /* 0x0000000000087947 */ /* 0x000fea0003800000 */
.L_x_2518:
[----:B-----5:R-:W-:-:S05]  /*98a0*/  F2FP.BF16.F32.PACK_AB R22, RZ, R22 ;  /* 0x00000016ff16723e */ /* 0x020fca00000010ff */
[----:B------:R2:W-:Y:S02]  /*98b0*/  STG.E.U16 desc[UR36][R8.64], R22 ;  /* 0x0000001608007986 */ /* 0x0005e4000c101524 */
.L_x_2497:
        /* <DEDUP_REMOVED lines=21> */
[----:B------:R-:W0:Y:S02]  /*9a10*/  F2I.FTZ.TRUNC.NTZ R3, R24 ;  /* 0x0000001800037305 */ /* 0x000e24000021f100 */
[----:B0-----:R0:W-:Y:S01]  /*9a20*/  STG.E.U8 desc[UR36][R8.64], R3 ;  /* 0x0000000308007986 */ /* 0x0011e2000c101124 */
[----:B------:R-:W-:Y:S05]  /*9a30*/  BRA `(.L_x_2532) ;  /* 0x0000000c00387947 */ /* 0x000fea0003800000 */
.L_x_2530:
[----:B------:R-:W0:Y:S02]  /*9a40*/  F2I.S64.TRUNC R24, R24 ;  /* 0x0000001800187311 */ /* 0x000e24000020d900 */
[----:B0-----:R-:W-:-:S05]  /*9a50*/  IMAD.MOV.U32 R3, RZ, RZ, R24 ;  /* 0x000000ffff037224 */ /* 0x001fca00078e0018 */
[----:B------:R0:W-:Y:S01]  /*9a60*/  STG.E.U8 desc[UR36][R8.64], R3 ;  /* 0x0000000308007986 */ /* 0x0001e2000c101124 */
[----:B------:R-:W-:Y:S05]  /*9a70*/  BRA `(.L_x_2532) ;  /* 0x0000000c00287947 */ /* 0x000fea0003800000 */
.L_x_2529:
[----:B------:R-:W-:-:S13]  /*9a80*/  ISETP.NE.AND P0, PT, R0, 0x2, PT ;  /* 0x000000020000780c */ /* 0x000fda0003f05270 */
[----:B------:R-:W-:Y:S05]  /*9a90*/  @!P0 BRA `(.L_x_2533) ;  /* 0x0000000000288947 */ /* 0x000fea0003800000 */
[----:B------:R-:W-:-:S13]  /*9aa0*/  ISETP.NE.AND P0, PT, R0, 0x3, PT ;  /* 0x000000030000780c */ /* 0x000fda0003f05270 */
[----:B------:R-:W-:Y:S05]  /*9ab0*/  @!P0 BRA `(.L_x_2534) ;  /* 0x0000000000148947 */ /* 0x000fea0003800000 */
[----:B------:R-:W-:-:S13]  /*9ac0*/  ISETP.NE.AND P0, PT, R0, 0x4, PT ;  /* 0x000000040000780c */ /* 0x000fda0003f05270 */
[----:B------:R-:W-:Y:S05]  /*9ad0*/  @P0 BRA `(.L_x_2531) ;  /* 0x0000000800380947 */ /* 0x000fea0003800000 */
[----:B------:R-:W0:Y:S02]  /*9ae0*/  F2I.S64.TRUNC R24, R24 ;  /* 0x0000001800187311 */ /* 0x000e24000020d900 */
[----:B0-----:R0:W-:Y:S01]  /*9af0*/  STG.E.64 desc[UR36][R8.64], R24 ;  /* 0x0000001808007986 */ /* 0x0011e2000c101b24 */
[----:B------:R-:W-:Y:S05]  /*9b00*/  BRA `(.L_x_2532) ;  /* 0x0000000c00047947 */ /* 0x000fea0003800000 */
.L_x_2534:
[----:B------:R-:W0:Y:S02]  /*9b10*/  F2I.FTZ.TRUNC.NTZ R3, R24 ;  /* 0x0000001800037305 */ /* 0x000e24000021f100 */
[----:B0-----:R0:W-:Y:S01]  /*9b20*/  STG.E desc[UR36][R8.64], R3 ;  /* 0x0000000308007986 */ /* 0x0011e2000c101924 */
[----:B------:R-:W-:Y:S05]  /*9b30*/  BRA `(.L_x_2532) ;  /* 0x0000000800f87947 */ /* 0x000fea0003800000 */
.L_x_2533:
[----:B------:R-:W0:Y:S02]  /*9b40*/  F2I.FTZ.TRUNC.NTZ R3, R24 ;  /* 0x0000001800037305 */ /* 0x000e24000021f100 */
[----:B0-----:R0:W-:Y:S01]  /*9b50*/  STG.E.U16 desc[UR36][R8.64], R3 ;  /* 0x0000000308007986 */ /* 0x0011e2000c101524 */
[----:B------:R-:W-:Y:S05]  /*9b60*/  BRA `(.L_x_2532) ;  /* 0x0000000800ec7947 */ /* 0x000fea0003800000 */
.L_x_2528:
[----:B------:R-:W-:-:S13]  /*9b70*/  ISETP.GT.AND P0, PT, R0, 0x6, PT ;  /* 0x000000060000780c */ /* 0x000fda0003f04270 */
[----:B------:R-:W-:Y:S05]  /*9b80*/  @P0 BRA `(.L_x_2535) ;  /* 0x0000000000240947 */ /* 0x000fea0003800000 */
[----:B------:R-:W-:-:S13]  /*9b90*/  ISETP.NE.AND P0, PT, R0, 0x5, PT ;  /* 0x000000050000780c */ /* 0x000fda0003f05270 */
[----:B------:R-:W-:Y:S05]  /*9ba0*/  @!P0 BRA `(.L_x_2536) ;  /* 0x0000000000108947 */ /* 0x000fea0003800000 */
[----:B------:R-:W-:-:S13]  /*9bb0*/  ISETP.NE.AND P0, PT, R0, 0x6, PT ;  /* 0x000000060000780c */ /* 0x000fda0003f05270 */
[----:B------:R-:W-:Y:S05]  /*9bc0*/  @P0 BRA `(.L_x_2531) ;  /* 0x0000000400fc0947 */ /* 0x000fea0003800000 */
[----:B------:R0:W-:Y:S01]  /*9bd0*/  STG.E desc[UR36][R8.64], R24 ;  /* 0x0000001808007986 */ /* 0x0001e2000c101924 */
[----:B------:R-:W-:Y:S05]  /*9be0*/  BRA `(.L_x_2532) ;  /* 0x0000000800cc7947 */ /* 0x000fea0003800000 */
.L_x_2536:
[----:B------:R-:W-:-:S05]  /*9bf0*/  F2FP.F16.F32.PACK_AB R24, RZ, R24 ;  /* 0x00000018ff18723e */ /* 0x000fca00000000ff */
[----:B------:R1:W-:Y:S01]  /*9c00*/  STG.E.U16 desc[UR36][R8.64], R24 ;  /* 0x0000001808007986 */ /* 0x0003e2000c101524 */
[----:B------:R-:W-:Y:S05]  /*9c10*/  BRA `(.L_x_2532) ;  /* 0x0000000800c07947 */ /* 0x000fea0003800000 */
.L_x_2535:
[----:B------:R-:W-:-:S13]  /*9c20*/  ISETP.NE.AND P0, PT, R0, 0x7, PT ;  /* 0x000000070000780c */ /* 0x000fda0003f05270 */
[----:B------:R-:W-:Y:S05]  /*9c30*/  @!P0 BRA `(.L_x_2537) ;  /* 0x00000000002c8947 */ /* 0x000fea0003800000 */
[----:B------:R-:W-:-:S13]  /*9c40*/  ISETP.NE.AND P0, PT, R0, 0x8, PT ;  /* 0x000000080000780c */ /* 0x000fda0003f05270 */
[----:B------:R-:W-:Y:S05]  /*9c50*/  @!P0 BRA `(.L_x_2538) ;  /* 0x0000000000148947 */ /* 0x000fea0003800000 */
[----:B------:R-:W-:-:S13]  /*9c60*/  ISETP.NE.AND P0, PT, R0, 0x9, PT ;  /* 0x000000090000780c */ /* 0x000fda0003f05270 */
[----:B------:R-:W-:Y:S05]  /*9c70*/  @P0 BRA `(.L_x_2531) ;  /* 0x0000000400d00947 */ /* 0x000fea0003800000 */
[----:B------:R-:W-:-:S05]  /*9c80*/  IMAD.MOV.U32 R25, RZ, RZ, RZ ;  /* 0x000000ffff197224 */ /* 0x000fca00078e00ff */
[----:B------:R3:W-:Y:S01]  /*9c90*/  STG.E.64 desc[UR36][R8.64], R24 ;  /* 0x0000001808007986 */ /* 0x0007e2000c101b24 */
[----:B------:R-:W-:Y:S05]  /*9ca0*/  BRA `(.L_x_2532) ;  /* 0x00000008009c7947 */ /* 0x000fea0003800000 */
.L_x_2538:
[----:B------:R-:W-:-:S04]  /*9cb0*/  F2FP.F16.F32.PACK_AB R3, RZ, R24 ;  /* 0x00000018ff03723e */ /* 0x000fc800000000ff */
[----:B------:R-:W-:-:S05]  /*9cc0*/  PRMT R3, R3, 0x5410, RZ ;  /* 0x0000541003037816 */ /* 0x000fca00000000ff */
[----:B------:R4:W-:Y:S01]  /*9cd0*/  STG.E desc[UR36][R8.64], R3 ;  /* 0x0000000308007986 */ /* 0x0009e2000c101924 */
[----:B------:R-:W-:Y:S05]  /*9ce0*/  BRA `(.L_x_2532) ;  /* 0x00000008008c7947 */ /* 0x000fea0003800000 */
.L_x_2537:
[----:B------:R-:W-:-:S06]  /*9cf0*/  FMUL.FTZ R4, R24, 1 ;  /* 0x3f80000018047820 */ /* 0x000fcc0000410000 */
[----:B------:R-:W0:Y:S02]  /*9d00*/  F2F.F64.F32 R4, R4 ;  /* 0x0000000400047310 */ /* 0x000e240000201800 */
[----:B0-----:R2:W-:Y:S01]  /*9d10*/  STG.E.64 desc[UR36][R8.64], R4 ;  /* 0x0000000408007986 */ /* 0x0015e2000c101b24 */
[----:B------:R-:W-:Y:S05]  /*9d20*/  BRA `(.L_x_2532) ;  /* 0x00000008007c7947 */ /* 0x000fea0003800000 */
.L_x_2527:
        /* <DEDUP_REMOVED lines=10> */
[----:B------:R-:W0:Y:S02]  /*9dd0*/  F2I.FTZ.U32.TRUNC.NTZ R3, R24 ;  /* 0x0000001800037305 */ /* 0x000e24000021f000 */
[----:B0-----:R0:W-:Y:S01]  /*9de0*/  STG.E.U16 desc[UR36][R8.64], R3 ;  /* 0x0000000308007986 */ /* 0x0011e2000c101524 */
[----:B------:R-:W-:Y:S05]  /*9df0*/  BRA `(.L_x_2532) ;  /* 0x0000000800487947 */ /* 0x000fea0003800000 */
.L_x_2542:
        /* <DEDUP_REMOVED lines=16> */
.L_x_2545:
[----:B------:R-:W-:-:S04]  /*9f00*/  SHF.R.U32.HI R24, RZ, 0x18, R24 ;  /* 0x00000018ff187819 */ /* 0x000fc80000011618 */
[----:B------:R-:W-:-:S04]  /*9f10*/  LOP3.LUT R3, R3, 0x80, R24, 0xf8, !PT ;  /* 0x0000008003037812 */ /* 0x000fc800078ef818 */
[----:B------:R-:W-:-:S07]  /*9f20*/  PRMT R4, R3, 0x7610, R4 ;  /* 0x0000761003047816 */ /* 0x000fce0000000004 */
.L_x_2544:
[----:B------:R-:W-:Y:S05]  /*9f30*/  BSYNC.RECONVERGENT B0 ;  /* 0x0000000000007941 */ /* 0x000fea0003800200 */
.L_x_2543:
[----:B------:R0:W-:Y:S01]  /*9f40*/  STG.E.U8 desc[UR36][R8.64], R4 ;  /* 0x0000000408007986 */ /* 0x0001e2000c101124 */
[----:B------:R-:W-:Y:S05]  /*9f50*/  BRA `(.L_x_2532) ;  /* 0x0000000400f07947 */ /* 0x000fea0003800000 */
.L_x_2541:
        /* <DEDUP_REMOVED lines=16> */
.L_x_2548:
[----:B------:R-:W-:-:S04]  /*a060*/  SHF.R.U32.HI R24, RZ, 0x18, R24 ;  /* 0x00000018ff187819 */ /* 0x000fc80000011618 */
[----:B------:R-:W-:-:S04]  /*a070*/  LOP3.LUT R3, R3, 0x80, R24, 0xf8, !PT ;  /* 0x0000008003037812 */ /* 0x000fc800078ef818 */
[----:B------:R-:W-:-:S07]  /*a080*/  PRMT R4, R3, 0x7610, R4 ;  /* 0x0000761003047816 */ /* 0x000fce0000000004 */
.L_x_2547:
[----:B------:R-:W-:Y:S05]  /*a090*/  BSYNC.RECONVERGENT B0 ;  /* 0x0000000000007941 */ /* 0x000fea0003800200 */
.L_x_2546:
[----:B------:R0:W-:Y:S01]  /*a0a0*/  STG.E.U8 desc[UR36][R8.64], R4 ;  /* 0x0000000408007986 */ /* 0x0001e2000c101124 */
[----:B------:R-:W-:Y:S05]  /*a0b0*/  BRA `(.L_x_2532) ;  /* 0x0000000400987947 */ /* 0x000fea0003800000 */
.L_x_2540:
[----:B------:R-:W-:-:S13]  /*a0c0*/  ISETP.NE.AND P0, PT, R0, 0x1c, PT ;  /* 0x0000001c0000780c */ /* 0x000fda0003f05270 */
[----:B------:R-:W-:Y:S05]  /*a0d0*/  @!P0 BRA `(.L_x_2549) ;  /* 0x0000000000588947 */ /* 0x000fea0003800000 */
[----:B------:R-:W-:-:S13]  /*a0e0*/  ISETP.NE.AND P0, PT, R0, 0x1d, PT ;  /* 0x0000001d0000780c */ /* 0x000fda0003f05270 */
[----:B------:R-:W-:Y:S05]  /*a0f0*/  @!P0 BRA `(.L_x_2550) ;  /* 0x0000000000448947 */ /* 0x000fea0003800000 */
[----:B------:R-:W-:-:S13]  /*a100*/  ISETP.NE.AND P0, PT, R0, 0x2c, PT ;  /* 0x0000002c0000780c */ /* 0x000fda0003f05270 */
[----:B------:R-:W-:Y:S05]  /*a110*/  @P0 BRA `(.L_x_2531) ;  /* 0x0000000000a80947 */ /* 0x000fea0003800000 */
        /* <DEDUP_REMOVED lines=15> */
.L_x_2550:
[----:B------:R-:W0:Y:S02]  /*a210*/  F2I.U64.TRUNC R24, R24 ;  /* 0x0000001800187311 */ /* 0x000e24000020d800 */
[----:B0-----:R0:W-:Y:S01]  /*a220*/  STG.E.64 desc[UR36][R8.64], R24 ;  /* 0x0000001808007986 */ /* 0x0011e2000c101b24 */
[----:B------:R-:W-:Y:S05]  /*a230*/  BRA `(.L_x_2532) ;  /* 0x0000000400387947 */ /* 0x000fea0003800000 */
.L_x_2549:
[----:B------:R-:W0:Y:S02]  /*a240*/  F2I.FTZ.U32.TRUNC.NTZ R3, R24 ;  /* 0x0000001800037305 */ /* 0x000e24000021f000 */
[----:B0-----:R0:W-:Y:S01]  /*a250*/  STG.E desc[UR36][R8.64], R3 ;  /* 0x0000000308007986 */ /* 0x0011e2000c101924 */
[----:B------:R-:W-:Y:S05]  /*a260*/  BRA `(.L_x_2532) ;  /* 0x00000004002c7947 */ /* 0x000fea0003800000 */
.L_x_2539:
[----:B------:R-:W-:-:S13]  /*a270*/  ISETP.GT.AND P0, PT, R0, 0xe, PT ;  /* 0x0000000e0000780c */ /* 0x000fda0003f04270 */
[----:B------:R-:W-:Y:S05]  /*a280*/  @P0 BRA `(.L_x_2551) ;  /* 0x0000000000340947 */ /* 0x000fea0003800000 */
[----:B------:R-:W-:-:S13]  /*a290*/  ISETP.NE.AND P0, PT, R0, 0xa, PT ;  /* 0x0000000a0000780c */ /* 0x000fda0003f05270 */
[----:B------:R-:W-:Y:S05]  /*a2a0*/  @!P0 BRA `(.L_x_2552) ;  /* 0x0000000000188947 */ /* 0x000fea0003800000 */
[----:B------:R-:W-:-:S13]  /*a2b0*/  ISETP.NE.AND P0, PT, R0, 0xb, PT ;  /* 0x0000000b0000780c */ /* 0x000fda0003f05270 */
[----:B------:R-:W-:Y:S05]  /*a2c0*/  @P0 BRA `(.L_x_2531) ;  /* 0x00000000003c0947 */ /* 0x000fea0003800000 */
[----:B------:R-:W-:-:S04]  /*a2d0*/  FSETP.NEU.FTZ.AND P0, PT, R24, RZ, PT ;  /* 0x000000ff1800720b */ /* 0x000fc80003f1d000 */
[----:B------:R-:W-:-:S05]  /*a2e0*/  SEL R3, RZ, 0x1, !P0 ;  /* 0x00000001ff037807 */ /* 0x000fca0004000000 */
[----:B------:R0:W-:Y:S01]  /*a2f0*/  STG.E.U8 desc[UR36][R8.64], R3 ;  /* 0x0000000308007986 */ /* 0x0001e2000c101124 */
[----:B------:R-:W-:Y:S05]  /*a300*/  BRA `(.L_x_2532) ;  /* 0x0000000400047947 */ /* 0x000fea0003800000 */
.L_x_2552:
[----:B------:R-:W-:Y:S01]  /*a310*/  FMUL.FTZ R4, R24, 1 ;  /* 0x3f80000018047820 */ /* 0x000fe20000410000 */
[----:B------:R-:W-:-:S05]  /*a320*/  CS2R R6, SRZ ;  /* 0x0000000000067805 */ /* 0x000fca000001ff00 */
[----:B------:R-:W0:Y:S02]  /*a330*/  F2F.F64.F32 R4, R4 ;  /* 0x0000000400047310 */ /* 0x000e240000201800 */
[----:B0-----:R0:W-:Y:S01]  /*a340*/  STG.E.128 desc[UR36][R8.64], R4 ;  /* 0x0000000408007986 */ /* 0x0011e2000c101d24 */
[----:B------:R-:W-:Y:S05]  /*a350*/  BRA `(.L_x_2532) ;  /* 0x0000000000f07947 */ /* 0x000fea0003800000 */
.L_x_2551:
[----:B------:R-:W-:-:S13]  /*a360*/  ISETP.NE.AND P0, PT, R0, 0xf, PT ;  /* 0x0000000f0000780c */ /* 0x000fda0003f05270 */
[----:B------:R-:W-:Y:S05]  /*a370*/  @!P0 BRA `(.L_x_2553) ;  /* 0x0000000000e08947 */ /* 0x000fea0003800000 */
[----:B------:R-:W-:-:S13]  /*a380*/  ISETP.NE.AND P0, PT, R0, 0x17, PT ;  /* 0x000000170000780c */ /* 0x000fda0003f05270 */
[----:B------:R-:W-:Y:S05]  /*a390*/  @!P0 BRA `(.L_x_2554) ;  /* 0x00000000008c8947 */ /* 0x000fea0003800000 */
[----:B------:R-:W-:-:S13]  /*a3a0*/  ISETP.NE.AND P0, PT, R0, 0x18, PT ;  /* 0x000000180000780c */ /* 0x000fda0003f05270 */
[----:B------:R-:W-:Y:S05]  /*a3b0*/  @!P0 BRA `(.L_x_2555) ;  /* 0x0000000000448947 */ /* 0x000fea0003800000 */
.L_x_2531:
        /* <DEDUP_REMOVED lines=16> */
.L_x_2556:
[----:B------:R-:W-:Y:S05]  /*a4c0*/  BRA `(.L_x_2532) ;  /* 0x0000000000947947 */ /* 0x000fea0003800000 */
.L_x_2555:
        /* <DEDUP_REMOVED lines=12> */
.L_x_2558:
[----:B------:R-:W-:Y:S05]  /*a590*/  BSYNC.RECONVERGENT B0 ;  /* 0x0000000000007941 */ /* 0x000fea0003800200 */
.L_x_2557:
[----:B------:R-:W-:-:S05]  /*a5a0*/  LOP3.LUT R3, R0, 0x80, R5, 0xf8, !PT ;  /* 0x0000008000037812 */ /* 0x000fca00078ef805 */
[----:B------:R0:W-:Y:S01]  /*a5b0*/  STG.E.U8 desc[UR36][R8.64], R3 ;  /* 0x0000000308007986 */ /* 0x0001e2000c101124 */
[----:B------:R-:W-:Y:S05]  /*a5c0*/  BRA `(.L_x_2532) ;  /* 0x0000000000547947 */ /* 0x000fea0003800000 */
.L_x_2554:
        /* <DEDUP_REMOVED lines=11> */
.L_x_2560:
[----:B------:R-:W-:Y:S01]  /*a680*/  IMAD.MOV.U32 R0, RZ, RZ, 0x7f ;  /* 0x0000007fff007424 */ /* 0x000fe200078e00ff */
[----:B------:R-:W-:-:S04]  /*a690*/  ISETP.GT.U32.AND P0, PT, R4, 0x7f800000, PT ;  /* 0x7f8000000400780c */ /* 0x000fc80003f04070 */
[----:B------:R-:W-:-:S09]  /*a6a0*/  SEL R0, R0, 0x7c, P0 ;  /* 0x0000007c00007807 */ /* 0x000fd20000000000 */
.L_x_2561:
[----:B------:R-:W-:Y:S05]  /*a6b0*/  BSYNC.RECONVERGENT B0 ;  /* 0x0000000000007941 */ /* 0x000fea0003800200 */
.L_x_2559:
[----:B------:R-:W-:-:S04]  /*a6c0*/  SHF.R.U32.HI R3, RZ, 0x18, R24 ;  /* 0x00000018ff037819 */ /* 0x000fc80000011618 */
[----:B------:R-:W-:-:S05]  /*a6d0*/  LOP3.LUT R3, R0, 0x80, R3, 0xf8, !PT ;  /* 0x0000008000037812 */ /* 0x000fca00078ef803 */
[----:B------:R0:W-:Y:S01]  /*a6e0*/  STG.E.U8 desc[UR36][R8.64], R3 ;  /* 0x0000000308007986 */ /* 0x0001e2000c101124 */
[----:B------:R-:W-:Y:S05]  /*a6f0*/  BRA `(.L_x_2532) ;  /* 0x0000000000087947 */ /* 0x000fea0003800000 */
.L_x_2553:
[----:B------:R-:W-:-:S05]  /*a700*/  F2FP.BF16.F32.PACK_AB R24, RZ, R24 ;  /* 0x00000018ff18723e */ /* 0x000fca00000010ff */
[----:B------:R0:W-:Y:S02]  /*a710*/  STG.E.U16 desc[UR36][R8.64], R24 ;  /* 0x0000001808007986 */ /* 0x0001e4000c101524 */
.L_x_2532:
[----:B------:R-:W-:-:S07]  /*a720*/  VIADD R27, R27, 0x80 ;  /* 0x000000801b1b7836 */ /* 0x000fce0000000000 */
.L_x_2491:
[----:B------:R-:W-:Y:S05]  /*a730*/  BSYNC.RECONVERGENT B6 ;  /* 0x0000000000067941 */ /* 0x000fea0003800200 */
.L_x_2490:
[----:B------:R-:W-:-:S13]  /*a740*/  ISETP.GE.AND P0, PT, R27, R26, PT ;  /* 0x0000001a1b00720c */ /* 0x000fda0003f06270 */
[----:B------:R-:W-:Y:S05]  /*a750*/  @P0 EXIT ;  /* 0x000000000000094d */ /* 0x000fea0003800000 */
[----:B0-2-4-:R-:W0:Y:S01]  /*a760*/  LDC.64 R4, c[0x0][0x398] ;  /* 0x0000e600ff047b82 */ /* 0x015e220000000a00 */
[----:B------:R-:W3:Y:S01]  /*a770*/  LDCU UR4, c[0x0][0x3c4] ;  /* 0x00007880ff0477ac */ /* 0x000ee20008000800 */
[----:B-1----:R-:W-:Y:S01]  /*a780*/  PRMT R0, R17, 0x9910, RZ ;  /* 0x0000991011007816 */ /* 0x002fe200000000ff */
[----:B------:R-:W-:-:S03]  /*a790*/  IMAD R2, R2, 0x200, R27 ;  /* 0x0000020002027824 */ /* 0x000fc600078e021b */
[----:B------:R-:W-:Y:S01]  /*a7a0*/  ISETP.GT.AND P1, PT, R0, 0x9, PT ;  /* 0x000000090000780c */ /* 0x000fe20003f24270 */
[----:B---3--:R-:W-:-:S05]  /*a7b0*/  IMAD R3, R2, UR4, RZ ;  /* 0x0000000402037c24 */ /* 0x008fca000f8e02ff */
        /* <DEDUP_REMOVED lines=12> */
[----:B0-----:R-:W-:Y:S01]  /*a880*/  STG.E.U8 desc[UR36][R2.64], R5 ;  /* 0x0000000502007986 */ /* 0x001fe2000c101124 */
[----:B------:R-:W-:Y:S05]  /*a890*/  EXIT ;  /* 0x000000000000794d */ /* 0x000fea0003800000 */
.L_x_2565:
[----:B-----5:R-:W0:Y:S02]  /*a8a0*/  F2I.S64.TRUNC R16, R16 ;  /* 0x0000001000107311 */ /* 0x020e24000020d900 */
[----:B0-----:R-:W-:-:S05]  /*a8b0*/  IMAD.MOV.U32 R5, RZ, RZ, R16 ;  /* 0x000000ffff057224 */ /* 0x001fca00078e0010 */
[----:B------:R-:W-:Y:S01]  /*a8c0*/  STG.E.U8 desc[UR36][R2.64], R5 ;  /* 0x0000000502007986 */ /* 0x000fe2000c101124 */
[----:B------:R-:W-:Y:S05]  /*a8d0*/  EXIT ;  /* 0x000000000000794d */ /* 0x000fea0003800000 */
.L_x_2564:
[----:B------:R-:W-:-:S13]  /*a8e0*/  ISETP.NE.AND P0, PT, R0, 0x2, PT ;  /* 0x000000020000780c */ /* 0x000fda0003f05270 */
[----:B------:R-:W-:Y:S05]  /*a8f0*/  @!P0 BRA `(.L_x_2567) ;  /* 0x0000000000288947 */ /* 0x000fea0003800000 */
[----:B------:R-:W-:-:S13]  /*a900*/  ISETP.NE.AND P0, PT, R0, 0x3, PT ;  /* 0x000000030000780c */ /* 0x000fda0003f05270 */
[----:B------:R-:W-:Y:S05]  /*a910*/  @!P0 BRA `(.L_x_2568) ;  /* 0x0000000000148947 */ /* 0x000fea0003800000 */
[----:B------:R-:W-:-:S13]  /*a920*/  ISETP.NE.AND P0, PT, R0, 0x4, PT ;  /* 0x000000040000780c */ /* 0x000fda0003f05270 */
[----:B------:R-:W-:Y:S05]  /*a930*/  @P0 BRA `(.L_x_2566) ;  /* 0x0000000800380947 */ /* 0x000fea0003800000 */
[----:B-----5:R-:W0:Y:S02]  /*a940*/  F2I.S64.TRUNC R16, R16 ;  /* 0x0000001000107311 */ /* 0x020e24000020d900 */
[----:B0-----:R-:W-:Y:S01]  /*a950*/  STG.E.64 desc[UR36][R2.64], R16 ;  /* 0x0000001002007986 */ /* 0x001fe2000c101b24 */
[----:B------:R-:W-:Y:S05]  /*a960*/  EXIT ;  /* 0x000000000000794d */ /* 0x000fea0003800000 */
.L_x_2568:
[----:B-----5:R-:W0:Y:S02]  /*a970*/  F2I.FTZ.TRUNC.NTZ R5, R16 ;  /* 0x0000001000057305 */ /* 0x020e24000021f100 */
[----:B0-----:R-:W-:Y:S01]  /*a980*/  STG.E desc[UR36][R2.64], R5 ;  /* 0x0000000502007986 */ /* 0x001fe2000c101924 */
[----:B------:R-:W-:Y:S05]  /*a990*/  EXIT ;  /* 0x000000000000794d */ /* 0x000fea0003800000 */
.L_x_2567:
[----:B-----5:R-:W0:Y:S02]  /*a9a0*/  F2I.FTZ.TRUNC.NTZ R5, R16 ;  /* 0x0000001000057305 */ /* 0x020e24000021f100 */
[----:B0-----:R-:W-:Y:S01]  /*a9b0*/  STG.E.U16 desc[UR36][R2.64], R5 ;  /* 0x0000000502007986 */ /* 0x001fe2000c101524 */
[----:B------:R-:W-:Y:S05]  /*a9c0*/  EXIT ;  /* 0x000000000000794d */ /* 0x000fea0003800000 */
.L_x_2563:
[----:B------:R-:W-:-:S13]  /*a9d0*/  ISETP.GT.AND P0, PT, R0, 0x6, PT ;  /* 0x000000060000780c */ /* 0x000fda0003f04270 */
[----:B------:R-:W-:Y:S05]  /*a9e0*/  @P0 BRA `(.L_x_2569) ;  /* 0x0000000000240947 */ /* 0x000fea0003800000 */
[----:B------:R-:W-:-:S13]  /*a9f0*/  ISETP.NE.AND P0, PT, R0, 0x5, PT ;  /* 0x000000050000780c */ /* 0x000fda0003f05270 */
[----:B------:R-:W-:Y:S05]  /*aa00*/  @!P0 BRA `(.L_x_2570) ;  /* 0x0000000000108947 */ /* 0x000fea0003800000 */
[----:B------:R-:W-:-:S13]  /*aa10*/  ISETP.NE.AND P0, PT, R0, 0x6, PT ;  /* 0x000000060000780c */ /* 0x000fda0003f05270 */
[----:B------:R-:W-:Y:S05]  /*aa20*/  @P0 BRA `(.L_x_2566) ;  /* 0x0000000400fc0947 */ /* 0x000fea0003800000 */
[----:B-----5:R-:W-:Y:S01]  /*aa30*/  STG.E desc[UR36][R2.64], R16 ;  /* 0x0000001002007986 */ /* 0x020fe2000c101924 */
[----:B------:R-:W-:Y:S05]  /*aa40*/  EXIT ;  /* 0x000000000000794d */ /* 0x000fea0003800000 */
.L_x_2570:
[----:B-----5:R-:W-:-:S05]  /*aa50*/  F2FP.F16.F32.PACK_AB R16, RZ, R16 ;  /* 0x00000010ff10723e */ /* 0x020fca00000000ff */
[----:B------:R-:W-:Y:S01]  /*aa60*/  STG.E.U16 desc[UR36][R2.64], R16 ;  /* 0x0000001002007986 */ /* 0x000fe2000c101524 */
[----:B------:R-:W-:Y:S05]  /*aa70*/  EXIT ;  /* 0x000000000000794d */ /* 0x000fea0003800000 */
.L_x_2569:
[----:B------:R-:W-:-:S13]  /*aa80*/  ISETP.NE.AND P0, PT, R0, 0x7, PT ;  /* 0x000000070000780c */ /* 0x000fda0003f05270 */
[----:B------:R-:W-:Y:S05]  /*aa90*/  @!P0 BRA `(.L_x_2571) ;  /* 0x00000000002c8947 */ /* 0x000fea0003800000 */
[----:B------:R-:W-:-:S13]  /*aaa0*/  ISETP.NE.AND P0, PT, R0, 0x8, PT ;  /* 0x000000080000780c */ /* 0x000fda0003f05270 */
[----:B------:R-:W-:Y:S05]  /*aab0*/  @!P0 BRA `(.L_x_2572) ;  /* 0x0000000000148947 */ /* 0x000fea0003800000 */
[----:B------:R-:W-:-:S13]  /*aac0*/  ISETP.NE.AND P0, PT, R0, 0x9, PT ;  /* 0x000000090000780c */ /* 0x000fda0003f05270 */
[----:B------:R-:W-:Y:S05]  /*aad0*/  @P0 BRA `(.L_x_2566) ;  /* 0x0000000400d00947 */ /* 0x000fea0003800000 */
[----:B------:R-:W-:-:S05]  /*aae0*/  IMAD.MOV.U32 R17, RZ, RZ, RZ ;  /* 0x000000ffff117224 */ /* 0x000fca00078e00ff */
[----:B-----5:R-:W-:Y:S01]  /*aaf0*/  STG.E.64 desc[UR36][R2.64], R16 ;  /* 0x0000001002007986 */ /* 0x020fe2000c101b24 */
[----:B------:R-:W-:Y:S05]  /*ab00*/  EXIT ;  /* 0x000000000000794d */ /* 0x000fea0003800000 */
.L_x_2572:
[----:B-----5:R-:W-:-:S04]  /*ab10*/  F2FP.F16.F32.PACK_AB R5, RZ, R16 ;  /* 0x00000010ff05723e */ /* 0x020fc800000000ff */
[----:B------:R-:W-:-:S05]  /*ab20*/  PRMT R5, R5, 0x5410, RZ ;  /* 0x0000541005057816 */ /* 0x000fca00000000ff */
[----:B------:R-:W-:Y:S01]  /*ab30*/  STG.E desc[UR36][R2.64], R5 ;  /* 0x0000000502007986 */ /* 0x000fe2000c101924 */
[----:B------:R-:W-:Y:S05]  /*ab40*/  EXIT ;  /* 0x000000000000794d */ /* 0x000fea0003800000 */
.L_x_2571:
[----:B-----5:R-:W-:-:S06]  /*ab50*/  FMUL.FTZ R4, R16, 1 ;  /* 0x3f80000010047820 */ /* 0x020fcc0000410000 */
[----:B------:R-:W0:Y:S02]  /*ab60*/  F2F.F64.F32 R4, R4 ;  /* 0x0000000400047310 */ /* 0x000e240000201800 */
[----:B0-----:R-:W-:Y:S01]  /*ab70*/  STG.E.64 desc[UR36][R2.64], R4 ;  /* 0x0000000402007986 */ /* 0x001fe2000c101b24 */
[----:B------:R-:W-:Y:S05]  /*ab80*/  EXIT ;  /* 0x000000000000794d */ /* 0x000fea0003800000 */
.L_x_2562:
        /* <DEDUP_REMOVED lines=11> */
[----:B0-----:R-:W-:Y:S01]  /*ac40*/  STG.E.U16 desc[UR36][R2.64], R5 ;  /* 0x0000000502007986 */ /* 0x001fe2000c101524 */
[----:B------:R-:W-:Y:S05]  /*ac50*/  EXIT ;  /* 0x000000000000794d */ /* 0x000fea0003800000 */
.L_x_2576:
        /* <DEDUP_REMOVED lines=16> */
.L_x_2579:
[----:B------:R-:W-:-:S04]  /*ad60*/  SHF.R.U32.HI R16, RZ, 0x18, R16 ;  /* 0x00000018ff107819 */ /* 0x000fc80000011610 */
[----:B------:R-:W-:-:S04]  /*ad70*/  LOP3.LUT R5, R5, 0x80, R16, 0xf8, !PT ;  /* 0x0000008005057812 */ /* 0x000fc800078ef810 */
[----:B------:R-:W-:-:S07]  /*ad80*/  PRMT R0, R5, 0x7610, R0 ;  /* 0x0000761005007816 */ /* 0x000fce0000000000 */
.L_x_2578:
[----:B------:R-:W-:Y:S05]  /*ad90*/  BSYNC.RECONVERGENT B0 ;  /* 0x0000000000007941 */ /* 0x000fea0003800200 */
.L_x_2577:
[----:B------:R-:W-:Y:S01]  /*ada0*/  STG.E.U8 desc[UR36][R2.64], R0 ;  /* 0x0000000002007986 */ /* 0x000fe2000c101124 */
[----:B------:R-:W-:Y:S05]  /*adb0*/  EXIT ;  /* 0x000000000000794d */ /* 0x000fea0003800000 */
.L_x_2575:
        /* <DEDUP_REMOVED lines=16> */
.L_x_2582:
[----:B------:R-:W-:-:S04]  /*aec0*/  SHF.R.U32.HI R16, RZ, 0x18, R16 ;  /* 0x00000018ff107819 */ /* 0x000fc80000011610 */
[----:B------:R-:W-:-:S04]  /*aed0*/  LOP3.LUT R5, R5, 0x80, R16, 0xf8, !PT ;  /* 0x0000008005057812 */ /* 0x000fc800078ef810 */
[----:B------:R-:W-:-:S07]  /*aee0*/  PRMT R0, R5, 0x7610, R0 ;  /* 0x0000761005007816 */ /* 0x000fce0000000000 */
.L_x_2581:
[----:B------:R-:W-:Y:S05]  /*aef0*/  BSYNC.RECONVERGENT B0 ;  /* 0x0000000000007941 */ /* 0x000fea0003800200 */
.L_x_2580:
[----:B------:R-:W-:Y:S01]  /*af00*/  STG.E.U8 desc[UR36][R2.64], R0 ;  /* 0x0000000002007986 */ /* 0x000fe2000c101124 */
[----:B------:R-:W-:Y:S05]  /*af10*/  EXIT ;  /* 0x000000000000794d */ /* 0x000fea0003800000 */
.L_x_2574:
        /* <DEDUP_REMOVED lines=21> */
.L_x_2584:
[----:B-----5:R-:W0:Y:S02]  /*b070*/  F2I.U64.TRUNC R16, R16 ;  /* 0x0000001000107311 */ /* 0x020e24000020d800 */
[----:B0-----:R-:W-:Y:S01]  /*b080*/  STG.E.64 desc[UR36][R2.64], R16 ;  /* 0x0000001002007986 */ /* 0x001fe2000c101b24 */
[----:B------:R-:W-:Y:S05]  /*b090*/  EXIT ;  /* 0x000000000000794d */ /* 0x000fea0003800000 */
.L_x_2583:
[----:B-----5:R-:W0:Y:S02]  /*b0a0*/  F2I.FTZ.U32.TRUNC.NTZ R5, R16 ;  /* 0x0000001000057305 */ /* 0x020e24000021f000 */
[----:B0-----:R-:W-:Y:S01]  /*b0b0*/  STG.E desc[UR36][R2.64], R5 ;  /* 0x0000000502007986 */ /* 0x001fe2000c101924 */
[----:B------:R-:W-:Y:S05]  /*b0c0*/  EXIT ;  /* 0x000000000000794d */ /* 0x000fea0003800000 */
.L_x_2573:
        /* <DEDUP_REMOVED lines=8> */
[----:B------:R-:W-:Y:S01]  /*b150*/  STG.E.U8 desc[UR36][R2.64], R5 ;  /* 0x0000000502007986 */ /* 0x000fe2000c101124 */
[----:B------:R-:W-:Y:S05]  /*b160*/  EXIT ;  /* 0x000000000000794d */ /* 0x000fea0003800000 */
.L_x_2586:
[----:B-----5:R-:W-:Y:S01]  /*b170*/  FMUL.FTZ R4, R16, 1 ;  /* 0x3f80000010047820 */ /* 0x020fe20000410000 */
[----:B------:R-:W-:-:S05]  /*b180*/  CS2R R6, SRZ ;  /* 0x0000000000067805 */ /* 0x000fca000001ff00 */
[----:B------:R-:W0:Y:S02]  /*b190*/  F2F.F64.F32 R4, R4 ;  /* 0x0000000400047310 */ /* 0x000e240000201800 */
[----:B0-----:R-:W-:Y:S01]  /*b1a0*/  STG.E.128 desc[UR36][R2.64], R4 ;  /* 0x0000000402007986 */ /* 0x001fe2000c101d24 */
[----:B------:R-:W-:Y:S05]  /*b1b0*/  EXIT ;  /* 0x000000000000794d */ /* 0x000fea0003800000 */
.L_x_2585:
[----:B------:R-:W-:-:S13]  /*b1c0*/  ISETP.NE.AND P0, PT, R0, 0xf, PT ;  /* 0x0000000f0000780c */ /* 0x000fda0003f05270 */
[----:B------:R-:W-:Y:S05]  /*b1d0*/  @!P0 BRA `(.L_x_2587) ;  /* 0x0000000000e08947 */ /* 0x000fea0003800000 */
[----:B------:R-:W-:-:S13]  /*b1e0*/  ISETP.NE.AND P0, PT, R0, 0x17, PT ;  /* 0x000000170000780c */ /* 0x000fda0003f05270 */
[----:B------:R-:W-:Y:S05]  /*b1f0*/  @!P0 BRA `(.L_x_2588) ;  /* 0x00000000008c8947 */ /* 0x000fea0003800000 */
[----:B------:R-:W-:-:S13]  /*b200*/  ISETP.NE.AND P0, PT, R0, 0x18, PT ;  /* 0x000000180000780c */ /* 0x000fda0003f05270 */
[----:B------:R-:W-:Y:S05]  /*b210*/  @!P0 BRA `(.L_x_2589) ;  /* 0x0000000000448947 */ /* 0x000fea0003800000 */
.L_x_2566:
        /* <DEDUP_REMOVED lines=15> */
[----:B--2--5:R-:W-:Y:S05]  /*b310*/  CALL.ABS.NOINC R2 ;  /* 0x0000000002007343 */ /* 0x024fea0003c00000 */
.L_x_2590:
[----:B------:R-:W-:Y:S05]  /*b320*/  EXIT ;  /* 0x000000000000794d */ /* 0x000fea0003800000 */
.L_x_2589:
        /* <DEDUP_REMOVED lines=12> */
.L_x_2592:
[----:B------:R-:W-:Y:S05]  /*b3f0*/  BSYNC.RECONVERGENT B0 ;  /* 0x0000000000007941 */ /* 0x000fea0003800200 */
.L_x_2591:
[----:B------:R-:W-:-:S05]  /*b400*/  LOP3.LUT R5, R0, 0x80, R7, 0xf8, !PT ;  /* 0x0000008000057812 */ /* 0x000fca00078ef807 */
[----:B------:R-:W-:Y:S01]  /*b410*/  STG.E.U8 desc[UR36][R2.64], R5 ;  /* 0x0000000502007986 */ /* 0x000fe2000c101124 */
[----:B------:R-:W-:Y:S05]  /*b420*/  EXIT ;  /* 0x000000000000794d */ /* 0x000fea0003800000 */
.L_x_2588:
        /* <DEDUP_REMOVED lines=11> */
.L_x_2594:
[----:B------:R-:W-:Y:S01]  /*b4e0*/  IMAD.MOV.U32 R0, RZ, RZ, 0x7f ;  /* 0x0000007fff007424 */ /* 0x000fe200078e00ff */
[----:B------:R-:W-:-:S04]  /*b4f0*/  ISETP.GT.U32.AND P0, PT, R4, 0x7f800000, PT ;  /* 0x7f8000000400780c */ /* 0x000fc80003f04070 */
[----:B------:R-:W-:-:S09]  /*b500*/  SEL R0, R0, 0x7c, P0 ;  /* 0x0000007c00007807 */ /* 0x000fd20000000000 */
.L_x_2595:
[----:B------:R-:W-:Y:S05]  /*b510*/  BSYNC.RECONVERGENT B0 ;  /* 0x0000000000007941 */ /* 0x000fea0003800200 */
.L_x_2593:
[----:B------:R-:W-:-:S04]  /*b520*/  SHF.R.U32.HI R5, RZ, 0x18, R16 ;  /* 0x00000018ff057819 */ /* 0x000fc80000011610 */
[----:B------:R-:W-:-:S05]  /*b530*/  LOP3.LUT R5, R0, 0x80, R5, 0xf8, !PT ;  /* 0x0000008000057812 */ /* 0x000fca00078ef805 */
[----:B------:R-:W-:Y:S01]  /*b540*/  STG.E.U8 desc[UR36][R2.64], R5 ;  /* 0x0000000502007986 */ /* 0x000fe2000c101124 */
[----:B------:R-:W-:Y:S05]  /*b550*/  EXIT ;  /* 0x000000000000794d */ /* 0x000fea0003800000 */
.L_x_2587:
[----:B-----5:R-:W-:-:S05]  /*b560*/  F2FP.BF16.F32.PACK_AB R16, RZ, R16 ;  /* 0x00000010ff10723e */ /* 0x020fca00000010ff */
[----:B------:R-:W-:Y:S01]  /*b570*/  STG.E.U16 desc[UR36][R2.64], R16 ;  /* 0x0000001002007986 */ /* 0x000fe2000c101524 */
[----:B------:R-:W-:Y:S05]  /*b580*/  EXIT ;  /* 0x000000000000794d */ /* 0x000fea0003800000 */
.L_x_2596:
        /* <DEDUP_REMOVED lines=15> */
.L_x_7042:


//--------------------- .text._ZN2at6native18elementwise_kernelILi128ELi2EZNS0_22gpu_kernel_impl_nocastIZZZNS0_65_GLOBAL__N__cd49fe81_27_ActivationSoftplusKernel_cu_1520ed90_293224softplus_backward_kernelERNS_18TensorIteratorBaseERKN3c106ScalarES9_ENKUlvE_clEvENKUlvE0_clEvEUlffE_EEvS5_RKT_EUliE_EEviT1_ --------------------------
	.section	.text._ZN2at6native18elementwise_kernelILi128ELi2EZNS0_22gpu_kernel_impl_nocastIZZZNS0_65_GLOBAL__N__cd49fe81_27_ActivationSoftplusKernel_cu_1520ed90_293224softplus_backward_kernelERNS_18TensorIteratorBaseERKN3c106ScalarES9_ENKUlvE_clEvENKUlvE0_clEvEUlffE_EEvS5_RKT_EUliE_EEviT1_,"ax",@progbits
	.align	128
        .global         _ZN2at6native18elementwise_kernelILi128ELi2EZNS0_22gpu_kernel_impl_nocastIZZZNS0_65_GLOBAL__N__cd49fe81_27_ActivationSoftplusKernel_cu_1520ed90_293224softplus_backward_kernelERNS_18TensorIteratorBaseERKN3c106ScalarES9_ENKUlvE_clEvENKUlvE0_clEvEUlffE_EEvS5_RKT_EUliE_EEviT1_
        .type           _ZN2at6native18elementwise_kernelILi128ELi2EZNS0_22gpu_kernel_impl_nocastIZZZNS0_65_GLOBAL__N__cd49fe81_27_ActivationSoftplusKernel_cu_1520ed90_293224softplus_backward_kernelERNS_18TensorIteratorBaseERKN3c106ScalarES9_ENKUlvE_clEvENKUlvE0_clEvEUlffE_EEvS5_RKT_EUliE_EEviT1_,@function
        .size           _ZN2at6native18elementwise_kernelILi128ELi2EZNS0_22gpu_kernel_impl_nocastIZZZNS0_65_GLOBAL__N__cd49fe81_27_ActivationSoftplusKernel_cu_1520ed90_293224softplus_backward_kernelERNS_18TensorIteratorBaseERKN3c106ScalarES9_ENKUlvE_clEvENKUlvE0_clEvEUlffE_EEvS5_RKT_EUliE_EEviT1_,(.L_x_7043 - _ZN2at6native18elementwise_kernelILi128ELi2EZNS0_22gpu_kernel_impl_nocastIZZZNS0_65_GLOBAL__N__cd49fe81_27_ActivationSoftplusKernel_cu_1520ed90_293224softplus_backward_kernelERNS_18TensorIteratorBaseERKN3c106ScalarES9_ENKUlvE_clEvENKUlvE0_clEvEUlffE_EEvS5_RKT_EUliE_EEviT1_)
        .other          _ZN2at6native18elementwise_kernelILi128ELi2EZNS0_22gpu_kernel_impl_nocastIZZZNS0_65_GLOBAL__N__cd49fe81_27_ActivationSoftplusKernel_cu_1520ed90_293224softplus_backward_kernelERNS_18TensorIteratorBaseERKN3c106ScalarES9_ENKUlvE_clEvENKUlvE0_clEvEUlffE_EEvS5_RKT_EUliE_EEviT1_,@"STO_CUDA_ENTRY STV_DEFAULT"
_ZN2at6native18elementwise_kernelILi128ELi2EZNS0_22gpu_kernel_impl_nocastIZZZNS0_65_GLOBAL__N__cd49fe81_27_ActivationSoftplusKernel_cu_1520ed90_293224softplus_backward_kernelERNS_18TensorIteratorBaseERKN3c106ScalarES9_ENKUlvE_clEvENKUlvE0_clEvEUlffE_EEvS5_RKT_EUliE_EEviT1_:
.text._ZN2at6native18elementwise_kernelILi128ELi2EZNS0_22gpu_kernel_impl_nocastIZZZNS0_65_GLOBAL__N__cd49fe81_27_ActivationSoftplusKernel_cu_1520ed90_293224softplus_backward_kernelERNS_18TensorIteratorBaseERKN3c106ScalarES9_ENKUlvE_clEvENKUlvE0_clEvEUlffE_EEvS5_RKT_EUliE_EEviT1_:
        /* <DEDUP_REMOVED lines=10> */
[----:B------:R-:W-:Y:S01]  /*00a0*/  BSSY.RECONVERGENT B0, `(.L_x_2598) ;  /* 0x0000013000007945 */ /* 0x000fe20003800200 */
[----:B0-----:R-:W-:-:S13]  /*00b0*/  ISETP.GE.AND P0, PT, R3, UR4, PT ;  /* 0x0000000403007c0c */ /* 0x001fda000bf06270 */
[----:B------:R-:W-:Y:S05]  /*00c0*/  @P0 BRA `(.L_x_2599) ;  /* 0x0000000000400947 */ /* 0x000fea0003800000 */
[----:B------:R-:W0:Y:S01]  /*00d0*/  LDC.64 R6, c[0x0][0x5f8] ;  /* 0x00017e00ff067b82 */ /* 0x000e220000000a00 */
[----:B------:R-:W1:Y:S01]  /*00e0*/  LDCU.64 UR8, c[0x0][0x600] ;  /* 0x0000c000ff0877ac */ /* 0x000e620008000a00 */
[----:B0-----:R-:W1:Y:S06]  /*00f0*/  LDG.E R6, desc[UR6][R6.64] ;  /* 0x0000000606067981 */ /* 0x001e6c000c1e1900 */
[----:B------:R-:W0:Y:S02]  /*0100*/  LDC.64 R4, c[0x0][0x5f0] ;  /* 0x00017c00ff047b82 */ /* 0x000e240000000a00 */
[----:B0-----:R-:W2:Y:S06]  /*0110*/  LDG.E R11, desc[UR6][R4.64] ;  /* 0x00000006040b7981 */ /* 0x001eac000c1e1900 */
[----:B------:R-:W0:Y:S01]  /*0120*/  LDC.64 R8, c[0x0][0x5e8] ;  /* 0x00017a00ff087b82 */ /* 0x000e220000000a00 */
[----:B------:R-:W-:Y:S01]  /*0130*/  IADD3 R3, PT, PT, R3, 0x80, RZ ;  /* 0x0000008003037810 */ /* 0x000fe20007ffe0ff */
[----:B-1----:R-:W-:-:S05]  /*0140*/  FMUL.FTZ R0, R6, UR8 ;  /* 0x0000000806007c20 */ /* 0x002fca0008410000 */
[----:B------:R-:W-:-:S13]  /*0150*/  FSETP.GT.FTZ.AND P0, PT, R0, UR9, PT ;  /* 0x0000000900007c0b */ /* 0x000fda000bf14000 */
[----:B------:R-:W-:-:S06]  /*0160*/  @!P0 FMUL.FTZ R0, R0, 1.4426950216293334961 ;  /* 0x3fb8aa3b00008820 */ /* 0x000fcc0000410000 */
[----:B------:R-:W1:Y:S02]  /*0170*/  @!P0 MUFU.EX2 R0, R0 ;  /* 0x0000000000008308 */ /* 0x000e640000000800 */
[----:B-1----:R-:W-:Y:S01]  /*0180*/  @!P0 FADD.FTZ R10, R0, 1 ;  /* 0x3f800000000a8421 */ /* 0x002fe20000010000 */
[----:B--2---:R-:W-:-:S03]  /*0190*/  @!P0 FMUL.FTZ R2, R11, R0 ;  /* 0x000000000b028220 */ /* 0x004fc60000410000 */
[----:B------:R-:W1:Y:S02]  /*01a0*/  @!P0 MUFU.RCP R13, R10 ;  /* 0x0000000a000d8308 */ /* 0x000e640000001000 */
[----:B-1----:R-:W-:-:S05]  /*01b0*/  @!P0 FMUL.FTZ R11, R2, R13 ;  /* 0x0000000d020b8220 */ /* 0x002fca0000410000 */
[----:B0-----:R0:W-:Y:S02]  /*01c0*/  STG.E desc[UR6][R8.64], R11 ;  /* 0x0000000b08007986 */ /* 0x0011e4000c101906 */
.L_x_2599:
[----:B------:R-:W-:Y:S05]  /*01d0*/  BSYNC.RECONVERGENT B0 ;  /* 0x0000000000007941 */ /* 0x000fea0003800200 */
.L_x_2598:
[----:B------:R-:W-:-:S13]  /*01e0*/  ISETP.GE.AND P0, PT, R3, UR4, PT ;  /* 0x0000000403007c0c */ /* 0x000fda000bf06270 */
[----:B------:R-:W-:Y:S05]  /*01f0*/  @P0 EXIT ;  /* 0x000000000000094d */ /* 0x000fea0003800000 */
[----:B------:R-:W1:Y:S01]  /*0200*/  LDC.64 R4, c[0x0][0x5f8] ;  /* 0x00017e00ff047b82 */ /* 0x000e620000000a00 */
[----:B------:R-:W2:Y:S01]  /*0210*/  LDCU.64 UR4, c[0x0][0x600] ;  /* 0x0000c000ff0477ac */ /* 0x000ea20008000a00 */
[----:B-1----:R-:W2:Y:S06]  /*0220*/  LDG.E R4, desc[UR6][R4.64] ;  /* 0x0000000604047981 */ /* 0x002eac000c1e1900 */
[----:B------:R-:W0:Y:S02]  /*0230*/  LDC.64 R2, c[0x0][0x5f0] ;  /* 0x00017c00ff027b82 */ /* 0x000e240000000a00 */
[----:B0-----:R-:W3:Y:S06]  /*0240*/  LDG.E R9, desc[UR6][R2.64] ;  /* 0x0000000602097981 */ /* 0x001eec000c1e1900 */
[----:B------:R-:W0:Y:S01]  /*0250*/  LDC.64 R6, c[0x0][0x5e8] ;  /* 0x00017a00ff067b82 */ /* 0x000e220000000a00 */
[----:B--2---:R-:W-:-:S05]  /*0260*/  FMUL.FTZ R0, R4, UR4 ;  /* 0x0000000404007c20 */ /* 0x004fca0008410000 */
[----:B------:R-:W-:-:S13]  /*0270*/  FSETP.GT.FTZ.AND P0, PT, R0, UR5, PT ;  /* 0x0000000500007c0b */ /* 0x000fda000bf14000 */
[----:B------:R-:W-:-:S06]  /*0280*/  @!P0 FMUL.FTZ R0, R0, 1.4426950216293334961 ;  /* 0x3fb8aa3b00008820 */ /* 0x000fcc0000410000 */
[----:B------:R-:W1:Y:S02]  /*0290*/  @!P0 MUFU.EX2 R0, R0 ;  /* 0x0000000000008308 */ /* 0x000e640000000800 */
[----:B-1----:R-:W-:Y:S01]  /*02a0*/  @!P0 FADD.FTZ R8, R0, 1 ;  /* 0x3f80000000088421 */ /* 0x002fe20000010000 */
[----:B---3--:R-:W-:-:S03]  /*02b0*/  @!P0 FMUL.FTZ R4, R9, R0 ;  /* 0x0000000009048220 */ /* 0x008fc60000410000 */
[----:B------:R-:W1:Y:S02]  /*02c0*/  @!P0 MUFU.RCP R11, R8 ;  /* 0x00000008000b8308 */ /* 0x000e640000001000 */
[----:B-1----:R-:W-:-:S05]  /*02d0*/  @!P0 FMUL.FTZ R9, R4, R11 ;  /* 0x0000000b04098220 */ /* 0x002fca0000410000 */
[----:B0-----:R-:W-:Y:S01]  /*02e0*/  STG.E desc[UR6][R6.64], R9 ;  /* 0x0000000906007986 */ /* 0x001fe2000c101906 */
[----:B------:R-:W-:Y:S05]  /*02f0*/  EXIT ;  /* 0x000000000000794d */ /* 0x000fea0003800000 */
.L_x_2597:
[----:B------:R-:W0:Y:S01]  /*0300*/  LDCU UR4, c[0x0][0x380] ;  /* 0x00007000ff0477ac */ /* 0x000e220008000800 */
[----:B------:R-:W-:Y:S01]  /*0310*/  IADD3 R2, PT, PT, R2, -0x1, RZ ;  /* 0xffffffff02027810 */ /* 0x000fe20007ffe0ff */
[----:B------:R-:W-:Y:S03]  /*0320*/  BSSY.RECONVERGENT B0, `(.L_x_2600) ;  /* 0x0000176000007945 */ /* 0x000fe60003800200 */
        /* <DEDUP_REMOVED lines=352> */
.L_x_2602:
[----:B------:R-:W0:Y:S02]  /*1930*/  LDCU.128 UR8, c[0x0][0x5f0] ;  /* 0x0000be00ff0877ac */ /* 0x000e240008000c00 */
[----:B0-----:R-:W-:-:S04]  /*1940*/  IADD3 R8, P0, PT, R6, UR10, RZ ;  /* 0x0000000a06087c10 */ /* 0x001fc8000ff1e0ff */
[----:B------:R-:W-:-:S05]  /*1950*/  IADD3.X R9, PT, PT, RZ, UR11, RZ, P0, !PT ;  /* 0x0000000bff097c10 */ /* 0x000fca00087fe4ff */
[----:B------:R-:W2:Y:S01]  /*1960*/  LDG.E R8, desc[UR6][R8.64] ;  /* 0x0000000608087981 */ /* 0x000ea2000c1e1900 */
[----:B------:R-:W-:-:S04]  /*1970*/  IADD3 R6, P0, PT, R4, UR8, RZ ;  /* 0x0000000804067c10 */ /* 0x000fc8000ff1e0ff */
[----:B------:R-:W-:Y:S01]  /*1980*/  IADD3.X R7, PT, PT, RZ, UR9, RZ, P0, !PT ;  /* 0x00000009ff077c10 */ /* 0x000fe200087fe4ff */
[----:B------:R-:W2:Y:S05]  /*1990*/  LDCU.64 UR8, c[0x0][0x600] ;  /* 0x0000c000ff0877ac */ /* 0x000eaa0008000a00 */
[----:B------:R-:W3:Y:S01]  /*19a0*/  LDG.E R7, desc[UR6][R6.64] ;  /* 0x0000000606077981 */ /* 0x000ee2000c1e1900 */
[----:B------:R-:W-:Y:S01]  /*19b0*/  IADD3 R3, PT, PT, R3, 0x80, RZ ;  /* 0x0000008003037810 */ /* 0x000fe20007ffe0ff */
[----:B--2---:R-:W-:-:S05]  /*19c0*/  FMUL.FTZ R10, R8, UR8 ;  /* 0x00000008080a7c20 */ /* 0x004fca0008410000 */
[----:B------:R-:W-:Y:S01]  /*19d0*/  FSETP.GT.FTZ.AND P0, PT, R10, UR9, PT ;  /* 0x000000090a007c0b */ /* 0x000fe2000bf14000 */
[----:B------:R-:W0:-:S12]  /*19e0*/  LDCU.64 UR8, c[0x0][0x5e8] ;  /* 0x0000bd00ff0877ac */ /* 0x000e180008000a00 */
[----:B------:R-:W-:-:S06]  /*19f0*/  @!P0 FMUL.FTZ R10, R10, 1.4426950216293334961 ;  /* 0x3fb8aa3b0a0a8820 */ /* 0x000fcc0000410000 */
[----:B------:R-:W1:Y:S01]  /*1a00*/  @!P0 MUFU.EX2 R10, R10 ;  /* 0x0000000a000a8308 */ /* 0x000e620000000800 */
[----:B0-----:R-:W-:-:S04]  /*1a10*/  IADD3 R4, P1, PT, R5, UR8, RZ ;  /* 0x0000000805047c10 */ /* 0x001fc8000ff3e0ff */
[----:B------:R-:W-:Y:S01]  /*1a20*/  IADD3.X R5, PT, PT, RZ, UR9, RZ, P1, !PT ;  /* 0x00000009ff057c10 */ /* 0x000fe20008ffe4ff */
[----:B-1----:R-:W-:Y:S01]  /*1a30*/  @!P0 FADD.FTZ R11, R10, 1 ;  /* 0x3f8000000a0b8421 */ /* 0x002fe20000010000 */
[----:B---3--:R-:W-:-:S05]  /*1a40*/  @!P0 FMUL.FTZ R8, R7, R10 ;  /* 0x0000000a07088220 */ /* 0x008fca0000410000 */
[----:B------:R-:W0:Y:S02]  /*1a50*/  @!P0 MUFU.RCP R11, R11 ;  /* 0x0000000b000b8308 */ /* 0x000e240000001000 */
[----:B0-----:R-:W-:-:S05]  /*1a60*/  @!P0 FMUL.FTZ R7, R8, R11 ;  /* 0x0000000b08078220 */ /* 0x001fca0000410000 */
[----:B------:R0:W-:Y:S02]  /*1a70*/  STG.E desc[UR6][R4.64], R7 ;  /* 0x0000000704007986 */ /* 0x0001e4000c101906 */
.L_x_2601:
[----:B------:R-:W-:Y:S05]  /*1a80*/  BSYNC.RECONVERGENT B0 ;  /* 0x0000000000007941 */ /* 0x000fea0003800200 */
.L_x_2600:
[----:B------:R-:W-:-:S13]  /*1a90*/  ISETP.GE.AND P0, PT, R3, UR4, PT ;  /* 0x0000000403007c0c */ /* 0x000fda000bf06270 */
[----:B------:R-:W-:Y:S05]  /*1aa0*/  @P0 EXIT ;  /* 0x000000000000094d */ /* 0x000fea0003800000 */
        /* <DEDUP_REMOVED lines=348> */
.L_x_2603:
[----:B------:R-:W0:Y:S01]  /*3070*/  LDCU.128 UR8, c[0x0][0x5f0] ;  /* 0x0000be00ff0877ac */ /* 0x000e220008000c00 */
[----:B------:R-:W1:Y:S01]  /*3080*/  LDCU.64 UR4, c[0x0][0x600] ;  /* 0x0000c000ff0477ac */ /* 0x000e620008000a00 */
[----:B0-----:R-:W-:-:S04]  /*3090*/  IADD3 R6, P0, PT, R4, UR10, RZ ;  /* 0x0000000a04067c10 */ /* 0x001fc8000ff1e0ff */
[----:B------:R-:W-:-:S05]  /*30a0*/  IADD3.X R7, PT, PT, RZ, UR11, RZ, P0, !PT ;  /* 0x0000000bff077c10 */ /* 0x000fca00087fe4ff */
[----:B------:R-:W1:Y:S01]  /*30b0*/  LDG.E R6, desc[UR6][R6.64] ;  /* 0x0000000606067981 */ /* 0x000e62000c1e1900 */
[----:B------:R-:W-:-:S04]  /*30c0*/  IADD3 R4, P0, PT, R2, UR8, RZ ;  /* 0x0000000802047c10 */ /* 0x000fc8000ff1e0ff */
[----:B------:R-:W-:-:S06]  /*30d0*/  IADD3.X R5, PT, PT, RZ, UR9, RZ, P0, !PT ;  /* 0x00000009ff057c10 */ /* 0x000fcc00087fe4ff */
[----:B------:R-:W2:Y:S01]  /*30e0*/  LDG.E R5, desc[UR6][R4.64] ;  /* 0x0000000604057981 */ /* 0x000ea2000c1e1900 */
[----:B-1----:R-:W-:-:S05]  /*30f0*/  FMUL.FTZ R0, R6, UR4 ;  /* 0x0000000406007c20 */ /* 0x002fca0008410000 */
[----:B------:R-:W-:Y:S01]  /*3100*/  FSETP.GT.FTZ.AND P0, PT, R0, UR5, PT ;  /* 0x0000000500007c0b */ /* 0x000fe2000bf14000 */
[----:B------:R-:W0:-:S12]  /*3110*/  LDCU.64 UR4, c[0x0][0x5e8] ;  /* 0x0000bd00ff0477ac */ /* 0x000e180008000a00 */
[----:B------:R-:W-:-:S06]  /*3120*/  @!P0 FMUL.FTZ R0, R0, 1.4426950216293334961 ;  /* 0x3fb8aa3b00008820 */ /* 0x000fcc0000410000 */
[----:B------:R-:W1:Y:S01]  /*3130*/  @!P0 MUFU.EX2 R0, R0 ;  /* 0x0000000000008308 */ /* 0x000e620000000800 */
[----:B0-----:R-:W-:-:S04]  /*3140*/  IADD3 R2, P1, PT, R3, UR4, RZ ;  /* 0x0000000403027c10 */ /* 0x001fc8000ff3e0ff */
[----:B------:R-:W-:Y:S01]  /*3150*/  IADD3.X R3, PT, PT, RZ, UR5, RZ, P1, !PT ;  /* 0x00000005ff037c10 */ /* 0x000fe20008ffe4ff */
[----:B-1----:R-:W-:Y:S01]  /*3160*/  @!P0 FADD.FTZ R8, R0, 1 ;  /* 0x3f80000000088421 */ /* 0x002fe20000010000 */
[----:B--2---:R-:W-:-:S03]  /*3170*/  @!P0 FMUL.FTZ R6, R5, R0 ;  /* 0x0000000005068220 */ /* 0x004fc60000410000 */
[----:B------:R-:W0:Y:S02]  /*3180*/  @!P0 MUFU.RCP R7, R8 ;  /* 0x0000000800078308 */ /* 0x000e240000001000 */
[----:B0-----:R-:W-:-:S05]  /*3190*/  @!P0 FMUL.FTZ R5, R6, R7 ;  /* 0x0000000706058220 */ /* 0x001fca0000410000 */
[----:B------:R-:W-:Y:S01]  /*31a0*/  STG.E desc[UR6][R2.64], R5 ;  /* 0x0000000502007986 */ /* 0x000fe2000c101906 */
[----:B------:R-:W-:Y:S05]  /*31b0*/  EXIT ;  /* 0x000000000000794d */ /* 0x000fea0003800000 */
.L_x_2604:
        /* <DEDUP_REMOVED lines=12> */
.L_x_7043:


//--------------------- .text._ZN2at6native27unrolled_elementwise_kernelIZZZNS0_65_GLOBAL__N__cd49fe81_27_ActivationSoftplusKernel_cu_1520ed90_293224softplus_backward_kernelERNS_18TensorIteratorBaseERKN3c106ScalarES8_ENKUlvE_clEvENKUlvE0_clEvEUlffE_St5arrayIPcLm3EELi4E23TrivialOffsetCalculatorILi2EjESF_ILi1EjENS0_6memory15LoadWithoutCastENSI_16StoreWithoutCastEEEviT_T0_T2_T3_T4_T5_ --------------------------
	.section	.text._ZN2at6native27unrolled_elementwise_kernelIZZZNS0_65_GLOBAL__N__cd49fe81_27_ActivationSoftplusKernel_cu_1520ed90_293224softplus_backward_kernelERNS_18TensorIteratorBaseERKN3c106ScalarES8_ENKUlvE_clEvENKUlvE0_clEvEUlffE_St5arrayIPcLm3EELi4E23TrivialOffsetCalculatorILi2EjESF_ILi1EjENS0_6memory15LoadWithoutCastENSI_16StoreWithoutCastEEEviT_T0_T2_T3_T4_T5_,"ax",@progbits
	.align	128
        .global         _ZN2at6native27unrolled_elementwise_kernelIZZZNS0_65_GLOBAL__N__cd49fe81_27_ActivationSoftplusKernel_cu_1520ed90_293224softplus_backward_kernelERNS_18TensorIteratorBaseERKN3c106ScalarES8_ENKUlvE_clEvENKUlvE0_clEvEUlffE_St5arrayIPcLm3EELi4E23TrivialOffsetCalculatorILi2EjESF_ILi1EjENS0_6memory15LoadWithoutCastENSI_16StoreWithoutCastEEEviT_T0_T2_T3_T4_T5_
        .type           _ZN2at6native27unrolled_elementwise_kernelIZZZNS0_65_GLOBAL__N__cd49fe81_27_ActivationSoftplusKernel_cu_1520ed90_293224softplus_backward_kernelERNS_18TensorIteratorBaseERKN3c106ScalarES8_ENKUlvE_clEvENKUlvE0_clEvEUlffE_St5arrayIPcLm3EELi4E23TrivialOffsetCalculatorILi2EjESF_ILi1EjENS0_6memory15LoadWithoutCastENSI_16StoreWithoutCastEEEviT_T0_T2_T3_T4_T5_,@function
        .size           _ZN2at6native27unrolled_elementwise_kernelIZZZNS0_65_GLOBAL__N__cd49fe81_27_ActivationSoftplusKernel_cu_1520ed90_293224softplus_backward_kernelERNS_18TensorIteratorBaseERKN3c106ScalarES8_ENKUlvE_clEvENKUlvE0_clEvEUlffE_St5arrayIPcLm3EELi4E23TrivialOffsetCalculatorILi2EjESF_ILi1EjENS0_6memory15LoadWithoutCastENSI_16StoreWithoutCastEEEviT_T0_T2_T3_T4_T5_,(.L_x_7044 - _ZN2at6native27unrolled_elementwise_kernelIZZZNS0_65_GLOBAL__N__cd49fe81_27_ActivationSoftplusKernel_cu_1520ed90_293224softplus_backward_kernelERNS_18TensorIteratorBaseERKN3c106ScalarES8_ENKUlvE_clEvENKUlvE0_clEvEUlffE_St5arrayIPcLm3EELi4E23TrivialOffsetCalculatorILi2EjESF_ILi1EjENS0_6memory15LoadWithoutCastENSI_16StoreWithoutCastEEEviT_T0_T2_T3_T4_T5_)
        .other          _ZN2at6native27unrolled_elementwise_kernelIZZZNS0_65_GLOBAL__N__cd49fe81_27_ActivationSoftplusKernel_cu_1520ed90_293224softplus_backward_kernelERNS_18TensorIteratorBaseERKN3c106ScalarES8_ENKUlvE_clEvENKUlvE0_clEvEUlffE_St5arrayIPcLm3EELi4E23TrivialOffsetCalculatorILi2EjESF_ILi1EjENS0_6memory15LoadWithoutCastENSI_16StoreWithoutCastEEEviT_T0_T2_T3_T4_T5_,@"STO_CUDA_ENTRY STV_DEFAULT"
_ZN2at6native27unrolled_elementwise_kernelIZZZNS0_65_GLOBAL__N__cd49fe81_27_ActivationSoftplusKernel_cu_1520ed90_293224softplus_backward_kernelERNS_18TensorIteratorBaseERKN3c106ScalarES8_ENKUlvE_clEvENKUlvE0_clEvEUlffE_St5arrayIPcLm3EELi4E23TrivialOffsetCalculatorILi2EjESF_ILi1EjENS0_6memory15LoadWithoutCastENSI_16StoreWithoutCastEEEviT_T0_T2_T3_T4_T5_:
.text._ZN2at6native27unrolled_elementwise_kernelIZZZNS0_65_GLOBAL__N__cd49fe81_27_ActivationSoftplusKernel_cu_1520ed90_293224softplus_backward_kernelERNS_18TensorIteratorBaseERKN3c106ScalarES8_ENKUlvE_clEvENKUlvE0_clEvEUlffE_St5arrayIPcLm3EELi4E23TrivialOffsetCalculatorILi2EjESF_ILi1EjENS0_6memory15LoadWithoutCastENSI_16StoreWithoutCastEEEviT_T0_T2_T3_T4_T5_:
[----:B------:R-:W-:Y:S01]  /*0000*/  LDC R1, c[0x0][0x37c] ;  /* 0x0000df00ff017b82 */ /* 0x000fe20000000800 */
[----:B------:R-:W0:Y:S07]  /*0010*/  S2R R17, SR_CTAID.X ;  /* 0x0000000000117919 */ /* 0x000e2e0000002500 */
[----:B------:R-:W0:Y:S01]  /*0020*/  LDC R2, c[0x0][0x380] ;  /* 0x0000e000ff027b82 */ /* 0x000e220000000800 */
[----:B------:R-:W1:Y:S01]  /*0030*/  LDCU.64 UR4, c[0x0][0x358] ;  /* 0x00006b00ff0477ac */ /* 0x000e620008000a00 */
[----:B------:R-:W-:Y:S01]  /*0040*/  CS2R R12, SRZ ;  /* 0x00000000000c7805 */ /* 0x000fe2000001ff00 */
[----:B------:R-:W2:Y:S05]  /*0050*/  S2R R0, SR_TID.X ;  /* 0x0000000000007919 */ /* 0x000eaa0000002100 */
[----:B------:R-:W3:Y:S08]  /*0060*/  LDC.64 R4, c[0x0][0x3a8] ;  /* 0x0000ea00ff047b82 */ /* 0x000ef00000000a00 */
[----:B------:R-:W4:Y:S08]  /*0070*/  LDC.64 R8, c[0x0][0x3a0] ;  /* 0x0000e800ff087b82 */ /* 0x000f300000000a00 */
[----:B------:R-:W1:Y:S01]  /*0080*/  LDC.64 R6, c[0x0][0x3a8] ;  /* 0x0000ea00ff067b82 */ /* 0x000e620000000a00 */
[----:B0-----:R-:W-:-:S07]  /*0090*/  IMAD R15, R17, -0x200, R2 ;  /* 0xfffffe00110f7824 */ /* 0x001fce00078e0202 */
[----:B------:R-:W0:Y:S01]  /*00a0*/  LDC.64 R24, c[0x0][0x3a8] ;  /* 0x0000ea00ff187b82 */ /* 0x000e220000000a00 */
[----:B--2---:R-:W-:Y:S02]  /*00b0*/  MOV R14, R0 ;  /* 0x00000000000e7202 */ /* 0x004fe40000000f00 */
[----:B------:R-:W-:-:S05]  /*00c0*/  ISETP.GE.AND P0, PT, R0, R15, PT ;  /* 0x0000000f0000720c */ /* 0x000fca0003f06270 */
[----:B------:R-:W2:Y:S08]  /*00d0*/  LDC.64 R2, c[0x0][0x3a8] ;  /* 0x0000ea00ff027b82 */ /* 0x000eb00000000a00 */
[----:B------:R-:W2:Y:S01]  /*00e0*/  LDC.64 R10, c[0x0][0x3a0] ;  /* 0x0000e800ff0a7b82 */ /* 0x000ea20000000a00 */
[----:B------:R-:W-:-:S04]  /*00f0*/  @!P0 IADD3 R0, PT, PT, R14, 0x80, RZ ;  /* 0x000000800e008810 */ /* 0x000fc80007ffe0ff */
[----:B------:R-:W-:-:S13]  /*0100*/  ISETP.GE.AND P1, PT, R0, R15, PT ;  /* 0x0000000f0000720c */ /* 0x000fda0003f26270 */
[C---:B------:R-:W-:Y:S02]  /*0110*/  @!P1 LEA R23, R17.reuse, R0, 0x9 ;  /* 0x0000000011179211 */ /* 0x040fe400078e48ff */
[----:B------:R-:W-:Y:S02]  /*0120*/  @!P1 IADD3 R0, PT, PT, R0, 0x80, RZ ;  /* 0x0000008000009810 */ /* 0x000fe40007ffe0ff */
[----:B------:R-:W-:Y:S01]  /*0130*/  @!P0 LEA R16, R17, R14, 0x9 ;  /* 0x0000000e11108211 */ /* 0x000fe200078e48ff */
[----:B0-----:R-:W-:Y:S01]  /*0140*/  @!P1 IMAD.WIDE.U32 R24, R23, 0x4, R24 ;  /* 0x0000000417189825 */ /* 0x001fe200078e0018 */
[----:B------:R-:W-:-:S03]  /*0150*/  ISETP.GE.AND P3, PT, R0, R15, PT ;  /* 0x0000000f0000720c */ /* 0x000fc60003f66270 */
[----:B-1----:R-:W-:Y:S01]  /*0160*/  @!P0 IMAD.WIDE.U32 R6, R16, 0x4, R6 ;  /* 0x0000000410068825 */ /* 0x002fe200078e0006 */
[----:B------:R-:W5:Y:S09]  /*0170*/  @!P1 LDG.E R13, desc[UR4][R24.64] ;  /* 0x00000004180d9981 */ /* 0x000f72000c1e1900 */
[----:B------:R-:W-:-:S02]  /*0180*/  @!P3 LEA R21, R17, R0, 0x9 ;  /* 0x000000001115b211 */ /* 0x000fc400078e48ff */
[----:B------:R-:W-:-:S03]  /*0190*/  @!P3 IADD3 R0, PT, PT, R0, 0x80, RZ ;  /* 0x000000800000b810 */ /* 0x000fc60007ffe0ff */
[C---:B---3--:R-:W-:Y:S01]  /*01a0*/  @!P3 IMAD.WIDE.U32 R28, R21.reuse, 0x4, R4 ;  /* 0x00000004151cb825 */ /* 0x048fe200078e0004 */
[----:B------:R-:W-:Y:S01]  /*01b0*/  ISETP.GE.AND P2, PT, R0, R15, PT ;  /* 0x0000000f0000720c */ /* 0x000fe20003f46270 */
[----:B------:R-:W0:Y:S02]  /*01c0*/  LDC.64 R4, c[0x0][0x3a0] ;  /* 0x0000e800ff047b82 */ /* 0x000e240000000a00 */
[----:B----4-:R-:W-:Y:S01]  /*01d0*/  @!P3 IMAD.WIDE.U32 R8, R21, 0x4, R8 ;  /* 0x000000041508b825 */ /* 0x010fe200078e0008 */
[----:B------:R1:W5:Y:S09]  /*01e0*/  @!P3 LDG.E R12, desc[UR4][R28.64] ;  /* 0x000000041c0cb981 */ /* 0x000372000c1e1900 */
[----:B------:R-:W-:-:S02]  /*01f0*/  @!P2 LEA R19, R17, R0, 0x9 ;  /* 0x000000001113a211 */ /* 0x000fc400078e48ff */
[----:B------:R-:W-:Y:S01]  /*0200*/  CS2R R20, SRZ ;  /* 0x0000000000147805 */ /* 0x000fe2000001ff00 */
[----:B--2---:R-:W-:-:S04]  /*0210*/  @!P1 IMAD.WIDE.U32 R10, R23, 0x4, R10 ;  /* 0x00000004170a9825 */ /* 0x004fc800078e000a */
[----:B------:R-:W-:Y:S02]  /*0220*/  HFMA2 R0, -RZ, RZ, 0, 0 ;  /* 0x00000000ff007431 */ /* 0x000fe400000001ff */
[----:B------:R-:W-:Y:S01]  /*0230*/  @!P2 IMAD.WIDE.U32 R26, R19, 0x4, R2 ;  /* 0x00000004131aa825 */ /* 0x000fe200078e0002 */
[----:B------:R-:W5:Y:S01]  /*0240*/  @!P0 LDG.E R20, desc[UR4][R6.64] ;  /* 0x0000000406148981 */ /* 0x000f62000c1e1900 */
[----:B------:R-:W2:Y:S01]  /*0250*/  LDC.64 R2, c[0x0][0x3a0] ;  /* 0x0000e800ff027b82 */ /* 0x000ea20000000a00 */
[----:B-1----:R-:W-:Y:S02]  /*0260*/  IADD3 R28, PT, PT, R14, 0x80, RZ ;  /* 0x000000800e1c7810 */ /* 0x002fe40007ffe0ff */
[----:B------:R1:W5:Y:S01]  /*0270*/  @!P2 LDG.E R0, desc[UR4][R26.64] ;  /* 0x000000041a00a981 */ /* 0x000362000c1e1900 */
[----:B--2---:R-:W-:-:S05]  /*0280*/  @!P0 IMAD.WIDE.U32 R2, R16, 0x4, R2 ;  /* 0x0000000410028825 */ /* 0x004fca00078e0002 */
[----:B------:R2:W5:Y:S01]  /*0290*/  @!P0 LDG.E R21, desc[UR4][R2.64] ;  /* 0x0000000402158981 */ /* 0x000562000c1e1900 */
[----:B------:R-:W-:-:S13]  /*02a0*/  ISETP.GE.AND P0, PT, R14, R15, PT ;  /* 0x0000000f0e00720c */ /* 0x000fda0003f06270 */
[----:B------:R-:W2:Y:S01]  /*02b0*/  @!P0 LDC.64 R22, c[0x0][0x398] ;  /* 0x0000e600ff168b82 */ /* 0x000ea20000000a00 */
[----:B0-----:R-:W-:Y:S01]  /*02c0*/  @!P2 IMAD.WIDE.U32 R4, R19, 0x4, R4 ;  /* 0x000000041304a825 */ /* 0x001fe200078e0004 */
[----:B------:R-:W-:Y:S02]  /*02d0*/  CS2R R18, SRZ ;  /* 0x0000000000127805 */ /* 0x000fe4000001ff00 */
[C---:B------:R-:W-:Y:S01]  /*02e0*/  IADD3 R24, PT, PT, R14.reuse, 0x100, RZ ;  /* 0x000001000e187810 */ /* 0x040fe20007ffe0ff */
[----:B------:R-:W-:Y:S01]  /*02f0*/  IMAD.MOV.U32 R16, RZ, RZ, RZ ;  /* 0x000000ffff107224 */ /* 0x000fe200078e00ff */
[----:B-1----:R-:W-:Y:S02]  /*0300*/  IADD3 R26, PT, PT, R14, 0x180, RZ ;  /* 0x000001800e1a7810 */ /* 0x002fe40007ffe0ff */
[----:B------:R-:W-:Y:S01]  /*0310*/  @!P0 LEA R25, R17, R14, 0x9 ;  /* 0x0000000e11198211 */ /* 0x000fe200078e48ff */
[----:B------:R-:W-:Y:S01]  /*0320*/  @!P0 IMAD.MOV.U32 R14, RZ, RZ, R28 ;  /* 0x000000ffff0e8224 */ /* 0x000fe200078e001c */
[----:B------:R-:W-:Y:S01]  /*0330*/  BSSY.RECONVERGENT B0, `(.L_x_2605) ;  /* 0x0000013000007945 */ /* 0x000fe20003800200 */
[----:B------:R0:W5:Y:S01]  /*0340*/  @!P1 LDG.E R19, desc[UR4][R10.64] ;  /* 0x000000040a139981 */ /* 0x000162000c1e1900 */
[----:B------:R-:W-:-:S02]  /*0350*/  ISETP.GE.AND P5, PT, R28, R15, PT ;  /* 0x0000000f1c00720c */ /* 0x000fc40003fa6270 */
[-C--:B------:R-:W-:Y:S01]  /*0360*/  ISETP.GE.AND P1, PT, R26, R15.reuse, PT ;  /* 0x0000000f1a00720c */ /* 0x080fe20003f26270 */
[----:B------:R0:W5:Y:S01]  /*0370*/  @!P3 LDG.E R18, desc[UR4][R8.64] ;  /* 0x000000040812b981 */ /* 0x000162000c1e1900 */
[----:B------:R-:W-:-:S03]  /*0380*/  ISETP.GE.AND P3, PT, R24, R15, PT ;  /* 0x0000000f1800720c */ /* 0x000fc60003f66270 */
[----:B------:R0:W5:Y:S01]  /*0390*/  @!P2 LDG.E R16, desc[UR4][R4.64] ;  /* 0x000000040410a981 */ /* 0x000162000c1e1900 */
[----:B------:R-:W-:Y:S01]  /*03a0*/  ISETP.GE.AND P2, PT, R14, R15, PT ;  /* 0x0000000f0e00720c */ /* 0x000fe20003f46270 */
[----:B--2---:R-:W-:Y:S01]  /*03b0*/  @!P0 IMAD.WIDE.U32 R2, R25, 0x4, R22 ;  /* 0x0000000419028825 */ /* 0x004fe200078e0016 */
[----:B0-----:R-:W-:Y:S11]  /*03c0*/  @P0 BRA `(.L_x_2606) ;  /* 0x0000000000240947 */ /* 0x001ff60003800000 */
[----:B------:R-:W0:Y:S02]  /*03d0*/  LDCU.64 UR6, c[0x0][0x388] ;  /* 0x00007100ff0677ac */ /* 0x000e240008000a00 */
[----:B0----5:R-:W-:-:S05]  /*03e0*/  FMUL.FTZ R20, R20, UR6 ;  /* 0x0000000614147c20 */ /* 0x021fca0008410000 */
[----:B------:R-:W-:-:S13]  /*03f0*/  FSETP.GT.FTZ.AND P4, PT, R20, UR7, PT ;  /* 0x0000000714007c0b */ /* 0x000fda000bf94000 */
[----:B------:R-:W-:-:S06]  /*0400*/  @!P4 FMUL.FTZ R4, R20, 1.4426950216293334961 ;  /* 0x3fb8aa3b1404c820 */ /* 0x000fcc0000410000 */
[----:B------:R-:W0:Y:S02]  /*0410*/  @!P4 MUFU.EX2 R4, R4 ;  /* 0x000000040004c308 */ /* 0x000e240000000800 */
[----:B0-----:R-:W-:Y:S01]  /*0420*/  @!P4 FADD.FTZ R6, R4, 1 ;  /* 0x3f8000000406c421 */ /* 0x001fe20000010000 */
[----:B------:R-:W-:-:S05]  /*0430*/  @!P4 FMUL.FTZ R5, R21, R4 ;  /* 0x000000041505c220 */ /* 0x000fca0000410000 */
[----:B------:R-:W0:Y:S02]  /*0440*/  @!P4 MUFU.RCP R6, R6 ;  /* 0x000000060006c308 */ /* 0x000e240000001000 */
[----:B0-----:R-:W-:-:S07]  /*0450*/  @!P4 FMUL.FTZ R21, R5, R6 ;  /* 0x000000060515c220 */ /* 0x001fce0000410000 */
.L_x_2606:
[----:B------:R-:W-:Y:S05]  /*0460*/  BSYNC.RECONVERGENT B0 ;  /* 0x0000000000007941 */ /* 0x000fea0003800200 */
.L_x_2605:
[----:B------:R-:W-:Y:S04]  /*0470*/  BSSY.RECONVERGENT B0, `(.L_x_2607) ;  /* 0x000000b000007945 */ /* 0x000fe80003800200 */
[----:B------:R-:W-:Y:S05]  /*0480*/  @P5 BRA `(.L_x_2608) ;  /* 0x0000000000245947 */ /* 0x000fea0003800000 */
        /* <DEDUP_REMOVED lines=9> */
.L_x_2608:
[----:B------:R-:W-:Y:S05]  /*0520*/  BSYNC.RECONVERGENT B0 ;  /* 0x0000000000007941 */ /* 0x000fea0003800200 */
.L_x_2607:
        /* <DEDUP_REMOVED lines=11> */
.L_x_2610:
[----:B------:R-:W-:Y:S05]  /*05e0*/  BSYNC.RECONVERGENT B0 ;  /* 0x0000000000007941 */ /* 0x000fea0003800200 */
.L_x_2609:
        /* <DEDUP_REMOVED lines=11> */
.L_x_2612:
[----:B------:R-:W-:Y:S05]  /*06a0*/  BSYNC.RECONVERGENT B0 ;  /* 0x0000000000007941 */ /* 0x000fea0003800200 */
.L_x_2611:
[----:B-----5:R0:W-:Y:S01]  /*06b0*/  @!P0 STG.E desc[UR4][R2.64], R21 ;  /* 0x0000001502008986 */ /* 0x0201e2000c101904 */
[----:B------:R-:W-:Y:S04]  /*06c0*/  BSSY.RECONVERGENT B0, `(.L_x_2613) ;  /* 0x000000c000007945 */ /* 0x000fe80003800200 */
[----:B------:R-:W-:Y:S05]  /*06d0*/  @P2 BRA `(.L_x_2614) ;  /* 0x0000000000282947 */ /* 0x000fea0003800000 */
[----:B0-----:R-:W0:Y:S01]  /*06e0*/  LDC.64 R2, c[0x0][0x398] ;  /* 0x0000e600ff027b82 */ /* 0x001e220000000a00 */
[----:B------:R-:W-:Y:S02]  /*06f0*/  LEA R5, R17, R14, 0x9 ;  /* 0x0000000e11057211 */ /* 0x000fe400078e48ff */
[----:B------:R-:W-:-:S04]  /*0700*/  IADD3 R14, PT, PT, R14, 0x80, RZ ;  /* 0x000000800e0e7810 */ /* 0x000fc80007ffe0ff */
[----:B------:R-:W-:-:S13]  /*0710*/  ISETP.GE.AND P0, PT, R14, R15, PT ;  /* 0x0000000f0e00720c */ /* 0x000fda0003f06270 */
[----:B------:R-:W-:Y:S02]  /*0720*/  @!P0 LEA R7, R17, R14, 0x9 ;  /* 0x0000000e11078211 */ /* 0x000fe400078e48ff */
[----:B------:R-:W-:Y:S01]  /*0730*/  @!P0 IADD3 R14, PT, PT, R14, 0x80, RZ ;  /* 0x000000800e0e8810 */ /* 0x000fe20007ffe0ff */
[----:B0-----:R-:W-:-:S04]  /*0740*/  IMAD.WIDE.U32 R4, R5, 0x4, R2 ;  /* 0x0000000405047825 */ /* 0x001fc800078e0002 */
[----:B------:R-:W-:Y:S01]  /*0750*/  @!P0 IMAD.WIDE.U32 R2, R7, 0x4, R2 ;  /* 0x0000000407028825 */ /* 0x000fe200078e0002 */
[----:B------:R1:W-:Y:S04]  /*0760*/  STG.E desc[UR4][R4.64], R19 ;  /* 0x0000001304007986 */ /* 0x0003e8000c101904 */
[----:B------:R1:W-:Y:S02]  /*0770*/  @!P0 STG.E desc[UR4][R2.64], R18 ;  /* 0x0000001202008986 */ /* 0x0003e4000c101904 */
.L_x_2614:
[----:B------:R-:W-:Y:S05]  /*0780*/  BSYNC.RECONVERGENT B0 ;  /* 0x0000000000007941 */ /* 0x000fea0003800200 */
.L_x_2613:
[----:B------:R-:W-:-:S13]  /*0790*/  ISETP.GE.AND P0, PT, R14, R15, PT ;  /* 0x0000000f0e00720c */ /* 0x000fda0003f06270 */
[----:B------:R-:W-:Y:S05]  /*07a0*/  @P0 EXIT ;  /* 0x000000000000094d */ /* 0x000fea0003800000 */
[----:B01----:R-:W0:Y:S01]  /*07b0*/  LDC.64 R2, c[0x0][0x398] ;  /* 0x0000e600ff027b82 */ /* 0x003e220000000a00 */
[----:B------:R-:W-:-:S05]  /*07c0*/  LEA R17, R17, R14, 0x9 ;  /* 0x0000000e11117211 */ /* 0x000fca00078e48ff */
[----:B0-----:R-:W-:-:S05]  /*07d0*/  IMAD.WIDE.U32 R2, R17, 0x4, R2 ;  /* 0x0000000411027825 */ /* 0x001fca00078e0002 */
[----:B------:R-:W-:Y:S01]  /*07e0*/  STG.E desc[UR4][R2.64], R16 ;  /* 0x0000001002007986 */ /* 0x000fe2000c101904 */
[----:B------:R-:W-:Y:S05]  /*07f0*/  EXIT ;  /* 0x000000000000794d */ /* 0x000fea0003800000 */
.L_x_2615:
        /* <DEDUP_REMOVED lines=16> */
.L_x_7044:


//--------------------- .text._ZN2at6native29vectorized_elementwise_kernelILi2EZZZNS0_65_GLOBAL__N__cd49fe81_27_ActivationSoftplusKernel_cu_1520ed90_293224softplus_backward_kernelERNS_18TensorIteratorBaseERKN3c106ScalarES8_ENKUlvE_clEvENKUlvE0_clEvEUlffE_St5arrayIPcLm3EEEEviT0_T1_ --------------------------
	.section	.text._ZN2at6native29vectorized_elementwise_kernelILi2EZZZNS0_65_GLOBAL__N__cd49fe81_27_ActivationSoftplusKernel_cu_1520ed90_293224softplus_backward_kernelERNS_18TensorIteratorBaseERKN3c106ScalarES8_ENKUlvE_clEvENKUlvE0_clEvEUlffE_St5arrayIPcLm3EEEEviT0_T1_,"ax",@progbits
	.align	128
        .global         _ZN2at6native29vectorized_elementwise_kernelILi2EZZZNS0_65_GLOBAL__N__cd49fe81_27_ActivationSoftplusKernel_cu_1520ed90_293224softplus_backward_kernelERNS_18TensorIteratorBaseERKN3c106ScalarES8_ENKUlvE_clEvENKUlvE0_clEvEUlffE_St5arrayIPcLm3EEEEviT0_T1_
        .type           _ZN2at6native29vectorized_elementwise_kernelILi2EZZZNS0_65_GLOBAL__N__cd49fe81_27_ActivationSoftplusKernel_cu_1520ed90_293224softplus_backward_kernelERNS_18TensorIteratorBaseERKN3c106ScalarES8_ENKUlvE_clEvENKUlvE0_clEvEUlffE_St5arrayIPcLm3EEEEviT0_T1_,@function
        .size           _ZN2at6native29vectorized_elementwise_kernelILi2EZZZNS0_65_GLOBAL__N__cd49fe81_27_ActivationSoftplusKernel_cu_1520ed90_293224softplus_backward_kernelERNS_18TensorIteratorBaseERKN3c106ScalarES8_ENKUlvE_clEvENKUlvE0_clEvEUlffE_St5arrayIPcLm3EEEEviT0_T1_,(.L_x_7045 - _ZN2at6native29vectorized_elementwise_kernelILi2EZZZNS0_65_GLOBAL__N__cd49fe81_27_ActivationSoftplusKernel_cu_1520ed90_293224softplus_backward_kernelERNS_18TensorIteratorBaseERKN3c106ScalarES8_ENKUlvE_clEvENKUlvE0_clEvEUlffE_St5arrayIPcLm3EEEEviT0_T1_)
        .other          _ZN2at6native29vectorized_elementwise_kernelILi2EZZZNS0_65_GLOBAL__N__cd49fe81_27_ActivationSoftplusKernel_cu_1520ed90_293224softplus_backward_kernelERNS_18TensorIteratorBaseERKN3c106ScalarES8_ENKUlvE_clEvENKUlvE0_clEvEUlffE_St5arrayIPcLm3EEEEviT0_T1_,@"STO_CUDA_ENTRY STV_DEFAULT"
_ZN2at6native29vectorized_elementwise_kernelILi2EZZZNS0_65_GLOBAL__N__cd49fe81_27_ActivationSoftplusKernel_cu_1520ed90_293224softplus_backward_kernelERNS_18TensorIteratorBaseERKN3c106ScalarES8_ENKUlvE_clEvENKUlvE0_clEvEUlffE_St5arrayIPcLm3EEEEviT0_T1_:
.text._ZN2at6native29vectorized_elementwise_kernelILi2EZZZNS0_65_GLOBAL__N__cd49fe81_27_ActivationSoftplusKernel_cu_1520ed90_293224softplus_backward_kernelERNS_18TensorIteratorBaseERKN3c106ScalarES8_ENKUlvE_clEvENKUlvE0_clEvEUlffE_St5arrayIPcLm3EEEEviT0_T1_:
        /* <DEDUP_REMOVED lines=10> */
[----:B------:R-:W-:-:S07]  /*00a0*/  HFMA2 R6, -RZ, RZ, 0, 0 ;  /* 0x00000000ff067431 */ /* 0x000fce00000001ff */
[----:B------:R-:W2:Y:S08]  /*00b0*/  LDC.64 R10, c[0x0][0x3a0] ;  /* 0x0000e800ff0a7b82 */ /* 0x000eb00000000a00 */
[----:B------:R-:W3:Y:S08]  /*00c0*/  LDC.64 R26, c[0x0][0x3a8] ;  /* 0x0000ea00ff1a7b82 */ /* 0x000ef00000000a00 */
[----:B------:R-:W4:Y:S01]  /*00d0*/  LDC.64 R14, c[0x0][0x3a0] ;  /* 0x0000e800ff0e7b82 */ /* 0x000f220000000a00 */
[----:B0-----:R-:W-:-:S07]  /*00e0*/  ISETP.GE.U32.AND P4, PT, R8, R9, PT ;  /* 0x000000090800720c */ /* 0x001fce0003f86070 */
[----:B------:R-:W0:Y:S01]  /*00f0*/  LDC.64 R18, c[0x0][0x3a8] ;  /* 0x0000ea00ff127b82 */ /* 0x000e220000000a00 */
[----:B------:R-:W-:-:S07]  /*0100*/  MOV R7, R8 ;  /* 0x0000000800077202 */ /* 0x000fce0000000f00 */
[----:B------:R-:W1:Y:S01]  /*0110*/  LDC.64 R28, c[0x0][0x3a8] ;  /* 0x0000ea00ff1c7b82 */ /* 0x000e620000000a00 */
[----:B------:R-:W-:-:S07]  /*0120*/  @!P4 IADD3 R8, PT, PT, R7, 0x80, RZ ;  /* 0x000000800708c810 */ /* 0x000fce0007ffe0ff */
[----:B------:R-:W1:Y:S01]  /*0130*/  LDC.64 R12, c[0x0][0x3a8] ;  /* 0x0000ea00ff0c7b82 */ /* 0x000e620000000a00 */
[----:B------:R-:W-:Y:S02]  /*0140*/  ISETP.GE.U32.AND P5, PT, R8, R9, PT ;  /* 0x000000090800720c */ /* 0x000fe40003fa6070 */
[----:B------:R-:W-:Y:S02]  /*0150*/  MOV R0, RZ ;  /* 0x000000ff00007202 */ /* 0x000fe40000000f00 */
[----:B------:R-:W-:-:S05]  /*0160*/  @!P4 IADD3 R5, PT, PT, R20, R7, RZ ;  /* 0x000000071405c210 */ /* 0x000fca0007ffe0ff */
[----:B--2---:R-:W-:-:S04]  /*0170*/  @!P4 IMAD.WIDE.U32 R10, R5, 0x4, R10 ;  /* 0x00000004050ac825 */ /* 0x004fc800078e000a */
[----:B------:R-:W-:Y:S01]  /*0180*/  @!P5 IADD3 R3, PT, PT, R20, R8, RZ ;  /* 0x000000081403d210 */ /* 0x000fe20007ffe0ff */
[----:B---3--:R-:W-:Y:S01]  /*0190*/  @!P4 IMAD.WIDE.U32 R26, R5, 0x4, R26 ;  /* 0x00000004051ac825 */ /* 0x008fe200078e001a */
[----:B------:R-:W-:Y:S02]  /*01a0*/  @!P5 IADD3 R8, PT, PT, R8, 0x80, RZ ;  /* 0x000000800808d810 */ /* 0x000fe40007ffe0ff */
[----:B------:R-:W-:Y:S01]  /*01b0*/  CS2R R4, SRZ ;  /* 0x0000000000047805 */ /* 0x000fe2000001ff00 */
[----:B------:R2:W5:Y:S01]  /*01c0*/  @!P4 LDG.E R6, desc[UR4][R10.64] ;  /* 0x000000040a06c981 */ /* 0x000562000c1e1900 */
[----:B------:R-:W-:Y:S01]  /*01d0*/  ISETP.GE.U32.AND P0, PT, R8, R9, PT ;  /* 0x000000090800720c */ /* 0x000fe20003f06070 */
[----:B----4-:R-:W-:-:S03]  /*01e0*/  @!P5 IMAD.WIDE.U32 R14, R3, 0x4, R14 ;  /* 0x00000004030ed825 */ /* 0x010fc600078e000e */
[----:B------:R3:W5:Y:S01]  /*01f0*/  @!P4 LDG.E R5, desc[UR4][R26.64] ;  /* 0x000000041a05c981 */ /* 0x000762000c1e1900 */
[----:B0-----:R-:W-:Y:S01]  /*0200*/  @!P5 IMAD.WIDE.U32 R18, R3, 0x4, R18 ;  /* 0x000000040312d825 */ /* 0x001fe200078e0012 */
[----:B--2---:R-:W0:Y:S07]  /*0210*/  LDC.64 R10, c[0x0][0x3a8] ;  /* 0x0000ea00ff0a7b82 */ /* 0x004e2e0000000a00 */
[----:B------:R-:W-:Y:S01]  /*0220*/  @!P0 IADD3 R21, PT, PT, R20, R8, RZ ;  /* 0x0000000814158210 */ /* 0x000fe20007ffe0ff */
[----:B------:R2:W5:Y:S01]  /*0230*/  @!P5 LDG.E R4, desc[UR4][R14.64] ;  /* 0x000000040e04d981 */ /* 0x000562000c1e1900 */
[----:B------:R-:W-:-:S04]  /*0240*/  @!P0 IADD3 R8, PT, PT, R8, 0x80, RZ ;  /* 0x0000008008088810 */ /* 0x000fc80007ffe0ff */
[----:B------:R-:W-:Y:S02]  /*0250*/  ISETP.GE.U32.AND P3, PT, R8, R9, PT ;  /* 0x000000090800720c */ /* 0x000fe40003f66070 */
[----:B------:R-:W-:Y:S01]  /*0260*/  CS2R R2, SRZ ;  /* 0x0000000000027805 */ /* 0x000fe2000001ff00 */
[----:B-1----:R-:W-:Y:S01]  /*0270*/  @!P0 IMAD.WIDE.U32 R28, R21, 0x4, R28 ;  /* 0x00000004151c8825 */ /* 0x002fe200078e001c */
[----:B---3--:R-:W-:Y:S01]  /*0280*/  MOV R26, RZ ;  /* 0x000000ff001a7202 */ /* 0x008fe20000000f00 */
[----:B--2---:R-:W1:Y:S03]  /*0290*/  LDC.64 R14, c[0x0][0x3a8] ;  /* 0x0000ea00ff0e7b82 */ /* 0x004e660000000a00 */
[----:B------:R2:W5:Y:S04]  /*02a0*/  @!P0 LDG.E R2, desc[UR4][R28.64] ;  /* 0x000000041c028981 */ /* 0x000568000c1e1900 */
[----:B------:R3:W5:Y:S01]  /*02b0*/  @!P5 LDG.E R3, desc[UR4][R18.64] ;  /* 0x000000041203d981 */ /* 0x000762000c1e1900 */
[----:B------:R-:W-:-:S02]  /*02c0*/  @!P3 IADD3 R22, PT, PT, R20, R8, RZ ;  /* 0x000000081416b210 */ /* 0x000fc40007ffe0ff */
[----:B------:R-:W-:Y:S01]  /*02d0*/  @!P3 IADD3 R8, PT, PT, R8, 0x80, RZ ;  /* 0x000000800808b810 */ /* 0x000fe20007ffe0ff */
[----:B--2---:R-:W2:Y:S03]  /*02e0*/  LDC.64 R28, c[0x0][0x3a0] ;  /* 0x0000e800ff1c7b82 */ /* 0x004ea60000000a00 */
[----:B------:R-:W-:Y:S01]  /*02f0*/  ISETP.GE.U32.AND P2, PT, R8, R9, PT ;  /* 0x000000090800720c */ /* 0x000fe20003f46070 */
[----:B------:R-:W-:-:S05]  /*0300*/  @!P3 IMAD.WIDE.U32 R16, R22, 0x4, R16 ;  /* 0x000000041610b825 */ /* 0x000fca00078e0010 */
[----:B------:R4:W5:Y:S01]  /*0310*/  @!P3 LDG.E R0, desc[UR4][R16.64] ;  /* 0x000000041000b981 */ /* 0x000962000c1e1900 */
[----:B---3--:R-:W3:Y:S06]  /*0320*/  LDC.64 R18, c[0x0][0x3a8] ;  /* 0x0000ea00ff127b82 */ /* 0x008eec0000000a00 */
[----:B------:R-:W-:Y:S02]  /*0330*/  @!P2 IADD3 R23, PT, PT, R20, R8, RZ ;  /* 0x000000081417a210 */ /* 0x000fe40007ffe0ff */
[----:B------:R-:W-:Y:S01]  /*0340*/  @!P2 IADD3 R8, PT, PT, R8, 0x80, RZ ;  /* 0x000000800808a810 */ /* 0x000fe20007ffe0ff */
[----:B----4-:R-:W4:Y:S03]  /*0350*/  LDC.64 R16, c[0x0][0x3a0] ;  /* 0x0000e800ff107b82 */ /* 0x010f260000000a00 */
[----:B------:R-:W-:-:S13]  /*0360*/  ISETP.GE.U32.AND P1, PT, R8, R9, PT ;  /* 0x000000090800720c */ /* 0x000fda0003f26070 */
[----:B------:R-:W-:Y:S02]  /*0370*/  @!P1 IADD3 R25, PT, PT, R20, R8, RZ ;  /* 0x0000000814199210 */ /* 0x000fe40007ffe0ff */
[----:B------:R-:W-:-:S04]  /*0380*/  @!P1 IADD3 R8, PT, PT, R8, 0x80, RZ ;  /* 0x0000008008089810 */ /* 0x000fc80007ffe0ff */
[----:B------:R-:W-:Y:S01]  /*0390*/  ISETP.GE.U32.AND P6, PT, R8, R9, PT ;  /* 0x000000090800720c */ /* 0x000fe20003fc6070 */
[----:B------:R-:W-:-:S05]  /*03a0*/  @!P1 IMAD.WIDE.U32 R12, R25, 0x4, R12 ;  /* 0x00000004190c9825 */ /* 0x000fca00078e000c */
[----:B------:R0:W5:Y:S01]  /*03b0*/  @!P1 LDG.E R26, desc[UR4][R12.64] ;  /* 0x000000040c1a9981 */ /* 0x000162000c1e1900 */
[----:B----4-:R-:W-:Y:S01]  /*03c0*/  @!P3 IMAD.WIDE.U32 R16, R22, 0x4, R16 ;  /* 0x000000041610b825 */ /* 0x010fe200078e0010 */
[----:B------:R-:W-:-:S05]  /*03d0*/  MOV R22, RZ ;  /* 0x000000ff00167202 */ /* 0x000fca0000000f00 */
[----:B------:R-:W-:Y:S01]  /*03e0*/  @!P6 IADD3 R27, PT, PT, R20, R8, RZ ;  /* 0x00000008141be210 */ /* 0x000fe20007ffe0ff */
[----:B------:R4:W5:Y:S01]  /*03f0*/  @!P3 LDG.E R22, desc[UR4][R16.64] ;  /* 0x000000041016b981 */ /* 0x000962000c1e1900 */
[----:B0-----:R-:W0:Y:S01]  /*0400*/  LDC.64 R12, c[0x0][0x3a0] ;  /* 0x0000e800ff0c7b82 */ /* 0x001e220000000a00 */
[----:B------:R-:W-:-:S04]  /*0410*/  @!P6 IADD3 R8, PT, PT, R8, 0x80, RZ ;  /* 0x000000800808e810 */ /* 0x000fc80007ffe0ff */
[----:B------:R-:W-:Y:S01]  /*0420*/  ISETP.GE.U32.AND P4, PT, R8, R9, PT ;  /* 0x000000090800720c */ /* 0x000fe20003f86070 */
[----:B------:R-:W-:Y:S02]  /*0430*/  HFMA2 R24, -RZ, RZ, 0, 0 ;  /* 0x00000000ff187431 */ /* 0x000fe400000001ff */
[----:B----4-:R-:W4:Y:S01]  /*0440*/  LDC.64 R16, c[0x0][0x3a0] ;  /* 0x0000e800ff107b82 */ /* 0x010f220000000a00 */
[----:B------:R-:W-:-:S05]  /*0450*/  @!P2 IMAD.WIDE.U32 R10, R23, 0x4, R10 ;  /* 0x00000004170aa825 */ /* 0x000fca00078e000a */
[----:B------:R3:W5:Y:S01]  /*0460*/  @!P2 LDG.E R24, desc[UR4][R10.64] ;  /* 0x000000040a18a981 */ /* 0x000762000c1e1900 */
[----:B--2---:R-:W-:-:S04]  /*0470*/  @!P0 IMAD.WIDE.U32 R28, R21, 0x4, R28 ;  /* 0x00000004151c8825 */ /* 0x004fc800078e001c */
[----:B------:R-:W-:Y:S02]  /*0480*/  HFMA2 R21, -RZ, RZ, 0, 0 ;  /* 0x00000000ff157431 */ /* 0x000fe400000001ff */
[----:B-1----:R-:W-:-:S04]  /*0490*/  @!P6 IMAD.WIDE.U32 R14, R27, 0x4, R14 ;  /* 0x000000041b0ee825 */ /* 0x002fc800078e000e */
[----:B------:R-:W5:Y:S01]  /*04a0*/  @!P0 LDG.E R21, desc[UR4][R28.64] ;  /* 0x000000041c158981 */ /* 0x000f62000c1e1900 */
[----:B---3--:R-:W-:Y:S01]  /*04b0*/  @!P4 IADD3 R11, PT, PT, R20, R8, RZ ;  /* 0x00000008140bc210 */ /* 0x008fe20007ffe0ff */
[----:B0-----:R-:W-:Y:S01]  /*04c0*/  @!P1 IMAD.WIDE.U32 R12, R25, 0x4, R12 ;  /* 0x00000004190c9825 */ /* 0x001fe200078e000c */
[----:B------:R-:W-:Y:S02]  /*04d0*/  MOV R10, RZ ;  /* 0x000000ff000a7202 */ /* 0x000fe40000000f00 */
[----:B------:R-:W-:Y:S01]  /*04e0*/  MOV R25, RZ ;  /* 0x000000ff00197202 */ /* 0x000fe20000000f00 */
[----:B------:R-:W-:-:S04]  /*04f0*/  @!P4 IMAD.WIDE.U32 R18, R11, 0x4, R18 ;  /* 0x000000040b12c825 */ /* 0x000fc800078e0012 */
[----:B------:R-:W-:Y:S01]  /*0500*/  HFMA2 R8, -RZ, RZ, 0, 0 ;  /* 0x00000000ff087431 */ /* 0x000fe200000001ff */
[----:B------:R-:W-:Y:S01]  /*0510*/  ISETP.GE.U32.AND P0, PT, R7, R9, PT ;  /* 0x000000090700720c */ /* 0x000fe20003f06070 */
[----:B------:R0:W5:Y:S04]  /*0520*/  @!P4 LDG.E R10, desc[UR4][R18.64] ;  /* 0x00000004120ac981 */ /* 0x000168000c1e1900 */
[----:B------:R1:W5:Y:S04]  /*0530*/  @!P1 LDG.E R25, desc[UR4][R12.64] ;  /* 0x000000040c199981 */ /* 0x000368000c1e1900 */
[----:B------:R4:W5:Y:S01]  /*0540*/  @!P6 LDG.E R8, desc[UR4][R14.64] ;  /* 0x000000040e08e981 */ /* 0x000962000c1e1900 */
[----:B0-----:R-:W0:Y:S08]  /*0550*/  LDC.64 R18, c[0x0][0x3a0] ;  /* 0x0000e800ff127b82 */ /* 0x001e300000000a00 */
[----:B-1----:R-:W1:Y:S01]  /*0560*/  LDC.64 R12, c[0x0][0x3a0] ;  /* 0x0000e800ff0c7b82 */ /* 0x002e620000000a00 */
[----:B----4-:R-:W-:-:S04]  /*0570*/  @!P2 IMAD.WIDE.U32 R14, R23, 0x4, R16 ;  /* 0x00000004170ea825 */ /* 0x010fc800078e0010 */
[----:B------:R-:W-:-:S06]  /*0580*/  HFMA2 R23, -RZ, RZ, 0, 0 ;  /* 0x00000000ff177431 */ /* 0x000fcc00000001ff */
[----:B------:R2:W5:Y:S02]  /*0590*/  @!P2 LDG.E R23, desc[UR4][R14.64] ;  /* 0x000000040e17a981 */ /* 0x000564000c1e1900 */
[----:B--2---:R-:W2:Y:S01]  /*05a0*/  @!P0 LDC.64 R14, c[0x0][0x398] ;  /* 0x0000e600ff0e8b82 */ /* 0x004ea20000000a00 */
[----:B0-----:R-:W-:-:S04]  /*05b0*/  @!P6 IMAD.WIDE.U32 R18, R27, 0x4, R18 ;  /* 0x000000041b12e825 */ /* 0x001fc800078e0012 */
[----:B------:R-:W-:Y:S02]  /*05c0*/  HFMA2 R27, -RZ, RZ, 0, 0 ;  /* 0x00000000ff1b7431 */ /* 0x000fe400000001ff */
[----:B-1----:R-:W-:Y:S01]  /*05d0*/  @!P4 IMAD.WIDE.U32 R16, R11, 0x4, R12 ;  /* 0x000000040b10c825 */ /* 0x002fe200078e000c */
[----:B------:R-:W-:Y:S01]  /*05e0*/  MOV R11, RZ ;  /* 0x000000ff000b7202 */ /* 0x000fe20000000f00 */
[----:B------:R-:W-:Y:S01]  /*05f0*/  BSSY.RECONVERGENT B0, `(.L_x_2617) ;  /* 0x0000017000007945 */ /* 0x000fe20003800200 */
[C---:B------:R-:W-:Y:S01]  /*0600*/  IADD3 R12, PT, PT, R7.reuse, 0x100, RZ ;  /* 0x00000100070c7810 */ /* 0x040fe20007ffe0ff */
[----:B------:R0:W5:Y:S01]  /*0610*/  @!P6 LDG.E R27, desc[UR4][R18.64] ;  /* 0x00000004121be981 */ /* 0x000162000c1e1900 */
[C---:B------:R-:W-:Y:S02]  /*0620*/  IADD3 R28, PT, PT, R7.reuse, 0x180, RZ ;  /* 0x00000180071c7810 */ /* 0x040fe40007ffe0ff */
[C---:B------:R-:W-:Y:S01]  /*0630*/  IADD3 R13, PT, PT, R7.reuse, 0x200, RZ ;  /* 0x00000200070d7810 */ /* 0x040fe20007ffe0ff */
[----:B------:R1:W5:Y:S01]  /*0640*/  @!P4 LDG.E R11, desc[UR4][R16.64] ;  /* 0x00000004100bc981 */ /* 0x000362000c1e1900 */
[----:B------:R-:W-:-:S02]  /*0650*/  IADD3 R29, PT, PT, R7, 0x280, RZ ;  /* 0x00000280071d7810 */ /* 0x000fc40007ffe0ff */
[-C--:B------:R-:W-:Y:S02]  /*0660*/  ISETP.GE.U32.AND P1, PT, R12, R9.reuse, PT ;  /* 0x000000090c00720c */ /* 0x080fe40003f26070 */
[-C--:B------:R-:W-:Y:S02]  /*0670*/  ISETP.GE.U32.AND P2, PT, R28, R9.reuse, PT ;  /* 0x000000091c00720c */ /* 0x080fe40003f46070 */
[-C--:B------:R-:W-:Y:S02]  /*0680*/  ISETP.GE.U32.AND P3, PT, R13, R9.reuse, PT ;  /* 0x000000090d00720c */ /* 0x080fe40003f66070 */
[----:B------:R-:W-:Y:S02]  /*0690*/  ISETP.GE.U32.AND P4, PT, R29, R9, PT ;  /* 0x000000091d00720c */ /* 0x000fe40003f86070 */
[C---:B------:R-:W-:Y:S02]  /*06a0*/  IADD3 R12, PT, PT, R7.reuse, 0x80, RZ ;  /* 0x00000080070c7810 */ /* 0x040fe40007ffe0ff */
[----:B0-----:R-:W-:Y:S01]  /*06b0*/  IADD3 R18, PT, PT, R7, 0x300, RZ ;  /* 0x0000030007127810 */ /* 0x001fe20007ffe0ff */
[----:B-12---:R-:W-:Y:S08]  /*06c0*/  @P0 BRA `(.L_x_2618) ;  /* 0x0000000000240947 */ /* 0x006ff00003800000 */
        /* <DEDUP_REMOVED lines=9> */
.L_x_2618:
[----:B------:R-:W-:Y:S05]  /*0760*/  BSYNC.RECONVERGENT B0 ;  /* 0x0000000000007941 */ /* 0x000fea0003800200 */
.L_x_2617:
[-C--:B------:R-:W-:Y:S01]  /*0770*/  ISETP.GE.U32.AND P6, PT, R12, R9.reuse, PT ;  /* 0x000000090c00720c */ /* 0x080fe20003fc6070 */
[----:B------:R-:W-:Y:S01]  /*0780*/  BSSY.RECONVERGENT B0, `(.L_x_2619) ;  /* 0x000000d000007945 */ /* 0x000fe20003800200 */
[----:B------:R-:W-:Y:S02]  /*0790*/  ISETP.GE.U32.AND P5, PT, R18, R9, PT ;  /* 0x000000091200720c */ /* 0x000fe40003fa6070 */
[----:B------:R-:W-:-:S09]  /*07a0*/  IADD3 R16, PT, PT, R7, 0x380, RZ ;  /* 0x0000038007107810 */ /* 0x000fd20007ffe0ff */
[----:B------:R-:W-:Y:S05]  /*07b0*/  @P6 BRA `(.L_x_2620) ;  /* 0x0000000000246947 */ /* 0x000fea0003800000 */
[----:B------:R-:W0:Y:S02]  /*07c0*/  LDCU.64 UR6, c[0x0][0x388] ;  /* 0x00007100ff0677ac */ /* 0x000e240008000a00 */
[----:B0----5:R-:W-:-:S05]  /*07d0*/  FMUL.FTZ R3, R3, UR6 ;  /* 0x0000000603037c20 */ /* 0x021fca0008410000 */
[----:B------:R-:W-:-:S13]  /*07e0*/  FSETP.GT.FTZ.AND P6, PT, R3, UR7, PT ;  /* 0x0000000703007c0b */ /* 0x000fda000bfd4000 */
[----:B------:R-:W-:-:S06]  /*07f0*/  @!P6 FMUL.FTZ R3, R3, 1.4426950216293334961 ;  /* 0x3fb8aa3b0303e820 */ /* 0x000fcc0000410000 */
[----:B------:R-:W0:Y:S02]  /*0800*/  @!P6 MUFU.EX2 R3, R3 ;  /* 0x000000030003e308 */ /* 0x000e240000000800 */
[----:B0-----:R-:W-:Y:S01]  /*0810*/  @!P6 FADD.FTZ R13, R3, 1 ;  /* 0x3f800000030de421 */ /* 0x001fe20000010000 */
[----:B------:R-:W-:-:S03]  /*0820*/  @!P6 FMUL.FTZ R5, R4, R3 ;  /* 0x000000030405e220 */ /* 0x000fc60000410000 */
[----:B------:R-:W0:Y:S02]  /*0830*/  @!P6 MUFU.RCP R18, R13 ;  /* 0x0000000d0012e308 */ /* 0x000e240000001000 */
[----:B0-----:R-:W-:-:S07]  /*0840*/  @!P6 FMUL.FTZ R4, R5, R18 ;  /* 0x000000120504e220 */ /* 0x001fce0000410000 */
.L_x_2620:
[----:B------:R-:W-:Y:S05]  /*0850*/  BSYNC.RECONVERGENT B0 ;  /* 0x0000000000007941 */ /* 0x000fea0003800200 */
.L_x_2619:
[----:B-----5:R-:W-:Y:S01]  /*0860*/  @!P0 IADD3 R3, PT, PT, R20, R7, RZ ;  /* 0x0000000714038210 */ /* 0x020fe20007ffe0ff */
[----:B------:R-:W-:Y:S01]  /*0870*/  BSSY.RECONVERGENT B0, `(.L_x_2621) ;  /* 0x000000d000007945 */ /* 0x000fe20003800200 */
[----:B------:R-:W-:-:S03]  /*0880*/  ISETP.GE.U32.AND P6, PT, R16, R9, PT ;  /* 0x000000091000720c */ /* 0x000fc60003fc6070 */
[----:B------:R-:W-:Y:S01]  /*0890*/  @!P0 IMAD.WIDE.U32 R14, R3, 0x4, R14 ;  /* 0x00000004030e8825 */ /* 0x000fe200078e000e */
[----:B------:R-:W-:Y:S09]  /*08a0*/  @P1 BRA `(.L_x_2622) ;  /* 0x0000000000241947 */ /* 0x000ff20003800000 */
[----:B------:R-:W0:Y:S02]  /*08b0*/  LDCU.64 UR6, c[0x0][0x388] ;  /* 0x00007100ff0677ac */ /* 0x000e240008000a00 */
[----:B0-----:R-:W-:-:S05]  /*08c0*/  FMUL.FTZ R2, R2, UR6 ;  /* 0x0000000602027c20 */ /* 0x001fca0008410000 */
[----:B------:R-:W-:-:S13]  /*08d0*/  FSETP.GT.FTZ.AND P1, PT, R2, UR7, PT ;  /* 0x0000000702007c0b */ /* 0x000fda000bf34000 */
[----:B------:R-:W-:-:S06]  /*08e0*/  @!P1 FMUL.FTZ R2, R2, 1.4426950216293334961 ;  /* 0x3fb8aa3b02029820 */ /* 0x000fcc0000410000 */
[----:B------:R-:W0:Y:S02]  /*08f0*/  @!P1 MUFU.EX2 R2, R2 ;  /* 0x0000000200029308 */ /* 0x000e240000000800 */
[----:B0-----:R-:W-:Y:S01]  /*0900*/  @!P1 FADD.FTZ R5, R2, 1 ;  /* 0x3f80000002059421 */ /* 0x001fe20000010000 */
[----:B------:R-:W-:-:S03]  /*0910*/  @!P1 FMUL.FTZ R3, R21, R2 ;  /* 0x0000000215039220 */ /* 0x000fc60000410000 */
[----:B------:R-:W0:Y:S02]  /*0920*/  @!P1 MUFU.RCP R16, R5 ;  /* 0x0000000500109308 */ /* 0x000e240000001000 */
[----:B0-----:R-:W-:-:S07]  /*0930*/  @!P1 FMUL.FTZ R21, R3, R16 ;  /* 0x0000001003159220 */ /* 0x001fce0000410000 */
.L_x_2622:
[----:B------:R-:W-:Y:S05]  /*0940*/  BSYNC.RECONVERGENT B0 ;  /* 0x0000000000007941 */ /* 0x000fea0003800200 */
.L_x_2621:
[----:B------:R-:W-:Y:S04]  /*0950*/  BSSY.RECONVERGENT B0, `(.L_x_2623) ;  /* 0x000000b000007945 */ /* 0x000fe80003800200 */
[----:B------:R-:W-:Y:S05]  /*0960*/  @P2 BRA `(.L_x_2624) ;  /* 0x0000000000242947 */ /* 0x000fea0003800000 */
[----:B------:R-:W0:Y:S02]  /*0970*/  LDCU.64 UR6, c[0x0][0x388] ;  /* 0x00007100ff0677ac */ /* 0x000e240008000a00 */
[----:B0-----:R-:W-:-:S05]  /*0980*/  FMUL.FTZ R0, R0, UR6 ;  /* 0x0000000600007c20 */ /* 0x001fca0008410000 */
[----:B------:R-:W-:-:S13]  /*0990*/  FSETP.GT.FTZ.AND P1, PT, R0, UR7, PT ;  /* 0x0000000700007c0b */ /* 0x000fda000bf34000 */
[----:B------:R-:W-:-:S04]  /*09a0*/  @!P1 FMUL.FTZ R0, R0, 1.4426950216293334961 ;  /* 0x3fb8aa3b00009820 */ /* 0x000fc80000410000 */
[----:B------:R-:W0:Y:S02]  /*09b0*/  @!P1 MUFU.EX2 R3, R0 ;  /* 0x0000000000039308 */ /* 0x000e240000000800 */
[----:B0-----:R-:W-:Y:S01]  /*09c0*/  @!P1 FADD.FTZ R2, R3, 1 ;  /* 0x3f80000003029421 */ /* 0x001fe20000010000 */
[----:B------:R-:W-:-:S05]  /*09d0*/  @!P1 FMUL.FTZ R3, R22, R3 ;  /* 0x0000000316039220 */ /* 0x000fca0000410000 */
[----:B------:R-:W0:Y:S02]  /*09e0*/  @!P1 MUFU.RCP R2, R2 ;  /* 0x0000000200029308 */ /* 0x000e240000001000 */
[----:B0-----:R-:W-:-:S07]  /*09f0*/  @!P1 FMUL.FTZ R22, R3, R2 ;  /* 0x0000000203169220 */ /* 0x001fce0000410000 */
.L_x_2624:
[----:B------:R-:W-:Y:S05]  /*0a00*/  BSYNC.RECONVERGENT B0 ;  /* 0x0000000000007941 */ /* 0x000fea0003800200 */
.L_x_2623:
[----:B------:R-:W-:Y:S04]  /*0a10*/  BSSY.RECONVERGENT B0, `(.L_x_2625) ;  /* 0x000000b000007945 */ /* 0x000fe80003800200 */
[----:B------:R-:W-:Y:S05]  /*0a20*/  @P3 BRA `(.L_x_2626) ;  /* 0x0000000000243947 */ /* 0x000fea0003800000 */
[----:B------:R-:W0:Y:S02]  /*0a30*/  LDCU.64 UR6, c[0x0][0x388] ;  /* 0x00007100ff0677ac */ /* 0x000e240008000a00 */
[----:B0-----:R-:W-:-:S05]  /*0a40*/  FMUL.FTZ R24, R24, UR6 ;  /* 0x0000000618187c20 */ /* 0x001fca0008410000 */
[----:B------:R-:W-:-:S13]  /*0a50*/  FSETP.GT.FTZ.AND P1, PT, R24, UR7, PT ;  /* 0x0000000718007c0b */ /* 0x000fda000bf34000 */
[----:B------:R-:W-:-:S06]  /*0a60*/  @!P1 FMUL.FTZ R0, R24, 1.4426950216293334961 ;  /* 0x3fb8aa3b18009820 */ /* 0x000fcc0000410000 */
[----:B------:R-:W0:Y:S02]  /*0a70*/  @!P1 MUFU.EX2 R0, R0 ;  /* 0x0000000000009308 */ /* 0x000e240000000800 */
[----:B0-----:R-:W-:Y:S01]  /*0a80*/  @!P1 FADD.FTZ R3, R0, 1 ;  /* 0x3f80000000039421 */ /* 0x001fe20000010000 */
[----:B------:R-:W-:-:S05]  /*0a90*/  @!P1 FMUL.FTZ R2, R23, R0 ;  /* 0x0000000017029220 */ /* 0x000fca0000410000 */
[----:B------:R-:W0:Y:S02]  /*0aa0*/  @!P1 MUFU.RCP R3, R3 ;  /* 0x0000000300039308 */ /* 0x000e240000001000 */
[----:B0-----:R-:W-:-:S07]  /*0ab0*/  @!P1 FMUL.FTZ R23, R2, R3 ;  /* 0x0000000302179220 */ /* 0x001fce0000410000 */
.L_x_2626:
[----:B------:R-:W-:Y:S05]  /*0ac0*/  BSYNC.RECONVERGENT B0 ;  /* 0x0000000000007941 */ /* 0x000fea0003800200 */
.L_x_2625:
        /* <DEDUP_REMOVED lines=11> */
.L_x_2628:
[----:B------:R-:W-:Y:S05]  /*0b80*/  BSYNC.RECONVERGENT B0 ;  /* 0x0000000000007941 */ /* 0x000fea0003800200 */
.L_x_2627:
        /* <DEDUP_REMOVED lines=11> */
.L_x_2630:
[----:B------:R-:W-:Y:S05]  /*0c40*/  BSYNC.RECONVERGENT B0 ;  /* 0x0000000000007941 */ /* 0x000fea0003800200 */
.L_x_2629:
        /* <DEDUP_REMOVED lines=11> */
.L_x_2632:
[----:B------:R-:W-:Y:S05]  /*0d00*/  BSYNC.RECONVERGENT B0 ;  /* 0x0000000000007941 */ /* 0x000fea0003800200 */
.L_x_2631:
[----:B------:R-:W-:Y:S01]  /*0d10*/  @!P0 MOV R7, R12 ;  /* 0x0000000c00078202 */ /* 0x000fe20000000f00 */
[----:B------:R0:W-:Y:S01]  /*0d20*/  @!P0 STG.E desc[UR4][R14.64], R6 ;  /* 0x000000060e008986 */ /* 0x0001e2000c101904 */
        /* <DEDUP_REMOVED lines=9> */
[----:B------:R0:W-:Y:S07]  /*0dc0*/  STG.E desc[UR4][R2.64], R4 ;  /* 0x0000000402007986 */ /* 0x0001ee000c101904 */
[----:B------:R-:W-:Y:S05]  /*0dd0*/  @P0 BRA `(.L_x_2636) ;  /* 0x0000000000300947 */ /* 0x000fea0003800000 */
[----:B0-----:R-:W0:Y:S01]  /*0de0*/  LDC.64 R2, c[0x0][0x398] ;  /* 0x0000e600ff027b82 */ /* 0x001e220000000a00 */
[----:B------:R-:W-:Y:S02]  /*0df0*/  IADD3 R5, PT, PT, R20, R7, RZ ;  /* 0x0000000714057210 */ /* 0x000fe40007ffe0ff */
[----:B------:R-:W-:-:S03]  /*0e00*/  IADD3 R7, PT, PT, R7, 0x80, RZ ;  /* 0x0000008007077810 */ /* 0x000fc60007ffe0ff */
[----:B0-----:R-:W-:-:S05]  /*0e10*/  IMAD.WIDE.U32 R2, R5, 0x4, R2 ;  /* 0x0000000405027825 */ /* 0x001fca00078e0002 */
[----:B------:R0:W-:Y:S02]  /*0e20*/  STG.E desc[UR4][R2.64], R21 ;  /* 0x0000001502007986 */ /* 0x0001e4000c101904 */
.L_x_2635:
[----:B------:R-:W-:-:S13]  /*0e30*/  ISETP.GE.U32.AND P0, PT, R7, R9, PT ;  /* 0x000000090700720c */ /* 0x000fda0003f06070 */
[----:B------:R-:W-:Y:S05]  /*0e40*/  @P0 BRA `(.L_x_2637) ;  /* 0x0000000000300947 */ /* 0x000fea0003800000 */
[----:B0-----:R-:W0:Y:S01]  /*0e50*/  LDC.64 R2, c[0x0][0x398] ;  /* 0x0000e600ff027b82 */ /* 0x001e220000000a00 */
[----:B------:R-:W-:Y:S02]  /*0e60*/  IADD3 R5, PT, PT, R20, R7, RZ ;  /* 0x0000000714057210 */ /* 0x000fe40007ffe0ff */
[----:B------:R-:W-:-:S03]  /*0e70*/  IADD3 R7, PT, PT, R7, 0x80, RZ ;  /* 0x0000008007077810 */ /* 0x000fc60007ffe0ff */
[----:B0-----:R-:W-:-:S05]  /*0e80*/  IMAD.WIDE.U32 R2, R5, 0x4, R2 ;  /* 0x0000000405027825 */ /* 0x001fca00078e0002 */
[----:B------:R1:W-:Y:S02]  /*0e90*/  STG.E desc[UR4][R2.64], R22 ;  /* 0x0000001602007986 */ /* 0x0003e4000c101904 */
.L_x_2636:
[----:B------:R-:W-:-:S13]  /*0ea0*/  ISETP.GE.U32.AND P0, PT, R7, R9, PT ;  /* 0x000000090700720c */ /* 0x000fda0003f06070 */
[----:B------:R-:W-:Y:S05]  /*0eb0*/  @P0 BRA `(.L_x_2638) ;  /* 0x0000000000340947 */ /* 0x000fea0003800000 */
[----:B01----:R-:W0:Y:S01]  /*0ec0*/  LDC.64 R2, c[0x0][0x398] ;  /* 0x0000e600ff027b82 */ /* 0x003e220000000a00 */
[----:B------:R-:W-:Y:S02]  /*0ed0*/  IADD3 R5, PT, PT, R20, R7, RZ ;  /* 0x0000000714057210 */ /* 0x000fe40007ffe0ff */
[----:B------:R-:W-:-:S03]  /*0ee0*/  IADD3 R7, PT, PT, R7, 0x80, RZ ;  /* 0x0000008007077810 */ /* 0x000fc60007ffe0ff */
[----:B0-----:R-:W-:-:S05]  /*0ef0*/  IMAD.WIDE.U32 R2, R5, 0x4, R2 ;  /* 0x0000000405027825 */ /* 0x001fca00078e0002 */
[----:B------:R1:W-:Y:S02]  /*0f00*/  STG.E desc[UR4][R2.64], R23 ;  /* 0x0000001702007986 */ /* 0x0003e4000c101904 */
.L_x_2637:
[----:B------:R-:W-:-:S13]  /*0f10*/  ISETP.GE.U32.AND P0, PT, R7, R9, PT ;  /* 0x000000090700720c */ /* 0x000fda0003f06070 */
[----:B------:R-:W-:Y:S05]  /*0f20*/  @P0 BREAK.RELIABLE B1 ;  /* 0x0000000000010942 */ /* 0x000fea0003800100 */
[----:B------:R-:W-:Y:S05]  /*0f30*/  @P0 BRA `(.L_x_2639) ;  /* 0x0000000000300947 */ /* 0x000fea0003800000 */
[----:B01----:R-:W0:Y:S01]  /*0f40*/  LDC.64 R2, c[0x0][0x398] ;  /* 0x0000e600ff027b82 */ /* 0x003e220000000a00 */
[----:B------:R-:W-:Y:S02]  /*0f50*/  IADD3 R5, PT, PT, R20, R7, RZ ;  /* 0x0000000714057210 */ /* 0x000fe40007ffe0ff */
[----:B------:R-:W-:-:S03]  /*0f60*/  IADD3 R7, PT, PT, R7, 0x80, RZ ;  /* 0x0000008007077810 */ /* 0x000fc60007ffe0ff */
[----:B0-----:R-:W-:-:S05]  /*0f70*/  IMAD.WIDE.U32 R2, R5, 0x4, R2 ;  /* 0x0000000405027825 */ /* 0x001fca00078e0002 */
[----:B------:R2:W-:Y:S02]  /*0f80*/  STG.E desc[UR4][R2.64], R25 ;  /* 0x0000001902007986 */ /* 0x0005e4000c101904 */
.L_x_2638:
[----:B------:R-:W-:Y:S05]  /*0f90*/  BSYNC.RELIABLE B1 ;  /* 0x0000000000017941 */ /* 0x000fea0003800100 */
.L_x_2634:
[----:B------:R-:W-:-:S13]  /*0fa0*/  ISETP.GE.U32.AND P0, PT, R7, R9, PT ;  /* 0x000000090700720c */ /* 0x000fda0003f06070 */
[----:B012---:R-:W0:Y:S01]  /*0fb0*/  @!P0 LDC.64 R2, c[0x0][0x398] ;  /* 0x0000e600ff028b82 */ /* 0x007e220000000a00 */
[----:B------:R-:W-:Y:S02]  /*0fc0*/  @!P0 IADD3 R5, PT, PT, R20, R7, RZ ;  /* 0x0000000714058210 */ /* 0x000fe40007ffe0ff */
[----:B------:R-:W-:-:S03]  /*0fd0*/  @!P0 IADD3 R7, PT, PT, R7, 0x80, RZ ;  /* 0x0000008007078810 */ /* 0x000fc60007ffe0ff */
[----:B0-----:R-:W-:-:S05]  /*0fe0*/  @!P0 IMAD.WIDE.U32 R2, R5, 0x4, R2 ;  /* 0x0000000405028825 */ /* 0x001fca00078e0002 */
[----:B------:R2:W-:Y:S02]  /*0ff0*/  @!P0 STG.E desc[UR4][R2.64], R27 ;  /* 0x0000001b02008986 */ /* 0x0005e4000c101904 */
.L_x_2639:
[----:B------:R-:W-:Y:S05]  /*1000*/  BSYNC.RECONVERGENT B0 ;  /* 0x0000000000007941 */ /* 0x000fea0003800200 */
.L_x_2633:
[----:B------:R-:W-:Y:S05]  /*1010*/  WARPSYNC.ALL ;  /* 0x0000000000007948 */ /* 0x000fea0003800000 */
[----:B------:R-:W-:-:S13]  /*1020*/  ISETP.GE.U32.AND P0, PT, R7, R9, PT ;  /* 0x000000090700720c */ /* 0x000fda0003f06070 */
[----:B------:R-:W-:Y:S05]  /*1030*/  @P0 EXIT ;  /* 0x000000000000094d */ /* 0x000fea0003800000 */
[----:B012---:R-:W0:Y:S01]  /*1040*/  LDC.64 R2, c[0x0][0x398] ;  /* 0x0000e600ff027b82 */ /* 0x007e220000000a00 */
[----:B------:R-:W-:-:S05]  /*1050*/  IADD3 R7, PT, PT, R20, R7, RZ ;  /* 0x0000000714077210 */ /* 0x000fca0007ffe0ff */
[----:B0-----:R-:W-:-:S05]  /*1060*/  IMAD.WIDE.U32 R2, R7, 0x4, R2 ;  /* 0x0000000407027825 */ /* 0x001fca00078e0002 */
[----:B------:R-:W-:Y:S01]  /*1070*/  STG.E desc[UR4][R2.64], R11 ;  /* 0x0000000b02007986 */ /* 0x000fe2000c101904 */
[----:B------:R-:W-:Y:S05]  /*1080*/  EXIT ;  /* 0x000000000000794d */ /* 0x000fea0003800000 */
.L_x_2616:
[----:B------:R-:W0:Y:S01]  /*1090*/  S2R R13, SR_TID.X ;  /* 0x00000000000d7919 */ /* 0x000e220000002100 */
[----:B------:R-:W1:Y:S01]  /*10a0*/  LDC.64 R2, c[0x0][0x3a8] ;  /* 0x0000ea00ff027b82 */ /* 0x000e620000000a00 */
[----:B------:R-:W2:Y:S01]  /*10b0*/  LDCU.64 UR6, c[0x0][0x388] ;  /* 0x00007100ff0677ac */ /* 0x000ea20008000a00 */
[----:B-1----:R-:W-:-:S04]  /*10c0*/  IMAD.WIDE.U32 R2, R20, 0x4, R2 ;  /* 0x0000000414027825 */ /* 0x002fc800078e0002 */
[----:B0-----:R-:W-:Y:S02]  /*10d0*/  IMAD.WIDE.U32 R24, R13, 0x8, R2 ;  /* 0x000000080d187825 */ /* 0x001fe400078e0002 */
[----:B------:R-:W0:Y:S03]  /*10e0*/  LDC.64 R2, c[0x0][0x3a0] ;  /* 0x0000e800ff027b82 */ /* 0x000e260000000a00 */
[----:B------:R-:W2:Y:S04]  /*10f0*/  LDG.E.64 R10, desc[UR4][R24.64] ;  /* 0x00000004180a7981 */ /* 0x000ea8000c1e1b00 */
[----:B------:R-:W3:Y:S04]  /*1100*/  LDG.E.64 R14, desc[UR4][R24.64+0x400] ;  /* 0x00040004180e7981 */ /* 0x000ee8000c1e1b00 */
[----:B------:R-:W4:Y:S04]  /*1110*/  LDG.E.64 R18, desc[UR4][R24.64+0xc00] ;  /* 0x000c000418127981 */ /* 0x000f28000c1e1b00 */
[----:B------:R-:W5:Y:S01]  /*1120*/  LDG.E.64 R16, desc[UR4][R24.64+0x800] ;  /* 0x0008000418107981 */ /* 0x000f62000c1e1b00 */
[----:B0-----:R-:W-:-:S04]  /*1130*/  IMAD.WIDE.U32 R2, R20, 0x4, R2 ;  /* 0x0000000414027825 */ /* 0x001fc800078e0002 */
[----:B------:R-:W-:-:S05]  /*1140*/  IMAD.WIDE.U32 R22, R13, 0x8, R2 ;  /* 0x000000080d167825 */ /* 0x000fca00078e0002 */
[----:B------:R-:W5:Y:S04]  /*1150*/  LDG.E.64 R8, desc[UR4][R22.64] ;  /* 0x0000000416087981 */ /* 0x000f68000c1e1b00 */
[----:B------:R-:W5:Y:S04]  /*1160*/  LDG.E.64 R2, desc[UR4][R22.64+0x400] ;  /* 0x0004000416027981 */ /* 0x000f68000c1e1b00 */
[----:B------:R-:W5:Y:S04]  /*1170*/  LDG.E.64 R4, desc[UR4][R22.64+0xc00] ;  /* 0x000c000416047981 */ /* 0x000f68000c1e1b00 */
[----:B------:R0:W5:Y:S01]  /*1180*/  LDG.E.64 R6, desc[UR4][R22.64+0x800] ;  /* 0x0008000416067981 */ /* 0x000162000c1e1b00 */
[----:B--2---:R-:W-:-:S05]  /*1190*/  FMUL.FTZ R10, R10, UR6 ;  /* 0x000000060a0a7c20 */ /* 0x004fca0008410000 */
[----:B------:R-:W-:-:S13]  /*11a0*/  FSETP.GT.FTZ.AND P6, PT, R10, UR7, PT ;  /* 0x000000070a007c0b */ /* 0x000fda000bfd4000 */
[----:B------:R-:W-:-:S04]  /*11b0*/  @!P6 FMUL.FTZ R10, R10, 1.4426950216293334961 ;  /* 0x3fb8aa3b0a0ae820 */ /* 0x000fc80000410000 */
[----:B------:R-:W1:Y:S02]  /*11c0*/  @!P6 MUFU.EX2 R21, R10 ;  /* 0x0000000a0015e308 */ /* 0x000e640000000800 */
[----:B-1----:R-:W-:-:S04]  /*11d0*/  @!P6 FADD.FTZ R0, R21, 1 ;  /* 0x3f8000001500e421 */ /* 0x002fc80000010000 */
[----:B------:R-:W1:Y:S01]  /*11e0*/  @!P6 MUFU.RCP R12, R0 ;  /* 0x00000000000ce308 */ /* 0x000e620000001000 */
[----:B---3--:R-:W-:Y:S01]  /*11f0*/  FMUL.FTZ R14, R14, UR6 ;  /* 0x000000060e0e7c20 */ /* 0x008fe20008410000 */
[----:B------:R-:W-:Y:S01]  /*1200*/  FMUL.FTZ R11, R11, UR6 ;  /* 0x000000060b0b7c20 */ /* 0x000fe20008410000 */
[----:B----4-:R-:W-:Y:S01]  /*1210*/  FMUL.FTZ R10, R19, UR6 ;  /* 0x00000006130a7c20 */ /* 0x010fe20008410000 */
[----:B-----5:R-:W-:Y:S01]  /*1220*/  @!P6 FMUL.FTZ R21, R8, R21 ;  /* 0x000000150815e220 */ /* 0x020fe20000410000 */
[----:B------:R-:W-:Y:S01]  /*1230*/  FMUL.FTZ R15, R15, UR6 ;  /* 0x000000060f0f7c20 */ /* 0x000fe20008410000 */
[----:B------:R-:W-:Y:S01]  /*1240*/  FSETP.GT.FTZ.AND P4, PT, R14, UR7, PT ;  /* 0x000000070e007c0b */ /* 0x000fe2000bf94000 */
[----:B------:R-:W-:Y:S01]  /*1250*/  FMUL.FTZ R17, R17, UR6 ;  /* 0x0000000611117c20 */ /* 0x000fe20008410000 */
[----:B------:R-:W-:Y:S01]  /*1260*/  FSETP.GT.FTZ.AND P5, PT, R11, UR7, PT ;  /* 0x000000070b007c0b */ /* 0x000fe2000bfb4000 */
[----:B------:R-:W-:Y:S01]  /*1270*/  FMUL.FTZ R16, R16, UR6 ;  /* 0x0000000610107c20 */ /* 0x000fe20008410000 */
[----:B------:R-:W-:Y:S01]  /*1280*/  FSETP.GT.FTZ.AND P3, PT, R15, UR7, PT ;  /* 0x000000070f007c0b */ /* 0x000fe2000bf74000 */
[----:B------:R-:W-:Y:S01]  /*1290*/  FMUL.FTZ R18, R18, UR6 ;  /* 0x0000000612127c20 */ /* 0x000fe20008410000 */
[----:B------:R-:W-:Y:S01]  /*12a0*/  FSETP.GT.FTZ.AND P1, PT, R17, UR7, PT ;  /* 0x0000000711007c0b */ /* 0x000fe2000bf34000 */
[----:B-1----:R-:W-:Y:S01]  /*12b0*/  @!P6 FMUL.FTZ R8, R21, R12 ;  /* 0x0000000c1508e220 */ /* 0x002fe20000410000 */
[----:B------:R-:W-:-:S02]  /*12c0*/  FSETP.GT.FTZ.AND P6, PT, R10, UR7, PT ;  /* 0x000000070a007c0b */ /* 0x000fc4000bfd4000 */
[----:B------:R-:W-:Y:S02]  /*12d0*/  FSETP.GT.FTZ.AND P2, PT, R16, UR7, PT ;  /* 0x0000000710007c0b */ /* 0x000fe4000bf54000 */
[----:B------:R-:W-:Y:S01]  /*12e0*/  FSETP.GT.FTZ.AND P0, PT, R18, UR7, PT ;  /* 0x0000000712007c0b */ /* 0x000fe2000bf14000 */
[----:B------:R-:W-:Y:S02]  /*12f0*/  @!P4 FMUL.FTZ R25, R14, 1.4426950216293334961 ;  /* 0x3fb8aa3b0e19c820 */ /* 0x000fe40000410000 */
[----:B------:R-:W-:Y:S02]  /*1300*/  @!P5 FMUL.FTZ R0, R11, 1.4426950216293334961 ;  /* 0x3fb8aa3b0b00d820 */ /* 0x000fe40000410000 */
[----:B------:R-:W-:Y:S02]  /*1310*/  @!P3 FMUL.FTZ R24, R15, 1.4426950216293334961 ;  /* 0x3fb8aa3b0f18b820 */ /* 0x000fe40000410000 */
[----:B------:R-:W-:Y:S02]  /*1320*/  @!P1 FMUL.FTZ R12, R17, 1.4426950216293334961 ;  /* 0x3fb8aa3b110c9820 */ /* 0x000fe40000410000 */
[----:B------:R-:W-:-:S02]  /*1330*/  @!P6 FMUL.FTZ R14, R10, 1.4426950216293334961 ;  /* 0x3fb8aa3b0a0ee820 */ /* 0x000fc40000410000 */
[----:B------:R-:W1:Y:S01]  /*1340*/  LDC.64 R10, c[0x0][0x398] ;  /* 0x0000e600ff0a7b82 */ /* 0x000e620000000a00 */
[----:B------:R-:W2:Y:S01]  /*1350*/  @!P5 MUFU.EX2 R0, R0 ;  /* 0x000000000000d308 */ /* 0x000ea20000000800 */
[----:B------:R-:W-:Y:S01]  /*1360*/  @!P2 FMUL.FTZ R19, R16, 1.4426950216293334961 ;  /* 0x3fb8aa3b1013a820 */ /* 0x000fe20000410000 */
[----:B------:R-:W-:Y:S02]  /*1370*/  @!P0 FMUL.FTZ R17, R18, 1.4426950216293334961 ;  /* 0x3fb8aa3b12118820 */ /* 0x000fe40000410000 */
[----:B------:R-:W0:Y:S04]  /*1380*/  @!P3 MUFU.EX2 R24, R24 ;  /* 0x000000180018b308 */ /* 0x000e280000000800 */
[----:B------:R-:W3:Y:S04]  /*1390*/  @!P4 MUFU.EX2 R25, R25 ;  /* 0x000000190019c308 */ /* 0x000ee80000000800 */
[----:B------:R-:W4:Y:S04]  /*13a0*/  @!P2 MUFU.EX2 R19, R19 ;  /* 0x000000130013a308 */ /* 0x000f280000000800 */
[----:B------:R4:W5:Y:S04]  /*13b0*/  @!P1 MUFU.EX2 R18, R12 ;  /* 0x0000000c00129308 */ /* 0x0009680000000800 */
[----:B------:R-:W5:Y:S04]  /*13c0*/  @!P0 MUFU.EX2 R17, R17 ;  /* 0x0000001100118308 */ /* 0x000f680000000800 */
[----:B------:R-:W5:Y:S01]  /*13d0*/  @!P6 MUFU.EX2 R14, R14 ;  /* 0x0000000e000ee308 */ /* 0x000f620000000800 */
[----:B--2---:R-:W-:Y:S01]  /*13e0*/  @!P5 FADD.FTZ R21, R0, 1 ;  /* 0x3f8000000015d421 */ /* 0x004fe20000010000 */
[----:B0-----:R-:W-:Y:S01]  /*13f0*/  @!P3 FADD.FTZ R22, R24, 1 ;  /* 0x3f8000001816b421 */ /* 0x001fe20000010000 */
[----:B-1----:R-:W-:-:S04]  /*1400*/  IMAD.WIDE.U32 R10, R20, 0x4, R10 ;  /* 0x00000004140a7825 */ /* 0x002fc800078e000a */
[----:B---3--:R-:W-:Y:S01]  /*1410*/  @!P4 FADD.FTZ R23, R25, 1 ;  /* 0x3f8000001917c421 */ /* 0x008fe20000010000 */
[----:B----4-:R-:W-:Y:S01]  /*1420*/  @!P2 FADD.FTZ R12, R19, 1 ;  /* 0x3f800000130ca421 */ /* 0x010fe20000010000 */
[----:B-----5:R-:W-:Y:S01]  /*1430*/  @!P1 FADD.FTZ R16, R18, 1 ;  /* 0x3f80000012109421 */ /* 0x020fe20000010000 */
[----:B------:R-:W0:Y:S01]  /*1440*/  @!P5 MUFU.RCP R21, R21 ;  /* 0x000000150015d308 */ /* 0x000e220000001000 */
[----:B------:R-:W-:Y:S01]  /*1450*/  @!P0 FADD.FTZ R15, R17, 1 ;  /* 0x3f800000110f8421 */ /* 0x000fe20000010000 */
[----:B------:R-:W-:-:S06]  /*1460*/  @!P6 FADD.FTZ R20, R14, 1 ;  /* 0x3f8000000e14e421 */ /* 0x000fcc0000010000 */
[----:B------:R-:W1:Y:S08]  /*1470*/  @!P3 MUFU.RCP R22, R22 ;  /* 0x000000160016b308 */ /* 0x000e700000001000 */
[----:B------:R-:W2:Y:S08]  /*1480*/  @!P4 MUFU.RCP R23, R23 ;  /* 0x000000170017c308 */ /* 0x000eb00000001000 */
[----:B------:R-:W3:Y:S08]  /*1490*/  @!P2 MUFU.RCP R12, R12 ;  /* 0x0000000c000ca308 */ /* 0x000ef00000001000 */
[----:B------:R-:W4:Y:S08]  /*14a0*/  @!P1 MUFU.RCP R16, R16 ;  /* 0x0000001000109308 */ /* 0x000f300000001000 */
[----:B------:R-:W5:Y:S08]  /*14b0*/  @!P0 MUFU.RCP R15, R15 ;  /* 0x0000000f000f8308 */ /* 0x000f700000001000 */
[----:B------:R-:W5:Y:S01]  /*14c0*/  @!P6 MUFU.RCP R20, R20 ;  /* 0x000000140014e308 */ /* 0x000f620000001000 */
[----:B------:R-:W-:-:S04]  /*14d0*/  IMAD.WIDE.U32 R10, R13, 0x8, R10 ;  /* 0x000000080d0a7825 */ /* 0x000fc800078e000a */
[----:B------:R-:W-:Y:S01]  /*14e0*/  @!P5 FMUL.FTZ R0, R9, R0 ;  /* 0x000000000900d220 */ /* 0x000fe20000410000 */
[----:B------:R-:W-:Y:S01]  /*14f0*/  @!P3 FMUL.FTZ R13, R3, R24 ;  /* 0x00000018030db220 */ /* 0x000fe20000410000 */
[----:B------:R-:W-:Y:S02]  /*1500*/  @!P4 FMUL.FTZ R26, R2, R25 ;  /* 0x00000019021ac220 */ /* 0x000fe40000410000 */
[----:B0-----:R-:W-:Y:S01]  /*1510*/  @!P5 FMUL.FTZ R9, R0, R21 ;  /* 0x000000150009d220 */ /* 0x001fe20000410000 */
[----:B-1----:R-:W-:Y:S01]  /*1520*/  @!P3 FMUL.FTZ R3, R13, R22 ;  /* 0x000000160d03b220 */ /* 0x002fe20000410000 */
[----:B------:R-:W-:Y:S01]  /*1530*/  @!P0 FMUL.FTZ R0, R4, R17 ;  /* 0x0000001104008220 */ /* 0x000fe20000410000 */
[----:B------:R-:W-:Y:S01]  /*1540*/  @!P2 FMUL.FTZ R19, R6, R19 ;  /* 0x000000130613a220 */ /* 0x000fe20000410000 */
[----:B------:R-:W-:Y:S01]  /*1550*/  @!P1 FMUL.FTZ R13, R7, R18 ;  /* 0x00000012070d9220 */ /* 0x000fe20000410000 */
[----:B------:R-:W-:Y:S01]  /*1560*/  @!P6 FMUL.FTZ R17, R5, R14 ;  /* 0x0000000e0511e220 */ /* 0x000fe20000410000 */
[----:B--2---:R-:W-:Y:S01]  /*1570*/  @!P4 FMUL.FTZ R2, R26, R23 ;  /* 0x000000171a02c220 */ /* 0x004fe20000410000 */
[----:B---3--:R-:W-:Y:S01]  /*1580*/  @!P2 FMUL.FTZ R6, R19, R12 ;  /* 0x0000000c1306a220 */ /* 0x008fe20000410000 */
[----:B----4-:R-:W-:Y:S01]  /*1590*/  @!P1 FMUL.FTZ R7, R13, R16 ;  /* 0x000000100d079220 */ /* 0x010fe20000410000 */
[----:B-----5:R-:W-:Y:S01]  /*15a0*/  @!P0 FMUL.FTZ R4, R0, R15 ;  /* 0x0000000f00048220 */ /* 0x020fe20000410000 */
[----:B------:R-:W-:Y:S01]  /*15b0*/  @!P6 FMUL.FTZ R5, R17, R20 ;  /* 0x000000141105e220 */ /* 0x000fe20000410000 */
[----:B------:R-:W-:Y:S04]  /*15c0*/  STG.E.64 desc[UR4][R10.64], R8 ;  /* 0x000000080a007986 */ /* 0x000fe8000c101b04 */
[----:B------:R-:W-:Y:S04]  /*15d0*/  STG.E.64 desc[UR4][R10.64+0x400], R2 ;  /* 0x000400020a007986 */ /* 0x000fe8000c101b04 */
[----:B------:R-:W-:Y:S04]  /*15e0*/  STG.E.64 desc[UR4][R10.64+0x800], R6 ;  /* 0x000800060a007986 */ /* 0x000fe8000c101b04 */
[----:B------:R-:W-:Y:S01]  /*15f0*/  STG.E.64 desc[UR4][R10.64+0xc00], R4 ;  /* 0x000c00040a007986 */ /* 0x000fe2000c101b04 */
[----:B------:R-:W-:Y:S05]  /*1600*/  EXIT ;  /* 0x000000000000794d */ /* 0x000fea0003800000 */
.L_x_2640:
        /* <DEDUP_REMOVED lines=15> */
.L_x_7045:


//--------------------- .text._ZN2at6native29vectorized_elementwise_kernelILi4EZZZNS0_65_GLOBAL__N__cd49fe81_27_ActivationSoftplusKernel_cu_1520ed90_293224softplus_backward_kernelERNS_18TensorIteratorBaseERKN3c106ScalarES8_ENKUlvE_clEvENKUlvE0_clEvEUlffE_St5arrayIPcLm3EEEEviT0_T1_ --------------------------
	.section	.text._ZN2at6native29vectorized_elementwise_kernelILi4EZZZNS0_65_GLOBAL__N__cd49fe81_27_ActivationSoftplusKernel_cu_1520ed90_293224softplus_backward_kernelERNS_18TensorIteratorBaseERKN3c106ScalarES8_ENKUlvE_clEvENKUlvE0_clEvEUlffE_St5arrayIPcLm3EEEEviT0_T1_,"ax",@progbits
	.align	128
        .global         _ZN2at6native29vectorized_elementwise_kernelILi4EZZZNS0_65_GLOBAL__N__cd49fe81_27_ActivationSoftplusKernel_cu_1520ed90_293224softplus_backward_kernelERNS_18TensorIteratorBaseERKN3c106ScalarES8_ENKUlvE_clEvENKUlvE0_clEvEUlffE_St5arrayIPcLm3EEEEviT0_T1_
        .type           _ZN2at6native29vectorized_elementwise_kernelILi4EZZZNS0_65_GLOBAL__N__cd49fe81_27_ActivationSoftplusKernel_cu_1520ed90_293224softplus_backward_kernelERNS_18TensorIteratorBaseERKN3c106ScalarES8_ENKUlvE_clEvENKUlvE0_clEvEUlffE_St5arrayIPcLm3EEEEviT0_T1_,@function
        .size           _ZN2at6native29vectorized_elementwise_kernelILi4EZZZNS0_65_GLOBAL__N__cd49fe81_27_ActivationSoftplusKernel_cu_1520ed90_293224softplus_backward_kernelERNS_18TensorIteratorBaseERKN3c106ScalarES8_ENKUlvE_clEvENKUlvE0_clEvEUlffE_St5arrayIPcLm3EEEEviT0_T1_,(.L_x_7046 - _ZN2at6native29vectorized_elementwise_kernelILi4EZZZNS0_65_GLOBAL__N__cd49fe81_27_ActivationSoftplusKernel_cu_1520ed90_293224softplus_backward_kernelERNS_18TensorIteratorBaseERKN3c106ScalarES8_ENKUlvE_clEvENKUlvE0_clEvEUlffE_St5arrayIPcLm3EEEEviT0_T1_)
        .other          _ZN2at6native29vectorized_elementwise_kernelILi4EZZZNS0_65_GLOBAL__N__cd49fe81_27_ActivationSoftplusKernel_cu_1520ed90_293224softplus_backward_kernelERNS_18TensorIteratorBaseERKN3c106ScalarES8_ENKUlvE_clEvENKUlvE0_clEvEUlffE_St5arrayIPcLm3EEEEviT0_T1_,@"STO_CUDA_ENTRY STV_DEFAULT"
_ZN2at6native29vectorized_elementwise_kernelILi4EZZZNS0_65_GLOBAL__N__cd49fe81_27_ActivationSoftplusKernel_cu_1520ed90_293224softplus_backward_kernelERNS_18TensorIteratorBaseERKN3c106ScalarES8_ENKUlvE_clEvENKUlvE0_clEvEUlffE_St5arrayIPcLm3EEEEviT0_T1_:
.text._ZN2at6native29vectorized_elementwise_kernelILi4EZZZNS0_65_GLOBAL__N__cd49fe81_27_ActivationSoftplusKernel_cu_1520ed90_293224softplus_backward_kernelERNS_18TensorIteratorBaseERKN3c106ScalarES8_ENKUlvE_clEvENKUlvE0_clEvEUlffE_St5arrayIPcLm3EEEEviT0_T1_:
        /* <DEDUP_REMOVED lines=118> */
.L_x_2643:
[----:B------:R-:W-:Y:S05]  /*0760*/  BSYNC.RECONVERGENT B0 ;  /* 0x0000000000007941 */ /* 0x000fea0003800200 */
.L_x_2642:
        /* <DEDUP_REMOVED lines=14> */
.L_x_2645:
[----:B------:R-:W-:Y:S05]  /*0850*/  BSYNC.RECONVERGENT B0 ;  /* 0x0000000000007941 */ /* 0x000fea0003800200 */
.L_x_2644:
        /* <DEDUP_REMOVED lines=14> */
.L_x_2647:
[----:B------:R-:W-:Y:S05]  /*0940*/  BSYNC.RECONVERGENT B0 ;  /* 0x0000000000007941 */ /* 0x000fea0003800200 */
.L_x_2646:
        /* <DEDUP_REMOVED lines=11> */
.L_x_2649:
[----:B------:R-:W-:Y:S05]  /*0a00*/  BSYNC.RECONVERGENT B0 ;  /* 0x0000000000007941 */ /* 0x000fea0003800200 */
.L_x_2648:
        /* <DEDUP_REMOVED lines=11> */
.L_x_2651:
[----:B------:R-:W-:Y:S05]  /*0ac0*/  BSYNC.RECONVERGENT B0 ;  /* 0x0000000000007941 */ /* 0x000fea0003800200 */
.L_x_2650:
        /* <DEDUP_REMOVED lines=11> */
.L_x_2653:
[----:B------:R-:W-:Y:S05]  /*0b80*/  BSYNC.RECONVERGENT B0 ;  /* 0x0000000000007941 */ /* 0x000fea0003800200 */
.L_x_2652:
        /* <DEDUP_REMOVED lines=11> */
.L_x_2655:
[----:B------:R-:W-:Y:S05]  /*0c40*/  BSYNC.RECONVERGENT B0 ;  /* 0x0000000000007941 */ /* 0x000fea0003800200 */
.L_x_2654:
        /* <DEDUP_REMOVED lines=11> */
.L_x_2657:
[----:B------:R-:W-:Y:S05]  /*0d00*/  BSYNC.RECONVERGENT B0 ;  /* 0x0000000000007941 */ /* 0x000fea0003800200 */
.L_x_2656:
        /* <DEDUP_REMOVED lines=18> */
.L_x_2660:
[----:B------:R-:W-:-:S13]  /*0e30*/  ISETP.GE.U32.AND P0, PT, R7, R9, PT ;  /* 0x000000090700720c */ /* 0x000fda0003f06070 */
[----:B------:R-:W-:Y:S05]  /*0e40*/  @P0 BRA `(.L_x_2662) ;  /* 0x0000000000300947 */ /* 0x000fea0003800000 */
[----:B0-----:R-:W0:Y:S01]  /*0e50*/  LDC.64 R2, c[0x0][0x398] ;  /* 0x0000e600ff027b82 */ /* 0x001e220000000a00 */
[----:B------:R-:W-:Y:S02]  /*0e60*/  IADD3 R5, PT, PT, R20, R7, RZ ;  /* 0x0000000714057210 */ /* 0x000fe40007ffe0ff */
[----:B------:R-:W-:-:S03]  /*0e70*/  IADD3 R7, PT, PT, R7, 0x80, RZ ;  /* 0x0000008007077810 */ /* 0x000fc60007ffe0ff */
[----:B0-----:R-:W-:-:S05]  /*0e80*/  IMAD.WIDE.U32 R2, R5, 0x4, R2 ;  /* 0x0000000405027825 */ /* 0x001fca00078e0002 */
[----:B------:R1:W-:Y:S02]  /*0e90*/  STG.E desc[UR4][R2.64], R22 ;  /* 0x0000001602007986 */ /* 0x0003e4000c101904 */
.L_x_2661:
[----:B------:R-:W-:-:S13]  /*0ea0*/  ISETP.GE.U32.AND P0, PT, R7, R9, PT ;  /* 0x000000090700720c */ /* 0x000fda0003f06070 */
[----:B------:R-:W-:Y:S05]  /*0eb0*/  @P0 BRA `(.L_x_2663) ;  /* 0x0000000000340947 */ /* 0x000fea0003800000 */
[----:B01----:R-:W0:Y:S01]  /*0ec0*/  LDC.64 R2, c[0x0][0x398] ;  /* 0x0000e600ff027b82 */ /* 0x003e220000000a00 */
[----:B------:R-:W-:Y:S02]  /*0ed0*/  IADD3 R5, PT, PT, R20, R7, RZ ;  /* 0x0000000714057210 */ /* 0x000fe40007ffe0ff */
[----:B------:R-:W-:-:S03]  /*0ee0*/  IADD3 R7, PT, PT, R7, 0x80, RZ ;  /* 0x0000008007077810 */ /* 0x000fc60007ffe0ff */
[----:B0-----:R-:W-:-:S05]  /*0ef0*/  IMAD.WIDE.U32 R2, R5, 0x4, R2 ;  /* 0x0000000405027825 */ /* 0x001fca00078e0002 */
[----:B------:R1:W-:Y:S02]  /*0f00*/  STG.E desc[UR4][R2.64], R23 ;  /* 0x0000001702007986 */ /* 0x0003e4000c101904 */
.L_x_2662:
        /* <DEDUP_REMOVED lines=8> */
.L_x_2663:
[----:B------:R-:W-:Y:S05]  /*0f90*/  BSYNC.RELIABLE B1 ;  /* 0x0000000000017941 */ /* 0x000fea0003800100 */
.L_x_2659:
[----:B------:R-:W-:-:S13]  /*0fa0*/  ISETP.GE.U32.AND P0, PT, R7, R9, PT ;  /* 0x000000090700720c */ /* 0x000fda0003f06070 */
[----:B012---:R-:W0:Y:S01]  /*0fb0*/  @!P0 LDC.64 R2, c[0x0][0x398] ;  /* 0x0000e600ff028b82 */ /* 0x007e220000000a00 */
[----:B------:R-:W-:Y:S02]  /*0fc0*/  @!P0 IADD3 R5, PT, PT, R20, R7, RZ ;  /* 0x0000000714058210 */ /* 0x000fe40007ffe0ff */
[----:B------:R-:W-:-:S03]  /*0fd0*/  @!P0 IADD3 R7, PT, PT, R7, 0x80, RZ ;  /* 0x0000008007078810 */ /* 0x000fc60007ffe0ff */
[----:B0-----:R-:W-:-:S05]  /*0fe0*/  @!P0 IMAD.WIDE.U32 R2, R5, 0x4, R2 ;  /* 0x0000000405028825 */ /* 0x001fca00078e0002 */
[----:B------:R2:W-:Y:S02]  /*0ff0*/  @!P0 STG.E desc[UR4][R2.64], R27 ;  /* 0x0000001b02008986 */ /* 0x0005e4000c101904 */
.L_x_2664:
[----:B------:R-:W-:Y:S05]  /*1000*/  BSYNC.RECONVERGENT B0 ;  /* 0x0000000000007941 */ /* 0x000fea0003800200 */
.L_x_2658:
        /* <DEDUP_REMOVED lines=8> */
.L_x_2641:
[----:B------:R-:W0:Y:S01]  /*1090*/  S2R R13, SR_TID.X ;  /* 0x00000000000d7919 */ /* 0x000e220000002100 */
[----:B------:R-:W1:Y:S01]  /*10a0*/  LDC.64 R2, c[0x0][0x3a8] ;  /* 0x0000ea00ff027b82 */ /* 0x000e620000000a00 */
[----:B------:R-:W2:Y:S01]  /*10b0*/  LDCU.64 UR6, c[0x0][0x388] ;  /* 0x00007100ff0677ac */ /* 0x000ea20008000a00 */
[----:B-1----:R-:W-:-:S04]  /*10c0*/  IMAD.WIDE.U32 R2, R20, 0x4, R2 ;  /* 0x0000000414027825 */ /* 0x002fc800078e0002 */
[----:B0-----:R-:W-:Y:S02]  /*10d0*/  IMAD.WIDE.U32 R14, R13, 0x10, R2 ;  /* 0x000000100d0e7825 */ /* 0x001fe400078e0002 */
[----:B------:R-:W0:Y:S03]  /*10e0*/  LDC.64 R2, c[0x0][0x3a0] ;  /* 0x0000e800ff027b82 */ /* 0x000e260000000a00 */
[----:B------:R-:W2:Y:S04]  /*10f0*/  LDG.E.128 R24, desc[UR4][R14.64] ;  /* 0x000000040e187981 */ /* 0x000ea8000c1e1d00 */
[----:B------:R-:W3:Y:S01]  /*1100*/  LDG.E.128 R16, desc[UR4][R14.64+0x800] ;  /* 0x000800040e107981 */ /* 0x000ee2000c1e1d00 */
[----:B0-----:R-:W-:-:S04]  /*1110*/  IMAD.WIDE.U32 R2, R20, 0x4, R2 ;  /* 0x0000000414027825 */ /* 0x001fc800078e0002 */
[----:B------:R-:W-:-:S05]  /*1120*/  IMAD.WIDE.U32 R2, R13, 0x10, R2 ;  /* 0x000000100d027825 */ /* 0x000fca00078e0002 */
[----:B------:R-:W4:Y:S04]  /*1130*/  LDG.E.128 R4, desc[UR4][R2.64] ;  /* 0x0000000402047981 */ /* 0x000f28000c1e1d00 */
[----:B------:R3:W5:Y:S01]  /*1140*/  LDG.E.128 R8, desc[UR4][R2.64+0x800] ;  /* 0x0008000402087981 */ /* 0x000762000c1e1d00 */
[----:B--2---:R-:W-:-:S05]  /*1150*/  FMUL.FTZ R24, R24, UR6 ;  /* 0x0000000618187c20 */ /* 0x004fca0008410000 */
[----:B------:R-:W-:-:S13]  /*1160*/  FSETP.GT.FTZ.AND P6, PT, R24, UR7, PT ;  /* 0x0000000718007c0b */ /* 0x000fda000bfd4000 */
[----:B------:R-:W-:-:S04]  /*1170*/  @!P6 FMUL.FTZ R24, R24, 1.4426950216293334961 ;  /* 0x3fb8aa3b1818e820 */ /* 0x000fc80000410000 */
[----:B------:R-:W0:Y:S02]  /*1180*/  @!P6 MUFU.EX2 R21, R24 ;  /* 0x000000180015e308 */ /* 0x000e240000000800 */
[----:B0-----:R-:W-:-:S04]  /*1190*/  @!P6 FADD.FTZ R0, R21, 1 ;  /* 0x3f8000001500e421 */ /* 0x001fc80000010000 */
[----:B------:R-:W0:Y:S01]  /*11a0*/  @!P6 MUFU.RCP R12, R0 ;  /* 0x00000000000ce308 */ /* 0x000e220000001000 */
[----:B------:R-:W-:Y:S01]  /*11b0*/  FMUL.FTZ R25, R25, UR6 ;  /* 0x0000000619197c20 */ /* 0x000fe20008410000 */
[----:B---3--:R-:W-:Y:S01]  /*11c0*/  FMUL.FTZ R2, R19, UR6 ;  /* 0x0000000613027c20 */ /* 0x008fe20008410000 */
[----:B----4-:R-:W-:Y:S01]  /*11d0*/  @!P6 FMUL.FTZ R21, R4, R21 ;  /* 0x000000150415e220 */ /* 0x010fe20000410000 */
[----:B------:R-:W-:Y:S01]  /*11e0*/  FMUL.FTZ R27, R27, UR6 ;  /* 0x000000061b1b7c20 */ /* 0x000fe20008410000 */
[----:B------:R-:W-:Y:S01]  /*11f0*/  FMUL.FTZ R17, R17, UR6 ;  /* 0x0000000611117c20 */ /* 0x000fe20008410000 */
[----:B------:R-:W-:Y:S01]  /*1200*/  FSETP.GT.FTZ.AND P5, PT, R25, UR7, PT ;  /* 0x0000000719007c0b */ /* 0x000fe2000bfb4000 */
[----:B------:R-:W-:Y:S01]  /*1210*/  FMUL.FTZ R26, R26, UR6 ;  /* 0x000000061a1a7c20 */ /* 0x000fe20008410000 */
[----:B------:R-:W-:Y:S01]  /*1220*/  FMUL.FTZ R16, R16, UR6 ;  /* 0x0000000610107c20 */ /* 0x000fe20008410000 */
[----:B------:R-:W-:Y:S01]  /*1230*/  FSETP.GT.FTZ.AND P3, PT, R27, UR7, PT ;  /* 0x000000071b007c0b */ /* 0x000fe2000bf74000 */
[----:B------:R-:W-:Y:S01]  /*1240*/  FMUL.FTZ R18, R18, UR6 ;  /* 0x0000000612127c20 */ /* 0x000fe20008410000 */
[----:B------:R-:W-:Y:S01]  /*1250*/  FSETP.GT.FTZ.AND P1, PT, R17, UR7, PT ;  /* 0x0000000711007c0b */ /* 0x000fe2000bf34000 */
[----:B0-----:R-:W-:Y:S01]  /*1260*/  @!P6 FMUL.FTZ R4, R21, R12 ;  /* 0x0000000c1504e220 */ /* 0x001fe20000410000 */
[----:B------:R-:W-:-:S02]  /*1270*/  FSETP.GT.FTZ.AND P6, PT, R2, UR7, PT ;  /* 0x0000000702007c0b */ /* 0x000fc4000bfd4000 */
[----:B------:R-:W-:Y:S02]  /*1280*/  FSETP.GT.FTZ.AND P4, PT, R26, UR7, PT ;  /* 0x000000071a007c0b */ /* 0x000fe4000bf94000 */
[----:B------:R-:W-:Y:S02]  /*1290*/  FSETP.GT.FTZ.AND P2, PT, R16, UR7, PT ;  /* 0x0000000710007c0b */ /* 0x000fe4000bf54000 */
[----:B------:R-:W-:Y:S01]  /*12a0*/  FSETP.GT.FTZ.AND P0, PT, R18, UR7, PT ;  /* 0x0000000712007c0b */ /* 0x000fe2000bf14000 */
[----:B------:R-:W-:Y:S02]  /*12b0*/  @!P5 FMUL.FTZ R0, R25, 1.4426950216293334961 ;  /* 0x3fb8aa3b1900d820 */ /* 0x000fe40000410000 */
[----:B------:R-:W-:-:S04]  /*12c0*/  @!P3 FMUL.FTZ R24, R27, 1.4426950216293334961 ;  /* 0x3fb8aa3b1b18b820 */ /* 0x000fc80000410000 */
[----:B------:R-:W-:Y:S02]  /*12d0*/  @!P6 FMUL.FTZ R14, R2, 1.4426950216293334961 ;  /* 0x3fb8aa3b020ee820 */ /* 0x000fe40000410000 */
[----:B------:R-:W0:Y:S01]  /*12e0*/  LDC.64 R2, c[0x0][0x398] ;  /* 0x0000e600ff027b82 */ /* 0x000e220000000a00 */
[----:B------:R-:W-:Y:S01]  /*12f0*/  @!P1 FMUL.FTZ R12, R17, 1.4426950216293334961 ;  /* 0x3fb8aa3b110c9820 */ /* 0x000fe20000410000 */
[----:B------:R-:W-:Y:S01]  /*1300*/  @!P4 FMUL.FTZ R25, R26, 1.4426950216293334961 ;  /* 0x3fb8aa3b1a19c820 */ /* 0x000fe20000410000 */
[----:B------:R-:W1:Y:S01]  /*1310*/  @!P5 MUFU.EX2 R0, R0 ;  /* 0x000000000000d308 */ /* 0x000e620000000800 */
[----:B------:R-:W-:Y:S01]  /*1320*/  @!P2 FMUL.FTZ R19, R16, 1.4426950216293334961 ;  /* 0x3fb8aa3b1013a820 */ /* 0x000fe20000410000 */
[----:B------:R-:W-:Y:S02]  /*1330*/  @!P0 FMUL.FTZ R17, R18, 1.4426950216293334961 ;  /* 0x3fb8aa3b12118820 */ /* 0x000fe40000410000 */
[----:B------:R-:W2:Y:S04]  /*1340*/  @!P3 MUFU.EX2 R24, R24 ;  /* 0x000000180018b308 */ /* 0x000ea80000000800 */
[----:B------:R-:W3:Y:S04]  /*1350*/  @!P4 MUFU.EX2 R25, R25 ;  /* 0x000000190019c308 */ /* 0x000ee80000000800 */
[----:B------:R-:W4:Y:S04]  /*1360*/  @!P2 MUFU.EX2 R19, R19 ;  /* 0x000000130013a308 */ /* 0x000f280000000800 */
[----:B------:R4:W5:Y:S04]  /*1370*/  @!P1 MUFU.EX2 R18, R12 ;  /* 0x0000000c00129308 */ /* 0x0009680000000800 */
[----:B------:R-:W5:Y:S04]  /*1380*/  @!P0 MUFU.EX2 R17, R17 ;  /* 0x0000001100118308 */ /* 0x000f680000000800 */
[----:B------:R-:W5:Y:S01]  /*1390*/  @!P6 MUFU.EX2 R14, R14 ;  /* 0x0000000e000ee308 */ /* 0x000f620000000800 */
[----:B-1----:R-:W-:Y:S01]  /*13a0*/  @!P5 FADD.FTZ R21, R0, 1 ;  /* 0x3f8000000015d421 */ /* 0x002fe20000010000 */
[----:B--2---:R-:W-:Y:S01]  /*13b0*/  @!P3 FADD.FTZ R22, R24, 1 ;  /* 0x3f8000001816b421 */ /* 0x004fe20000010000 */
[----:B0-----:R-:W-:-:S04]  /*13c0*/  IMAD.WIDE.U32 R2, R20, 0x4, R2 ;  /* 0x0000000414027825 */ /* 0x001fc800078e0002 */
        /* <DEDUP_REMOVED lines=27> */
[----:B------:R-:W-:Y:S04]  /*1580*/  STG.E.128 desc[UR4][R2.64], R4 ;  /* 0x0000000402007986 */ /* 0x000fe8000c101d04 */
[----:B------:R-:W-:Y:S01]  /*1590*/  STG.E.128 desc[UR4][R2.64+0x800], R8 ;  /* 0x0008000802007986 */ /* 0x000fe2000c101d04 */
[----:B------:R-:W-:Y:S05]  /*15a0*/  EXIT ;  /* 0x000000000000794d */ /* 0x000fea0003800000 */
.L_x_2665:
        /* <DEDUP_REMOVED lines=13> */
.L_x_7046:


//--------------------- .text._ZN2at6native29vectorized_elementwise_kernelILi8EZZZNS0_65_GLOBAL__N__cd49fe81_27_ActivationSoftplusKernel_cu_1520ed90_293224softplus_backward_kernelERNS_18TensorIteratorBaseERKN3c106ScalarES8_ENKUlvE_clEvENKUlvE0_clEvEUlffE_St5arrayIPcLm3EEEEviT0_T1_ --------------------------
	.section	.text._ZN2at6native29vectorized_elementwise_kernelILi8EZZZNS0_65_GLOBAL__N__cd49fe81_27_ActivationSoftplusKernel_cu_1520ed90_293224softplus_backward_kernelERNS_18TensorIteratorBaseERKN3c106ScalarES8_ENKUlvE_clEvENKUlvE0_clEvEUlffE_St5arrayIPcLm3EEEEviT0_T1_,"ax",@progbits
	.align	128
        .global         _ZN2at6native29vectorized_elementwise_kernelILi8EZZZNS0_65_GLOBAL__N__cd49fe81_27_ActivationSoftplusKernel_cu_1520ed90_293224softplus_backward_kernelERNS_18TensorIteratorBaseERKN3c106ScalarES8_ENKUlvE_clEvENKUlvE0_clEvEUlffE_St5arrayIPcLm3EEEEviT0_T1_
        .type           _ZN2at6native29vectorized_elementwise_kernelILi8EZZZNS0_65_GLOBAL__N__cd49fe81_27_ActivationSoftplusKernel_cu_1520ed90_293224softplus_backward_kernelERNS_18TensorIteratorBaseERKN3c106ScalarES8_ENKUlvE_clEvENKUlvE0_clEvEUlffE_St5arrayIPcLm3EEEEviT0_T1_,@function
        .size           _ZN2at6native29vectorized_elementwise_kernelILi8EZZZNS0_65_GLOBAL__N__cd49fe81_27_ActivationSoftplusKernel_cu_1520ed90_293224softplus_backward_kernelERNS_18TensorIteratorBaseERKN3c106ScalarES8_ENKUlvE_clEvENKUlvE0_clEvEUlffE_St5arrayIPcLm3EEEEviT0_T1_,(.L_x_7047 - _ZN2at6native29vectorized_elementwise_kernelILi8EZZZNS0_65_GLOBAL__N__cd49fe81_27_ActivationSoftplusKernel_cu_1520ed90_293224softplus_backward_kernelERNS_18TensorIteratorBaseERKN3c106ScalarES8_ENKUlvE_clEvENKUlvE0_clEvEUlffE_St5arrayIPcLm3EEEEviT0_T1_)
        .other          _ZN2at6native29vectorized_elementwise_kernelILi8EZZZNS0_65_GLOBAL__N__cd49fe81_27_ActivationSoftplusKernel_cu_1520ed90_293224softplus_backward_kernelERNS_18TensorIteratorBaseERKN3c106ScalarES8_ENKUlvE_clEvENKUlvE0_clEvEUlffE_St5arrayIPcLm3EEEEviT0_T1_,@"STO_CUDA_ENTRY STV_DEFAULT"
_ZN2at6native29vectorized_elementwise_kernelILi8EZZZNS0_65_GLOBAL__N__cd49fe81_27_ActivationSoftplusKernel_cu_1520ed90_293224softplus_backward_kernelERNS_18TensorIteratorBaseERKN3c106ScalarES8_ENKUlvE_clEvENKUlvE0_clEvEUlffE_St5arrayIPcLm3EEEEviT0_T1_:
.text._ZN2at6native29vectorized_elementwise_kernelILi8EZZZNS0_65_GLOBAL__N__cd49fe81_27_ActivationSoftplusKernel_cu_1520ed90_293224softplus_backward_kernelERNS_18TensorIteratorBaseERKN3c106ScalarES8_ENKUlvE_clEvENKUlvE0_clEvEUlffE_St5arrayIPcLm3EEEEviT0_T1_:
[----:B------:R-:W-:Y:S01]  /*0000*/  LDC R1, c[0x0][0x37c] ;  /* 0x0000df00ff017b82 */ /* 0x000fe20000000800 */
[----:B------:R-:W-:Y:S05]  /*0010*/  EXIT ;  /* 0x000000000000794d */ /* 0x000fea0003800000 */
.L_x_2666:
        /* <DEDUP_REMOVED lines=14> */
.L_x_7047:


//--------------------- .text._ZN2at6native18elementwise_kernelILi128ELi4EZNS0_15gpu_kernel_implIZZZNS0_65_GLOBAL__N__cd49fe81_27_ActivationSoftplusKernel_cu_1520ed90_293224softplus_backward_kernelERNS_18TensorIteratorBaseERKN3c106ScalarES9_ENKUlvE_clEvENKUlvE_clEvEUlddE_EEvS5_RKT_EUliE_EEviT1_ --------------------------
	.section	.text._ZN2at6native18elementwise_kernelILi128ELi4EZNS0_15gpu_kernel_implIZZZNS0_65_GLOBAL__N__cd49fe81_27_ActivationSoftplusKernel_cu_1520ed90_293224softplus_backward_kernelERNS_18TensorIteratorBaseERKN3c106ScalarES9_ENKUlvE_clEvENKUlvE_clEvEUlddE_EEvS5_RKT_EUliE_EEviT1_,"ax",@progbits
	.align	128
        .global         _ZN2at6native18elementwise_kernelILi128ELi4EZNS0_15gpu_kernel_implIZZZNS0_65_GLOBAL__N__cd49fe81_27_ActivationSoftplusKernel_cu_1520ed90_293224softplus_backward_kernelERNS_18TensorIteratorBaseERKN3c106ScalarES9_ENKUlvE_clEvENKUlvE_clEvEUlddE_EEvS5_RKT_EUliE_EEviT1_
        .type           _ZN2at6native18elementwise_kernelILi128ELi4EZNS0_15gpu_kernel_implIZZZNS0_65_GLOBAL__N__cd49fe81_27_ActivationSoftplusKernel_cu_1520ed90_293224softplus_backward_kernelERNS_18TensorIteratorBaseERKN3c106ScalarES9_ENKUlvE_clEvENKUlvE_clEvEUlddE_EEvS5_RKT_EUliE_EEviT1_,@function
        .size           _ZN2at6native18elementwise_kernelILi128ELi4EZNS0_15gpu_kernel_implIZZZNS0_65_GLOBAL__N__cd49fe81_27_ActivationSoftplusKernel_cu_1520ed90_293224softplus_backward_kernelERNS_18TensorIteratorBaseERKN3c106ScalarES9_ENKUlvE_clEvENKUlvE_clEvEUlddE_EEvS5_RKT_EUliE_EEviT1_,(.L_x_7015 - _ZN2at6native18elementwise_kernelILi128ELi4EZNS0_15gpu_kernel_implIZZZNS0_65_GLOBAL__N__cd49fe81_27_ActivationSoftplusKernel_cu_1520ed90_293224softplus_backward_kernelERNS_18TensorIteratorBaseERKN3c106ScalarES9_ENKUlvE_clEvENKUlvE_clEvEUlddE_EEvS5_RKT_EUliE_EEviT1_)
        .other          _ZN2at6native18elementwise_kernelILi128ELi4EZNS0_15gpu_kernel_implIZZZNS0_65_GLOBAL__N__cd49fe81_27_ActivationSoftplusKernel_cu_1520ed90_293224softplus_backward_kernelERNS_18TensorIteratorBaseERKN3c106ScalarES9_ENKUlvE_clEvENKUlvE_clEvEUlddE_EEvS5_RKT_EUliE_EEviT1_,@"STO_CUDA_ENTRY STV_DEFAULT"
_ZN2at6native18elementwise_kernelILi128ELi4EZNS0_15gpu_kernel_implIZZZNS0_65_GLOBAL__N__cd49fe81_27_ActivationSoftplusKernel_cu_1520ed90_293224softplus_backward_kernelERNS_18TensorIteratorBaseERKN3c106ScalarES9_ENKUlvE_clEvENKUlvE_clEvEUlddE_EEvS5_RKT_EUliE_EEviT1_:
.text._ZN2at6native18elementwise_kernelILi128ELi4EZNS0_15gpu_kernel_implIZZZNS0_65_GLOBAL__N__cd49fe81_27_ActivationSoftplusKernel_cu_1520ed90_293224softplus_backward_kernelERNS_18TensorIteratorBaseERKN3c106ScalarES9_ENKUlvE_clEvENKUlvE_clEvEUlddE_EEvS5_RKT_EUliE_EEviT1_:
        /* <DEDUP_REMOVED lines=20> */
[----:B------:R-:W-:Y:S01]  /*0140*/  CS2R R18, SRZ ;  /* 0x0000000000127805 */ /* 0x000fe2000001ff00 */
[----:B------:R-:W-:-:S07]  /*0150*/  IMAD.MOV.U32 R0, RZ, RZ, RZ ;  /* 0x000000ffff007224 */ /* 0x000fce00078e00ff */
        /* <DEDUP_REMOVED lines=349> */
.L_x_2669:
[----:B------:R-:W0:Y:S01]  /*1730*/  LDCU.64 UR6, c[0x0][0x5f0] ;  /* 0x0000be00ff0677ac */ /* 0x000e220008000a00 */
[----:B------:R-:W-:Y:S01]  /*1740*/  BSSY.RECONVERGENT B7, `(.L_x_2670) ;  /* 0x00000ec000077945 */ /* 0x000fe20003800200 */
        /* <DEDUP_REMOVED lines=14> */
[----:B--2---:R4:W0:Y:S02]  /*1830*/  I2F.F64.S16 R16, R2 ;  /* 0x0000000200107312 */ /* 0x0048240000101c00 */
[----:B0---4-:R-:W-:Y:S05]  /*1840*/  BRA `(.L_x_2676) ;  /* 0x0000000c006c7947 */ /* 0x011fea0003800000 */
.L_x_2674:
[----:B------:R-:W2:Y:S02]  /*1850*/  LDG.E.U8 R2, desc[UR36][R2.64] ;  /* 0x0000002402027981 */ /* 0x000ea4000c1e1100 */
[----:B--2---:R4:W0:Y:S02]  /*1860*/  I2F.F64.U16 R16, R2 ;  /* 0x0000000200107312 */ /* 0x0048240000101800 */
[----:B0---4-:R-:W-:Y:S05]  /*1870*/  BRA `(.L_x_2676) ;  /* 0x0000000c00607947 */ /* 0x011fea0003800000 */
.L_x_2673:
[----:B------:R-:W-:-:S09]  /*1880*/  UISETP.NE.AND UP0, UPT, UR4, 0x2, UPT ;  /* 0x000000020400788c */ /* 0x000fd2000bf05270 */
[----:B------:R-:W-:Y:S05]  /*1890*/  BRA.U !UP0, `(.L_x_2677) ;  /* 0x0000000108287547 */ /* 0x000fea000b800000 */
[----:B------:R-:W-:-:S09]  /*18a0*/  UISETP.NE.AND UP0, UPT, UR4, 0x3, UPT ;  /* 0x000000030400788c */ /* 0x000fd2000bf05270 */
[----:B------:R-:W-:Y:S05]  /*18b0*/  BRA.U !UP0, `(.L_x_2678) ;  /* 0x0000000108147547 */ /* 0x000fea000b800000 */
[----:B------:R-:W-:-:S09]  /*18c0*/  UISETP.NE.AND UP0, UPT, UR4, 0x4, UPT ;  /* 0x000000040400788c */ /* 0x000fd2000bf05270 */
[----:B------:R-:W-:Y:S05]  /*18d0*/  BRA.U UP0, `(.L_x_2675) ;  /* 0x0000000900bc7547 */ /* 0x000fea000b800000 */
[----:B------:R-:W2:Y:S02]  /*18e0*/  LDG.E.64 R16, desc[UR36][R2.64] ;  /* 0x0000002402107981 */ /* 0x000ea4000c1e1b00 */
[----:B--2---:R-:W4:Y:S02]  /*18f0*/  I2F.F64.S64 R16, R16 ;  /* 0x0000001000107312 */ /* 0x004f240000301c00 */
[----:B----4-:R-:W-:Y:S05]  /*1900*/  BRA `(.L_x_2676) ;  /* 0x0000000c003c7947 */ /* 0x010fea0003800000 */
.L_x_2678:
[----:B------:R-:W2:Y:S02]  /*1910*/  LDG.E R2, desc[UR36][R2.64] ;  /* 0x0000002402027981 */ /* 0x000ea4000c1e1900 */
[----:B--2---:R4:W0:Y:S02]  /*1920*/  I2F.F64 R16, R2 ;  /* 0x0000000200107312 */ /* 0x0048240000201c00 */
[----:B0---4-:R-:W-:Y:S05]  /*1930*/  BRA `(.L_x_2676) ;  /* 0x0000000c00307947 */ /* 0x011fea0003800000 */
.L_x_2677:
[----:B------:R-:W2:Y:S02]  /*1940*/  LDG.E.U16 R2, desc[UR36][R2.64] ;  /* 0x0000002402027981 */ /* 0x000ea4000c1e1500 */
[----:B--2---:R4:W0:Y:S02]  /*1950*/  I2F.F64.S16 R16, R2 ;  /* 0x0000000200107312 */ /* 0x0048240000101c00 */
[----:B0---4-:R-:W-:Y:S05]  /*1960*/  BRA `(.L_x_2676) ;  /* 0x0000000c00247947 */ /* 0x011fea0003800000 */
.L_x_2672:
[----:B------:R-:W-:-:S09]  /*1970*/  UISETP.GT.AND UP0, UPT, UR4, 0x6, UPT ;  /* 0x000000060400788c */ /* 0x000fd2000bf04270 */
[----:B------:R-:W-:Y:S05]  /*1980*/  BRA.U UP0, `(.L_x_2679) ;  /* 0x0000000100347547 */ /* 0x000fea000b800000 */
[----:B------:R-:W-:-:S09]  /*1990*/  UISETP.NE.AND UP0, UPT, UR4, 0x5, UPT ;  /* 0x000000050400788c */ /* 0x000fd2000bf05270 */
[----:B------:R-:W-:Y:S05]  /*19a0*/  BRA.U !UP0, `(.L_x_2680) ;  /* 0x0000000108187547 */ /* 0x000fea000b800000 */
[----:B------:R-:W-:-:S09]  /*19b0*/  UISETP.NE.AND UP0, UPT, UR4, 0x6, UPT ;  /* 0x000000060400788c */ /* 0x000fd2000bf05270 */
[----:B------:R-:W-:Y:S05]  /*19c0*/  BRA.U UP0, `(.L_x_2675) ;  /* 0x0000000900807547 */ /* 0x000fea000b800000 */
[----:B------:R-:W2:Y:S02]  /*19d0*/  LDG.E R16, desc[UR36][R2.64] ;  /* 0x0000002402107981 */ /* 0x000ea4000c1e1900 */
[----:B--2---:R-:W-:-:S06]  /*19e0*/  FMUL.FTZ R16, R16, 1 ;  /* 0x3f80000010107820 */ /* 0x004fcc0000410000 */
[----:B------:R-:W3:Y:S02]  /*19f0*/  F2F.F64.F32 R16, R16 ;  /* 0x0000001000107310 */ /* 0x000ee40000201800 */
[----:B---3--:R-:W-:Y:S05]  /*1a00*/  BRA `(.L_x_2676) ;  /* 0x0000000800fc7947 */ /* 0x008fea0003800000 */
.L_x_2680:
[----:B------:R-:W2:Y:S02]  /*1a10*/  LDG.E.U16 R0, desc[UR36][R2.64] ;  /* 0x0000002402007981 */ /* 0x000ea4000c1e1500 */
[----:B--2---:R-:W-:-:S05]  /*1a20*/  HADD2.F32 R0, -RZ, R0.H0_H0 ;  /* 0x20000000ff007230 */ /* 0x004fca0000004100 */
[----:B------:R-:W-:-:S04]  /*1a30*/  FMUL.FTZ R0, R0, 1 ;  /* 0x3f80000000007820 */ /* 0x000fc80000410000 */
[----:B------:R3:W4:Y:S02]  /*1a40*/  F2F.F64.F32 R16, R0 ;  /* 0x0000000000107310 */ /* 0x0007240000201800 */
[----:B---34-:R-:W-:Y:S05]  /*1a50*/  BRA `(.L_x_2676) ;  /* 0x0000000800e87947 */ /* 0x018fea0003800000 */
.L_x_2679:
[----:B------:R-:W-:-:S09]  /*1a60*/  UISETP.NE.AND UP0, UPT, UR4, 0x7, UPT ;  /* 0x000000070400788c */ /* 0x000fd2000bf05270 */
[----:B------:R-:W-:Y:S05]  /*1a70*/  BRA.U !UP0, `(.L_x_2681) ;  /* 0x0000000108347547 */ /* 0x000fea000b800000 */
[----:B------:R-:W-:-:S09]  /*1a80*/  UISETP.NE.AND UP0, UPT, UR4, 0x8, UPT ;  /* 0x000000080400788c */ /* 0x000fd2000bf05270 */
[----:B------:R-:W-:Y:S05]  /*1a90*/  BRA.U !UP0, `(.L_x_2682) ;  /* 0x0000000108187547 */ /* 0x000fea000b800000 */
[----:B------:R-:W-:-:S09]  /*1aa0*/  UISETP.NE.AND UP0, UPT, UR4, 0x9, UPT ;  /* 0x000000090400788c */ /* 0x000fd2000bf05270 */
[----:B------:R-:W-:Y:S05]  /*1ab0*/  BRA.U UP0, `(.L_x_2675) ;  /* 0x0000000900447547 */ /* 0x000fea000b800000 */
[----:B------:R-:W2:Y:S02]  /*1ac0*/  LDG.E R2, desc[UR36][R2.64] ;  /* 0x0000002402027981 */ /* 0x000ea4000c1e1900 */
[----:B--2---:R-:W-:-:S06]  /*1ad0*/  FMUL.FTZ R16, R2, 1 ;  /* 0x3f80000002107820 */ /* 0x004fcc0000410000 */
[----:B------:R-:W4:Y:S02]  /*1ae0*/  F2F.F64.F32 R16, R16 ;  /* 0x0000001000107310 */ /* 0x000f240000201800 */
[----:B----4-:R-:W-:Y:S05]  /*1af0*/  BRA `(.L_x_2676) ;  /* 0x0000000800c07947 */ /* 0x010fea0003800000 */
.L_x_2682:
[----:B------:R-:W2:Y:S02]  /*1b00*/  LDG.E.U16 R2, desc[UR36][R2.64] ;  /* 0x0000002402027981 */ /* 0x000ea4000c1e1500 */
[----:B--2---:R-:W-:-:S05]  /*1b10*/  HADD2.F32 R0, -RZ, R2.H0_H0 ;  /* 0x20000002ff007230 */ /* 0x004fca0000004100 */
[----:B------:R-:W-:-:S04]  /*1b20*/  FMUL.FTZ R0, R0, 1 ;  /* 0x3f80000000007820 */ /* 0x000fc80000410000 */
[----:B------:R4:W0:Y:S02]  /*1b30*/  F2F.F64.F32 R16, R0 ;  /* 0x0000000000107310 */ /* 0x0008240000201800 */
[----:B0---4-:R-:W-:Y:S05]  /*1b40*/  BRA `(.L_x_2676) ;  /* 0x0000000800ac7947 */ /* 0x011fea0003800000 */
.L_x_2681:
[----:B------:R3:W5:Y:S01]  /*1b50*/  LDG.E.64 R16, desc[UR36][R2.64] ;  /* 0x0000002402107981 */ /* 0x000762000c1e1b00 */
[----:B------:R-:W-:Y:S05]  /*1b60*/  BRA `(.L_x_2676) ;  /* 0x0000000800a47947 */ /* 0x000fea0003800000 */
.L_x_2671:
        /* <DEDUP_REMOVED lines=8> */
[----:B------:R-:W2:Y:S01]  /*1bf0*/  LDG.E.U8 R2, desc[UR36][R2.64] ;  /* 0x0000002402027981 */ /* 0x000ea2000c1e1100 */
[----:B------:R-:W-:Y:S01]  /*1c00*/  IMAD.MOV.U32 R16, RZ, RZ, RZ ;  /* 0x000000ffff107224 */ /* 0x000fe200078e00ff */
[----:B--2---:R-:W-:-:S04]  /*1c10*/  ISETP.NE.AND P0, PT, R2, RZ, PT ;  /* 0x000000ff0200720c */ /* 0x004fc80003f05270 */
[----:B------:R-:W-:Y:S01]  /*1c20*/  FSEL R17, RZ, 1.875, !P0 ;  /* 0x3ff00000ff117808 */ /* 0x000fe20004000000 */
[----:B------:R-:W-:Y:S08]  /*1c30*/  BRA `(.L_x_2676) ;  /* 0x0000000800707947 */ /* 0x000ff00003800000 */
.L_x_2685:
[----:B------:R2:W5:Y:S01]  /*1c40*/  LDG.E.64 R16, desc[UR36][R2.64] ;  /* 0x0000002402107981 */ /* 0x000562000c1e1b00 */
[----:B------:R-:W-:Y:S05]  /*1c50*/  BRA `(.L_x_2676) ;  /* 0x0000000800687947 */ /* 0x000fea0003800000 */
.L_x_2684:
        /* <DEDUP_REMOVED lines=23> */
[----:B------:R-:W-:-:S05]  /*1dd0*/  LOP3.LUT R5, R5, 0x80000000, R0, 0xf8, !PT ;  /* 0x8000000005057812 */ /* 0x000fca00078ef800 */
[----:B------:R-:W-:-:S04]  /*1de0*/  FMUL.FTZ R5, R5, 1 ;  /* 0x3f80000005057820 */ /* 0x000fc80000410000 */
[----:B------:R2:W3:Y:S02]  /*1df0*/  F2F.F64.F32 R16, R5 ;  /* 0x0000000500107310 */ /* 0x0004e40000201800 */
[----:B--23--:R-:W-:Y:S05]  /*1e00*/  BRA `(.L_x_2676) ;  /* 0x0000000400fc7947 */ /* 0x00cfea0003800000 */
.L_x_2687:
        /* <DEDUP_REMOVED lines=10> */
[----:B------:R-:W-:-:S05]  /*1eb0*/  LOP3.LUT R0, R0, 0x80000000, R5, 0xf8, !PT ;  /* 0x8000000000007812 */ /* 0x000fca00078ef805 */
[----:B------:R-:W-:-:S04]  /*1ec0*/  FMUL.FTZ R0, R0, 1 ;  /* 0x3f80000000007820 */ /* 0x000fc80000410000 */
[----:B------:R2:W3:Y:S02]  /*1ed0*/  F2F.F64.F32 R16, R0 ;  /* 0x0000000000107310 */ /* 0x0004e40000201800 */
[----:B--23--:R-:W-:Y:S05]  /*1ee0*/  BRA `(.L_x_2676) ;  /* 0x0000000400c47947 */ /* 0x00cfea0003800000 */
.L_x_2686:
[----:B------:R-:W2:Y:S02]  /*1ef0*/  LDG.E.U16 R0, desc[UR36][R2.64] ;  /* 0x0000002402007981 */ /* 0x000ea4000c1e1500 */
[----:B--2---:R-:W-:-:S05]  /*1f00*/  SHF.L.U32 R0, R0, 0x10, RZ ;  /* 0x0000001000007819 */ /* 0x004fca00000006ff */
[----:B------:R-:W-:-:S04]  /*1f10*/  FMUL.FTZ R0, R0, 1 ;  /* 0x3f80000000007820 */ /* 0x000fc80000410000 */
[----:B------:R2:W3:Y:S02]  /*1f20*/  F2F.F64.F32 R16, R0 ;  /* 0x0000000000107310 */ /* 0x0004e40000201800 */
[----:B--23--:R-:W-:Y:S05]  /*1f30*/  BRA `(.L_x_2676) ;  /* 0x0000000400b07947 */ /* 0x00cfea0003800000 */
.L_x_2683:
        /* <DEDUP_REMOVED lines=9> */
[----:B--2---:R2:W3:Y:S02]  /*1fd0*/  I2F.F64.U16 R16, R2 ;  /* 0x0000000200107312 */ /* 0x0044e40000101800 */
[----:B--23--:R-:W-:Y:S05]  /*1fe0*/  BRA `(.L_x_2676) ;  /* 0x0000000400847947 */ /* 0x00cfea0003800000 */
.L_x_2690:
[----:B------:R-:W2:Y:S01]  /*1ff0*/  LDG.E.U8 R3, desc[UR36][R2.64] ;  /* 0x0000002402037981 */ /* 0x000ea2000c1e1100 */
[----:B------:R-:W-:Y:S02]  /*2000*/  CS2R R16, SRZ ;  /* 0x0000000000107805 */ /* 0x000fe4000001ff00 */
[----:B--2---:R-:W-:-:S13]  /*2010*/  ISETP.NE.AND P0, PT, R3, RZ, PT ;  /* 0x000000ff0300720c */ /* 0x004fda0003f05270 */
[----:B------:R-:W-:Y:S05]  /*2020*/  @!P0 BRA `(.L_x_2676) ;  /* 0x0000000400748947 */ /* 0x000fea0003800000 */
[----:B------:R-:W-:-:S13]  /*2030*/  ISETP.NE.AND P0, PT, R3, 0x80, PT ;  /* 0x000000800300780c */ /* 0x000fda0003f05270 */
[----:B------:R-:W-:Y:S02]  /*2040*/  @!P0 IMAD.MOV.U32 R16, RZ, RZ, 0x20000000 ;  /* 0x20000000ff108424 */ /* 0x000fe400078e00ff */
        /* <DEDUP_REMOVED lines=15> */
.L_x_2692:
[----:B------:R-:W-:Y:S05]  /*2140*/  BSYNC.RECONVERGENT B0 ;  /* 0x0000000000007941 */ /* 0x000fea0003800200 */
.L_x_2691:
[----:B------:R-:W-:Y:S01]  /*2150*/  IMAD.SHL.U32 R0, R0, 0x100000, RZ ;  /* 0x0010000000007824 */ /* 0x000fe200078e00ff */
[----:B------:R-:W-:-:S04]  /*2160*/  LEA R2, R2, 0x3b800000, 0x17 ;  /* 0x3b80000002027811 */ /* 0x000fc800078eb8ff */
[----:B------:R-:W-:-:S05]  /*2170*/  LOP3.LUT R0, R2, R0, R7, 0xfe, !PT ;  /* 0x0000000002007212 */ /* 0x000fca00078efe07 */
[----:B------:R-:W-:-:S04]  /*2180*/  FMUL.FTZ R0, R0, 1 ;  /* 0x3f80000000007820 */ /* 0x000fc80000410000 */
[----:B------:R2:W3:Y:S02]  /*2190*/  F2F.F64.F32 R16, R0 ;  /* 0x0000000000107310 */ /* 0x0004e40000201800 */
[----:B--23--:R-:W-:Y:S05]  /*21a0*/  BRA `(.L_x_2676) ;  /* 0x0000000400147947 */ /* 0x00cfea0003800000 */
.L_x_2689:
[----:B------:R-:W2:Y:S01]  /*21b0*/  LDG.E.U8 R3, desc[UR36][R2.64] ;  /* 0x0000002402037981 */ /* 0x000ea2000c1e1100 */
[----:B------:R-:W-:Y:S02]  /*21c0*/  CS2R R16, SRZ ;  /* 0x0000000000107805 */ /* 0x000fe4000001ff00 */
[----:B--2---:R-:W-:-:S13]  /*21d0*/  ISETP.NE.AND P0, PT, R3, RZ, PT ;  /* 0x000000ff0300720c */ /* 0x004fda0003f05270 */
[----:B------:R-:W-:Y:S05]  /*21e0*/  @!P0 BRA `(.L_x_2676) ;  /* 0x0000000400048947 */ /* 0x000fea0003800000 */
[----:B------:R-:W-:-:S13]  /*21f0*/  ISETP.NE.AND P0, PT, R3, 0x80, PT ;  /* 0x000000800300780c */ /* 0x000fda0003f05270 */
[----:B------:R-:W-:Y:S01]  /*2200*/  @!P0 MOV R16, 0x20000000 ;  /* 0x2000000000108802 */ /* 0x000fe20000000f00 */
        /* <DEDUP_REMOVED lines=15> */
.L_x_2694:
[----:B------:R-:W-:Y:S05]  /*2300*/  BSYNC.RECONVERGENT B0 ;  /* 0x0000000000007941 */ /* 0x000fea0003800200 */
.L_x_2693:
[----:B------:R-:W-:Y:S01]  /*2310*/  IMAD.SHL.U32 R0, R0, 0x200000, RZ ;  /* 0x0020000000007824 */ /* 0x000fe200078e00ff */
[----:B------:R-:W-:-:S04]  /*2320*/  LEA R2, R2, 0x37800000, 0x17 ;  /* 0x3780000002027811 */ /* 0x000fc800078eb8ff */
[----:B------:R-:W-:-:S05]  /*2330*/  LOP3.LUT R0, R2, R0, R7, 0xfe, !PT ;  /* 0x0000000002007212 */ /* 0x000fca00078efe07 */
[----:B------:R-:W-:-:S04]  /*2340*/  FMUL.FTZ R0, R0, 1 ;  /* 0x3f80000000007820 */ /* 0x000fc80000410000 */
[----:B------:R2:W3:Y:S02]  /*2350*/  F2F.F64.F32 R16, R0 ;  /* 0x0000000000107310 */ /* 0x0004e40000201800 */
[----:B--23--:R-:W-:Y:S05]  /*2360*/  BRA `(.L_x_2676) ;  /* 0x0000000000a47947 */ /* 0x00cfea0003800000 */
.L_x_2688:
[----:B------:R-:W-:-:S09]  /*2370*/  UISETP.NE.AND UP0, UPT, UR4, 0x1c, UPT ;  /* 0x0000001c0400788c */ /* 0x000fd2000bf05270 */
[----:B------:R-:W-:Y:S05]  /*2380*/  BRA.U !UP0, `(.L_x_2695) ;  /* 0x0000000108947547 */ /* 0x000fea000b800000 */
[----:B------:R-:W-:-:S09]  /*2390*/  UISETP.NE.AND UP0, UPT, UR4, 0x1d, UPT ;  /* 0x0000001d0400788c */ /* 0x000fd2000bf05270 */
[----:B------:R-:W-:Y:S05]  /*23a0*/  BRA.U !UP0, `(.L_x_2696) ;  /* 0x0000000108807547 */ /* 0x000fea000b800000 */
[----:B------:R-:W-:-:S09]  /*23b0*/  UISETP.NE.AND UP0, UPT, UR4, 0x2c, UPT ;  /* 0x0000002c0400788c */ /* 0x000fd2000bf05270 */
[----:B------:R-:W-:Y:S05]  /*23c0*/  BRA.U !UP0, `(.L_x_2697) ;  /* 0x0000000108487547 */ /* 0x000fea000b800000 */
.L_x_2675:
        /* <DEDUP_REMOVED lines=16> */
.L_x_2698:
[----:B------:R-:W-:Y:S01]  /*24d0*/  CS2R R16, SRZ ;  /* 0x0000000000107805 */ /* 0x000fe2000001ff00 */
[----:B------:R-:W-:Y:S06]  /*24e0*/  BRA `(.L_x_2676) ;  /* 0x0000000000447947 */ /* 0x000fec0003800000 */
.L_x_2697:
[----:B------:R-:W2:Y:S01]  /*24f0*/  LDG.E.U8 R0, desc[UR36][R2.64] ;  /* 0x0000002402007981 */ /* 0x000ea2000c1e1100 */
[----:B------:R-:W-:Y:S01]  /*2500*/  IMAD.MOV.U32 R16, RZ, RZ, 0x0 ;  /* 0x00000000ff107424 */ /* 0x000fe200078e00ff */
[----:B------:R-:W-:Y:S02]  /*2510*/  MOV R17, 0x38000000 ;  /* 0x3800000000117802 */ /* 0x000fe40000000f00 */
[----:B--2---:R-:W-:-:S13]  /*2520*/  ISETP.NE.AND P0, PT, R0, RZ, PT ;  /* 0x000000ff0000720c */ /* 0x004fda0003f05270 */
[----:B------:R-:W-:Y:S05]  /*2530*/  @!P0 BRA `(.L_x_2676) ;  /* 0x0000000000308947 */ /* 0x000fea0003800000 */
[----:B------:R-:W-:-:S13]  /*2540*/  ISETP.NE.AND P0, PT, R0, 0xff, PT ;  /* 0x000000ff0000780c */ /* 0x000fda0003f05270 */
[----:B------:R-:W-:Y:S01]  /*2550*/  @P0 IMAD.SHL.U32 R0, R0, 0x800000, RZ ;  /* 0x0080000000000824 */ /* 0x000fe200078e00ff */
[----:B------:R-:W-:Y:S01]  /*2560*/  @!P0 MOV R17, 0x7ff80000 ;  /* 0x7ff8000000118802 */ /* 0x000fe20000000f00 */
[----:B------:R-:W-:Y:S02]  /*2570*/  @!P0 IMAD.MOV.U32 R16, RZ, RZ, 0x20000000 ;  /* 0x20000000ff108424 */ /* 0x000fe400078e00ff */
[----:B------:R-:W-:-:S04]  /*2580*/  @P0 FMUL.FTZ R0, R0, 1 ;  /* 0x3f80000000000820 */ /* 0x000fc80000410000 */
[----:B------:R2:W3:Y:S02]  /*2590*/  @P0 F2F.F64.F32 R16, R0 ;  /* 0x0000000000100310 */ /* 0x0004e40000201800 */
[----:B--23--:R-:W-:Y:S05]  /*25a0*/  BRA `(.L_x_2676) ;  /* 0x0000000000147947 */ /* 0x00cfea0003800000 */
.L_x_2696:
[----:B------:R-:W2:Y:S02]  /*25b0*/  LDG.E.64 R16, desc[UR36][R2.64] ;  /* 0x0000002402107981 */ /* 0x000ea4000c1e1b00 */
[----:B--2---:R-:W2:Y:S02]  /*25c0*/  I2F.F64.U64 R16, R16 ;  /* 0x0000001000107312 */ /* 0x004ea40000301800 */
[----:B--2---:R-:W-:Y:S05]  /*25d0*/  BRA `(.L_x_2676) ;  /* 0x0000000000087947 */ /* 0x004fea0003800000 */
.L_x_2695:
[----:B------:R-:W2:Y:S02]  /*25e0*/  LDG.E R2, desc[UR36][R2.64] ;  /* 0x0000002402027981 */ /* 0x000ea4000c1e1900 */
[----:B--2---:R0:W1:Y:S02]  /*25f0*/  I2F.F64.U32 R16, R2 ;  /* 0x0000000200107312 */ /* 0x0040640000201800 */
.L_x_2676:
[----:B------:R-:W-:Y:S05]  /*2600*/  BSYNC.RECONVERGENT B7 ;  /* 0x0000000000077941 */ /* 0x000fea0003800200 */
.L_x_2670:
[----:B------:R-:W4:Y:S01]  /*2610*/  LDCU.64 UR6, c[0x0][0x5f8] ;  /* 0x0000bf00ff0677ac */ /* 0x000f220008000a00 */
[----:B------:R-:W-:Y:S01]  /*2620*/  BSSY.RECONVERGENT B7, `(.L_x_2699) ;  /* 0x00000ec000077945 */ /* 0x000fe20003800200 */
[----:B------:R-:W-:-:S04]  /*2630*/  UPRMT UR4, UR40, 0x7772, URZ ;  /* 0x0000777228047896 */ /* 0x000fc800080000ff */
[----:B------:R-:W-:Y:S01]  /*2640*/  UISETP.GT.AND UP0, UPT, UR4, 0x9, UPT ;  /* 0x000000090400788c */ /* 0x000fe2000bf04270 */
[----:B----4-:R-:W-:-:S05]  /*2650*/  IADD3 R4, P0, PT, R19, UR6, RZ ;  /* 0x0000000613047c10 */ /* 0x010fca000ff1e0ff */
        /* <DEDUP_REMOVED lines=10> */
[----:B0-23--:R-:W2:Y:S02]  /*2700*/  LDG.E.S8 R2, desc[UR36][R4.64] ;  /* 0x0000002404027981 */ /* 0x00dea4000c1e1300 */
[----:B--2---:R-:W4:Y:S02]  /*2710*/  I2F.F64.S16 R2, R2 ;  /* 0x0000000200027312 */ /* 0x004f240000101c00 */
[----:B----4-:R-:W-:Y:S05]  /*2720*/  BRA `(.L_x_2705) ;  /* 0x0000000c006c7947 */ /* 0x010fea0003800000 */
.L_x_2703:
[----:B0-23--:R-:W2:Y:S02]  /*2730*/  LDG.E.U8 R2, desc[UR36][R4.64] ;  /* 0x0000002404027981 */ /* 0x00dea4000c1e1100 */
[----:B--2---:R-:W4:Y:S02]  /*2740*/  I2F.F64.U16 R2, R2 ;  /* 0x0000000200027312 */ /* 0x004f240000101800 */
[----:B----4-:R-:W-:Y:S05]  /*2750*/  BRA `(.L_x_2705) ;  /* 0x0000000c00607947 */ /* 0x010fea0003800000 */
.L_x_2702:
[----:B------:R-:W-:-:S09]  /*2760*/  UISETP.NE.AND UP0, UPT, UR4, 0x2, UPT ;  /* 0x000000020400788c */ /* 0x000fd2000bf05270 */
[----:B------:R-:W-:Y:S05]  /*2770*/  BRA.U !UP0, `(.L_x_2706) ;  /* 0x0000000108287547 */ /* 0x000fea000b800000 */
[----:B------:R-:W-:-:S09]  /*2780*/  UISETP.NE.AND UP0, UPT, UR4, 0x3, UPT ;  /* 0x000000030400788c */ /* 0x000fd2000bf05270 */
[----:B------:R-:W-:Y:S05]  /*2790*/  BRA.U !UP0, `(.L_x_2707) ;  /* 0x0000000108147547 */ /* 0x000fea000b800000 */
[----:B------:R-:W-:-:S09]  /*27a0*/  UISETP.NE.AND UP0, UPT, UR4, 0x4, UPT ;  /* 0x000000040400788c */ /* 0x000fd2000bf05270 */
[----:B------:R-:W-:Y:S05]  /*27b0*/  BRA.U UP0, `(.L_x_2704) ;  /* 0x0000000900bc7547 */ /* 0x000fea000b800000 */
[----:B0-23--:R-:W2:Y:S02]  /*27c0*/  LDG.E.64 R2, desc[UR36][R4.64] ;  /* 0x0000002404027981 */ /* 0x00dea4000c1e1b00 */
[----:B--2---:R-:W4:Y:S02]  /*27d0*/  I2F.F64.S64 R2, R2 ;  /* 0x0000000200027312 */ /* 0x004f240000301c00 */
[----:B----4-:R-:W-:Y:S05]  /*27e0*/  BRA `(.L_x_2705) ;  /* 0x0000000c003c7947 */ /* 0x010fea0003800000 */
.L_x_2707:
[----:B0-23--:R-:W2:Y:S02]  /*27f0*/  LDG.E R2, desc[UR36][R4.64] ;  /* 0x0000002404027981 */ /* 0x00dea4000c1e1900 */
[----:B--2---:R-:W4:Y:S02]  /*2800*/  I2F.F64 R2, R2 ;  /* 0x0000000200027312 */ /* 0x004f240000201c00 */
[----:B----4-:R-:W-:Y:S05]  /*2810*/  BRA `(.L_x_2705) ;  /* 0x0000000c00307947 */ /* 0x010fea0003800000 */
.L_x_2706:
[----:B0-23--:R-:W2:Y:S02]  /*2820*/  LDG.E.U16 R2, desc[UR36][R4.64] ;  /* 0x0000002404027981 */ /* 0x00dea4000c1e1500 */
[----:B--2---:R-:W4:Y:S02]  /*2830*/  I2F.F64.S16 R2, R2 ;  /* 0x0000000200027312 */ /* 0x004f240000101c00 */
[----:B----4-:R-:W-:Y:S05]  /*2840*/  BRA `(.L_x_2705) ;  /* 0x0000000c00247947 */ /* 0x010fea0003800000 */
.L_x_2701:
[----:B------:R-:W-:-:S09]  /*2850*/  UISETP.GT.AND UP0, UPT, UR4, 0x6, UPT ;  /* 0x000000060400788c */ /* 0x000fd2000bf04270 */
[----:B------:R-:W-:Y:S05]  /*2860*/  BRA.U UP0, `(.L_x_2708) ;  /* 0x0000000100347547 */ /* 0x000fea000b800000 */
[----:B------:R-:W-:-:S09]  /*2870*/  UISETP.NE.AND UP0, UPT, UR4, 0x5, UPT ;  /* 0x000000050400788c */ /* 0x000fd2000bf05270 */
[----:B------:R-:W-:Y:S05]  /*2880*/  BRA.U !UP0, `(.L_x_2709) ;  /* 0x0000000108187547 */ /* 0x000fea000b800000 */
[----:B------:R-:W-:-:S09]  /*2890*/  UISETP.NE.AND UP0, UPT, UR4, 0x6, UPT ;  /* 0x000000060400788c */ /* 0x000fd2000bf05270 */
[----:B------:R-:W-:Y:S05]  /*28a0*/  BRA.U UP0, `(.L_x_2704) ;  /* 0x0000000900807547 */ /* 0x000fea000b800000 */
[----:B0-23--:R-:W2:Y:S02]  /*28b0*/  LDG.E R2, desc[UR36][R4.64] ;  /* 0x0000002404027981 */ /* 0x00dea4000c1e1900 */
[----:B--2---:R-:W-:-:S06]  /*28c0*/  FMUL.FTZ R2, R2, 1 ;  /* 0x3f80000002027820 */ /* 0x004fcc0000410000 */
[----:B------:R-:W3:Y:S02]  /*28d0*/  F2F.F64.F32 R2, R2 ;  /* 0x0000000200027310 */ /* 0x000ee40000201800 */
[----:B---3--:R-:W-:Y:S05]  /*28e0*/  BRA `(.L_x_2705) ;  /* 0x0000000800fc7947 */ /* 0x008fea0003800000 */
.L_x_2709:
[----:B------:R-:W4:Y:S02]  /*28f0*/  LDG.E.U16 R0, desc[UR36][R4.64] ;  /* 0x0000002404007981 */ /* 0x000f24000c1e1500 */
[----:B----4-:R-:W-:-:S05]  /*2900*/  HADD2.F32 R0, -RZ, R0.H0_H0 ;  /* 0x20000000ff007230 */ /* 0x010fca0000004100 */
[----:B------:R-:W-:-:S04]  /*2910*/  FMUL.FTZ R0, R0, 1 ;  /* 0x3f80000000007820 */ /* 0x000fc80000410000 */
[----:B0-23--:R3:W4:Y:S02]  /*2920*/  F2F.F64.F32 R2, R0 ;  /* 0x0000000000027310 */ /* 0x00d7240000201800 */
[----:B---34-:R-:W-:Y:S05]  /*2930*/  BRA `(.L_x_2705) ;  /* 0x0000000800e87947 */ /* 0x018fea0003800000 */
.L_x_2708:
[----:B------:R-:W-:-:S09]  /*2940*/  UISETP.NE.AND UP0, UPT, UR4, 0x7, UPT ;  /* 0x000000070400788c */ /* 0x000fd2000bf05270 */
[----:B------:R-:W-:Y:S05]  /*2950*/  BRA.U !UP0, `(.L_x_2710) ;  /* 0x0000000108347547 */ /* 0x000fea000b800000 */
[----:B------:R-:W-:-:S09]  /*2960*/  UISETP.NE.AND UP0, UPT, UR4, 0x8, UPT ;  /* 0x000000080400788c */ /* 0x000fd2000bf05270 */
[----:B------:R-:W-:Y:S05]  /*2970*/  BRA.U !UP0, `(.L_x_2711) ;  /* 0x0000000108187547 */ /* 0x000fea000b800000 */
[----:B------:R-:W-:-:S09]  /*2980*/  UISETP.NE.AND UP0, UPT, UR4, 0x9, UPT ;  /* 0x000000090400788c */ /* 0x000fd2000bf05270 */
[----:B------:R-:W-:Y:S05]  /*2990*/  BRA.U UP0, `(.L_x_2704) ;  /* 0x0000000900447547 */ /* 0x000fea000b800000 */
[----:B------:R-:W0:Y:S02]  /*29a0*/  LDG.E R4, desc[UR36][R4.64] ;  /* 0x0000002404047981 */ /* 0x000e24000c1e1900 */
[----:B0-23--:R-:W-:-:S06]  /*29b0*/  FMUL.FTZ R2, R4, 1 ;  /* 0x3f80000004027820 */ /* 0x00dfcc0000410000 */
[----:B------:R-:W4:Y:S02]  /*29c0*/  F2F.F64.F32 R2, R2 ;  /* 0x0000000200027310 */ /* 0x000f240000201800 */
[----:B----4-:R-:W-:Y:S05]  /*29d0*/  BRA `(.L_x_2705) ;  /* 0x0000000800c07947 */ /* 0x010fea0003800000 */
.L_x_2711:
[----:B------:R-:W4:Y:S02]  /*29e0*/  LDG.E.U16 R4, desc[UR36][R4.64] ;  /* 0x0000002404047981 */ /* 0x000f24000c1e1500 */
[----:B----4-:R-:W-:-:S05]  /*29f0*/  HADD2.F32 R0, -RZ, R4.H0_H0 ;  /* 0x20000004ff007230 */ /* 0x010fca0000004100 */
[----:B------:R-:W-:-:S04]  /*2a00*/  FMUL.FTZ R0, R0, 1 ;  /* 0x3f80000000007820 */ /* 0x000fc80000410000 */
[----:B0-23--:R4:W0:Y:S02]  /*2a10*/  F2F.F64.F32 R2, R0 ;  /* 0x0000000000027310 */ /* 0x00d8240000201800 */
[----:B0---4-:R-:W-:Y:S05]  /*2a20*/  BRA `(.L_x_2705) ;  /* 0x0000000800ac7947 */ /* 0x011fea0003800000 */
.L_x_2710:
[----:B0-23--:R3:W5:Y:S01]  /*2a30*/  LDG.E.64 R2, desc[UR36][R4.64] ;  /* 0x0000002404027981 */ /* 0x00d762000c1e1b00 */
[----:B------:R-:W-:Y:S05]  /*2a40*/  BRA `(.L_x_2705) ;  /* 0x0000000800a47947 */ /* 0x000fea0003800000 */
.L_x_2700:
        /* <DEDUP_REMOVED lines=8> */
[----:B------:R-:W4:Y:S01]  /*2ad0*/  LDG.E.U8 R4, desc[UR36][R4.64] ;  /* 0x0000002404047981 */ /* 0x000f22000c1e1100 */
[----:B0-23--:R-:W-:Y:S01]  /*2ae0*/  IMAD.MOV.U32 R2, RZ, RZ, RZ ;  /* 0x000000ffff027224 */ /* 0x00dfe200078e00ff */
[----:B----4-:R-:W-:-:S04]  /*2af0*/  ISETP.NE.AND P0, PT, R4, RZ, PT ;  /* 0x000000ff0400720c */ /* 0x010fc80003f05270 */
[----:B------:R-:W-:Y:S01]  /*2b00*/  FSEL R3, RZ, 1.875, !P0 ;  /* 0x3ff00000ff037808 */ /* 0x000fe20004000000 */
[----:B------:R-:W-:Y:S08]  /*2b10*/  BRA `(.L_x_2705) ;  /* 0x0000000800707947 */ /* 0x000ff00003800000 */
.L_x_2714:
[----:B0-23--:R2:W5:Y:S01]  /*2b20*/  LDG.E.64 R2, desc[UR36][R4.64] ;  /* 0x0000002404027981 */ /* 0x00d562000c1e1b00 */
[----:B------:R-:W-:Y:S05]  /*2b30*/  BRA `(.L_x_2705) ;  /* 0x0000000800687947 */ /* 0x000fea0003800000 */
.L_x_2713:
        /* <DEDUP_REMOVED lines=8> */
[----:B----4-:R-:W-:-:S04]  /*2bc0*/  SHF.L.U32 R0, R0, 0x18, RZ ;  /* 0x0000001800007819 */ /* 0x010fc800000006ff */
[C---:B0-23--:R-:W-:Y:S02]  /*2bd0*/  LOP3.LUT R2, R0.reuse, 0x7f000000, RZ, 0xc0, !PT ;  /* 0x7f00000000027812 */ /* 0x04dfe400078ec0ff */
        /* <DEDUP_REMOVED lines=14> */
[----:B------:R-:W-:-:S06]  /*2cc0*/  FMUL.FTZ R3, R3, 1 ;  /* 0x3f80000003037820 */ /* 0x000fcc0000410000 */
[----:B------:R-:W2:Y:S02]  /*2cd0*/  F2F.F64.F32 R2, R3 ;  /* 0x0000000300027310 */ /* 0x000ea40000201800 */
[----:B--2---:R-:W-:Y:S05]  /*2ce0*/  BRA `(.L_x_2705) ;  /* 0x0000000400fc7947 */ /* 0x004fea0003800000 */
.L_x_2716:
[----:B--23--:R-:W0:Y:S02]  /*2cf0*/  LDG.E.U8 R3, desc[UR36][R4.64] ;  /* 0x0000002404037981 */ /* 0x00ce24000c1e1100 */
[C---:B0-----:R-:W-:Y:S02]  /*2d00*/  IMAD.SHL.U32 R2, R3.reuse, 0x2000000, RZ ;  /* 0x0200000003027824 */ /* 0x041fe400078e00ff */
        /* <DEDUP_REMOVED lines=12> */
.L_x_2715:
[----:B------:R-:W4:Y:S02]  /*2dd0*/  LDG.E.U16 R0, desc[UR36][R4.64] ;  /* 0x0000002404007981 */ /* 0x000f24000c1e1500 */
[----:B----4-:R-:W-:-:S05]  /*2de0*/  SHF.L.U32 R0, R0, 0x10, RZ ;  /* 0x0000001000007819 */ /* 0x010fca00000006ff */
[----:B------:R-:W-:-:S04]  /*2df0*/  FMUL.FTZ R0, R0, 1 ;  /* 0x3f80000000007820 */ /* 0x000fc80000410000 */
[----:B0-23--:R2:W3:Y:S02]  /*2e00*/  F2F.F64.F32 R2, R0 ;  /* 0x0000000000027310 */ /* 0x00d4e40000201800 */
[----:B--23--:R-:W-:Y:S05]  /*2e10*/  BRA `(.L_x_2705) ;  /* 0x0000000400b07947 */ /* 0x00cfea0003800000 */
.L_x_2712:
        /* <DEDUP_REMOVED lines=8> */
[----:B0-23--:R-:W2:Y:S02]  /*2ea0*/  LDG.E.U16 R2, desc[UR36][R4.64] ;  /* 0x0000002404027981 */ /* 0x00dea4000c1e1500 */
[----:B--2---:R-:W2:Y:S02]  /*2eb0*/  I2F.F64.U16 R2, R2 ;  /* 0x0000000200027312 */ /* 0x004ea40000101800 */
[----:B--2---:R-:W-:Y:S05]  /*2ec0*/  BRA `(.L_x_2705) ;  /* 0x0000000400847947 */ /* 0x004fea0003800000 */
.L_x_2719:
[----:B------:R-:W4:Y:S01]  /*2ed0*/  LDG.E.U8 R4, desc[UR36][R4.64] ;  /* 0x0000002404047981 */ /* 0x000f22000c1e1100 */
[----:B0-23--:R-:W-:Y:S02]  /*2ee0*/  CS2R R2, SRZ ;  /* 0x0000000000027805 */ /* 0x00dfe4000001ff00 */
[----:B----4-:R-:W-:-:S13]  /*2ef0*/  ISETP.NE.AND P0, PT, R4, RZ, PT ;  /* 0x000000ff0400720c */ /* 0x010fda0003f05270 */
        /* <DEDUP_REMOVED lines=18> */
.L_x_2721:
[----:B------:R-:W-:Y:S05]  /*3020*/  BSYNC.RECONVERGENT B0 ;  /* 0x0000000000007941 */ /* 0x000fea0003800200 */
.L_x_2720:
[----:B------:R-:W-:Y:S01]  /*3030*/  IMAD.SHL.U32 R0, R0, 0x100000, RZ ;  /* 0x0010000000007824 */ /* 0x000fe200078e00ff */
[----:B------:R-:W-:-:S04]  /*3040*/  LEA R2, R2, 0x3b800000, 0x17 ;  /* 0x3b80000002027811 */ /* 0x000fc800078eb8ff */
[----:B------:R-:W-:-:S05]  /*3050*/  LOP3.LUT R0, R2, R0, R7, 0xfe, !PT ;  /* 0x0000000002007212 */ /* 0x000fca00078efe07 */
[----:B------:R-:W-:-:S04]  /*3060*/  FMUL.FTZ R0, R0, 1 ;  /* 0x3f80000000007820 */ /* 0x000fc80000410000 */
[----:B------:R2:W3:Y:S02]  /*3070*/  F2F.F64.F32 R2, R0 ;  /* 0x0000000000027310 */ /* 0x0004e40000201800 */
[----:B--23--:R-:W-:Y:S05]  /*3080*/  BRA `(.L_x_2705) ;  /* 0x0000000400147947 */ /* 0x00cfea0003800000 */
.L_x_2718:
[----:B------:R-:W4:Y:S01]  /*3090*/  LDG.E.U8 R4, desc[UR36][R4.64] ;  /* 0x0000002404047981 */ /* 0x000f22000c1e1100 */
[----:B0-23--:R-:W-:Y:S02]  /*30a0*/  CS2R R2, SRZ ;  /* 0x0000000000027805 */ /* 0x00dfe4000001ff00 */
[----:B----4-:R-:W-:-:S13]  /*30b0*/  ISETP.NE.AND P0, PT, R4, RZ, PT ;  /* 0x000000ff0400720c */ /* 0x010fda0003f05270 */
        /* <DEDUP_REMOVED lines=18> */
.L_x_2723:
[----:B------:R-:W-:Y:S05]  /*31e0*/  BSYNC.RECONVERGENT B0 ;  /* 0x0000000000007941 */ /* 0x000fea0003800200 */
.L_x_2722:
[----:B------:R-:W-:Y:S01]  /*31f0*/  IMAD.SHL.U32 R0, R0, 0x200000, RZ ;  /* 0x0020000000007824 */ /* 0x000fe200078e00ff */
[----:B------:R-:W-:-:S04]  /*3200*/  LEA R2, R2, 0x37800000, 0x17 ;  /* 0x3780000002027811 */ /* 0x000fc800078eb8ff */
[----:B------:R-:W-:-:S05]  /*3210*/  LOP3.LUT R0, R2, R0, R7, 0xfe, !PT ;  /* 0x0000000002007212 */ /* 0x000fca00078efe07 */
[----:B------:R-:W-:-:S04]  /*3220*/  FMUL.FTZ R0, R0, 1 ;  /* 0x3f80000000007820 */ /* 0x000fc80000410000 */
[----:B------:R2:W3:Y:S02]  /*3230*/  F2F.F64.F32 R2, R0 ;  /* 0x0000000000027310 */ /* 0x0004e40000201800 */
[----:B--23--:R-:W-:Y:S05]  /*3240*/  BRA `(.L_x_2705) ;  /* 0x0000000000a47947 */ /* 0x00cfea0003800000 */
.L_x_2717:
[----:B------:R-:W-:-:S09]  /*3250*/  UISETP.NE.AND UP0, UPT, UR4, 0x1c, UPT ;  /* 0x0000001c0400788c */ /* 0x000fd2000bf05270 */
[----:B------:R-:W-:Y:S05]  /*3260*/  BRA.U !UP0, `(.L_x_2724) ;  /* 0x0000000108947547 */ /* 0x000fea000b800000 */
[----:B------:R-:W-:-:S09]  /*3270*/  UISETP.NE.AND UP0, UPT, UR4, 0x1d, UPT ;  /* 0x0000001d0400788c */ /* 0x000fd2000bf05270 */
[----:B------:R-:W-:Y:S05]  /*3280*/  BRA.U !UP0, `(.L_x_2725) ;  /* 0x0000000108807547 */ /* 0x000fea000b800000 */
[----:B------:R-:W-:-:S09]  /*3290*/  UISETP.NE.AND UP0, UPT, UR4, 0x2c, UPT ;  /* 0x0000002c0400788c */ /* 0x000fd2000bf05270 */
[----:B------:R-:W-:Y:S05]  /*32a0*/  BRA.U !UP0, `(.L_x_2726) ;  /* 0x0000000108487547 */ /* 0x000fea000b800000 */
.L_x_2704:
[----:B0-23--:R-:W-:Y:S01]  /*32b0*/  MOV R2, 0x0 ;  /* 0x0000000000027802 */ /* 0x00dfe20000000f00 */
[----:B------:R-:W0:Y:S01]  /*32c0*/  LDCU.64 UR4, c[0x4][0x128] ;  /* 0x01002500ff0477ac */ /* 0x000e220008000a00 */
[----:B------:R-:W-:Y:S02]  /*32d0*/  HFMA2 R12, -RZ, RZ, 0, 5.9604644775390625e-08 ;  /* 0x00000001ff0c7431 */ /* 0x000fe400000001ff */
[----:B------:R-:W-:Y:S01]  /*32e0*/  IMAD.MOV.U32 R8, RZ, RZ, 0x4e ;  /* 0x0000004eff087424 */ /* 0x000fe200078e00ff */
[----:B------:R-:W2:Y:S01]  /*32f0*/  LDCU.64 UR6, c[0x4][0x130] ;  /* 0x01002600ff0677ac */ /* 0x000ea20008000a00 */
[----:B------:R-:W3:Y:S01]  /*3300*/  LDC.64 R2, c[0x4][R2] ;  /* 0x0100000002027b82 */ /* 0x000ee20000000a00 */
[----:B------:R-:W-:Y:S01]  /*3310*/  IMAD.MOV.U32 R13, RZ, RZ, RZ ;  /* 0x000000ffff0d7224 */ /* 0x000fe200078e00ff */
[----:B------:R-:W4:Y:S01]  /*3320*/  LDCU.64 UR8, c[0x4][0x8] ;  /* 0x01000100ff0877ac */ /* 0x000f220008000a00 */
[----:B0-----:R-:W-:Y:S01]  /*3330*/  IMAD.U32 R4, RZ, RZ, UR4 ;  /* 0x00000004ff047e24 */ /* 0x001fe2000f8e00ff */
[----:B------:R-:W-:Y:S01]  /*3340*/  MOV R5, UR5 ;  /* 0x0000000500057c02 */ /* 0x000fe20008000f00 */
[----:B--2---:R-:W-:-:S02]  /*3350*/  IMAD.U32 R6, RZ, RZ, UR6 ;  /* 0x00000006ff067e24 */ /* 0x004fc4000f8e00ff */
[----:B------:R-:W-:Y:S01]  /*3360*/  IMAD.U32 R7, RZ, RZ, UR7 ;  /* 0x00000007ff077e24 */ /* 0x000fe2000f8e00ff */
[----:B----4-:R-:W-:Y:S01]  /*3370*/  MOV R10, UR8 ;  /* 0x00000008000a7c02 */ /* 0x010fe20008000f00 */
[----:B------:R-:W-:-:S07]  /*3380*/  IMAD.U32 R11, RZ, RZ, UR9 ;  /* 0x00000009ff0b7e24 */ /* 0x000fce000f8e00ff */
[----:B------:R-:W-:-:S07]  /*3390*/  LEPC R20, `(.L_x_2727) ;  /* 0x000000001014794e */ /* 0x000fce0000000000 */
[----:B-1-3-5:R-:W-:Y:S05]  /*33a0*/  CALL.ABS.NOINC R2 ;  /* 0x0000000002007343 */ /* 0x02afea0003c00000 */
.L_x_2727:
[----:B------:R-:W-:Y:S01]  /*33b0*/  CS2R R2, SRZ ;  /* 0x0000000000027805 */ /* 0x000fe2000001ff00 */
[----:B------:R-:W-:Y:S06]  /*33c0*/  BRA `(.L_x_2705) ;  /* 0x0000000000447947 */ /* 0x000fec0003800000 */
.L_x_2726:
[----:B------:R-:W4:Y:S01]  /*33d0*/  LDG.E.U8 R0, desc[UR36][R4.64] ;  /* 0x0000002404007981 */ /* 0x000f22000c1e1100 */
[----:B0-23--:R-:W-:Y:S01]  /*33e0*/  IMAD.MOV.U32 R2, RZ, RZ, 0x0 ;  /* 0x00000000ff027424 */ /* 0x00dfe200078e00ff */
[----:B------:R-:W-:Y:S02]  /*33f0*/  MOV R3, 0x38000000 ;  /* 0x3800000000037802 */ /* 0x000fe40000000f00 */
[----:B----4-:R-:W-:-:S13]  /*3400*/  ISETP.NE.AND P0, PT, R0, RZ, PT ;  /* 0x000000ff0000720c */ /* 0x010fda0003f05270 */
[----:B------:R-:W-:Y:S05]  /*3410*/  @!P0 BRA `(.L_x_2705) ;  /* 0x0000000000308947 */ /* 0x000fea0003800000 */
[----:B------:R-:W-:-:S13]  /*3420*/  ISETP.NE.AND P0, PT, R0, 0xff, PT ;  /* 0x000000ff0000780c */ /* 0x000fda0003f05270 */
[----:B------:R-:W-:Y:S01]  /*3430*/  @P0 IMAD.SHL.U32 R0, R0, 0x800000, RZ ;  /* 0x0080000000000824 */ /* 0x000fe200078e00ff */
[----:B------:R-:W-:Y:S01]  /*3440*/  @!P0 MOV R3, 0x7ff80000 ;  /* 0x7ff8000000038802 */ /* 0x000fe20000000f00 */
[----:B------:R-:W-:Y:S02]  /*3450*/  @!P0 IMAD.MOV.U32 R2, RZ, RZ, 0x20000000 ;  /* 0x20000000ff028424 */ /* 0x000fe400078e00ff */
[----:B------:R-:W-:-:S04]  /*3460*/  @P0 FMUL.FTZ R0, R0, 1 ;  /* 0x3f80000000000820 */ /* 0x000fc80000410000 */
[----:B------:R0:W2:Y:S02]  /*3470*/  @P0 F2F.F64.F32 R2, R0 ;  /* 0x0000000000020310 */ /* 0x0000a40000201800 */
[----:B0-2---:R-:W-:Y:S05]  /*3480*/  BRA `(.L_x_2705) ;  /* 0x0000000000147947 */ /* 0x005fea0003800000 */
.L_x_2725:
[----:B0-23--:R-:W2:Y:S02]  /*3490*/  LDG.E.64 R2, desc[UR36][R4.64] ;  /* 0x0000002404027981 */ /* 0x00dea4000c1e1b00 */
[----:B--2---:R-:W0:Y:S02]  /*34a0*/  I2F.F64.U64 R2, R2 ;  /* 0x0000000200027312 */ /* 0x004e240000301800 */
[----:B0-----:R-:W-:Y:S05]  /*34b0*/  BRA `(.L_x_2705) ;  /* 0x0000000000087947 */ /* 0x001fea0003800000 */
.L_x_2724:
[----:B0-23--:R-:W2:Y:S02]  /*34c0*/  LDG.E R2, desc[UR36][R4.64] ;  /* 0x0000002404027981 */ /* 0x00dea4000c1e1900 */
[----:B--2---:R-:W0:Y:S02]  /*34d0*/  I2F.F64.U32 R2, R2 ;  /* 0x0000000200027312 */ /* 0x004e240000201800 */
.L_x_2705:
[----:B------:R-:W-:Y:S05]  /*34e0*/  BSYNC.RECONVERGENT B7 ;  /* 0x0000000000077941 */ /* 0x000fea0003800200 */
.L_x_2699:
[----:B------:R-:W0:Y:S01]  /*34f0*/  LDCU.128 UR4, c[0x0][0x600] ;  /* 0x0000c000ff0477ac */ /* 0x000e220008000c00 */
[----:B------:R-:W-:Y:S01]  /*3500*/  BSSY.RECONVERGENT B0, `(.L_x_2728) ;  /* 0x00000b9000007945 */ /* 0x000fe20003800200 */
[----:B0----5:R-:W0:-:S15]  /*3510*/  DMUL R2, R2, UR4 ;  /* 0x0000000402027c28 */ /* 0x021e1e0008000000 */
[----:B------:R-:W-:-:S15]  /*3520*/  NOP ;  /* 0x0000000000007918 */ /* 0x000fde0000000000 */
[----:B------:R-:W-:-:S15]  /*3530*/  NOP ;  /* 0x0000000000007918 */ /* 0x000fde0000000000 */
[----:B------:R-:W-:-:S15]  /*3540*/  NOP ;  /* 0x0000000000007918 */ /* 0x000fde0000000000 */
[----:B------:R-:W-:-:S04]  /*3550*/  NOP ;  /* 0x0000000000007918 */ /* 0x000fc80000000000 */
[----:B0-----:R-:W0:Y:S02]  /*3560*/  DSETP.GT.AND P0, PT, R2, UR6, PT ;  /* 0x0000000602007e2a */ /* 0x001e24000bf04000 */
[----:B0-----:R-:W-:Y:S05]  /*3570*/  @P0 BRA `(.L_x_2729) ;  /* 0x0000000800c40947 */ /* 0x001fea0003800000 */
[----:B--23--:R-:W-:Y:S01]  /*3580*/  IMAD.MOV.U32 R4, RZ, RZ, 0x652b82fe ;  /* 0x652b82feff047424 */ /* 0x00cfe200078e00ff */
[----:B------:R-:W-:Y:S01]  /*3590*/  UMOV UR4, 0xfefa39ef ;  /* 0xfefa39ef00047882 */ /* 0x000fe20000000000 */
[----:B------:R-:W-:Y:S01]  /*35a0*/  IMAD.MOV.U32 R5, RZ, RZ, 0x3ff71547 ;  /* 0x3ff71547ff057424 */ /* 0x000fe200078e00ff */
[----:B------:R-:W-:Y:S01]  /*35b0*/  UMOV UR5, 0x3fe62e42 ;  /* 0x3fe62e4200057882 */ /* 0x000fe20000000000 */
[----:B------:R-:W-:Y:S01]  /*35c0*/  FSETP.GEU.FTZ.AND P0, PT, |R3|, 4.1917929649353027344, PT ;  /* 0x4086232b0300780b */ /* 0x000fe20003f1e200 */
[----:B------:R-:W-:Y:S03]  /*35d0*/  BSSY.RECONVERGENT B1, `(.L_x_2730) ;  /* 0x0000073000017945 */ /* 0x000fe60003800200 */
[----:B------:R-:W0:-:S15]  /*35e0*/  DFMA R4, R2, R4, 6.75539944105574400000e+15 ;  /* 0x433800000204742b */ /* 0x000e1e0000000004 */
[----:B------:R-:W-:-:S15]  /*35f0*/  NOP ;  /* 0x0000000000007918 */ /* 0x000fde0000000000 */
[----:B------:R-:W-:-:S15]  /*3600*/  NOP ;  /* 0x0000000000007918 */ /* 0x000fde0000000000 */
[----:B------:R-:W-:-:S15]  /*3610*/  NOP ;  /* 0x0000000000007918 */ /* 0x000fde0000000000 */
[----:B------:R-:W-:-:S04]  /*3620*/  NOP ;  /* 0x0000000000007918 */ /* 0x000fc80000000000 */
[----:B0-----:R-:W0:-:S15]  /*3630*/  DADD R6, R4, -6.75539944105574400000e+15 ;  /* 0xc338000004067429 */ /* 0x001e1e0000000000 */
[----:B------:R-:W-:-:S15]  /*3640*/  NOP ;  /* 0x0000000000007918 */ /* 0x000fde0000000000 */
[----:B------:R-:W-:-:S15]  /*3650*/  NOP ;  /* 0x0000000000007918 */ /* 0x000fde0000000000 */
[----:B------:R-:W-:-:S15]  /*3660*/  NOP ;  /* 0x0000000000007918 */ /* 0x000fde0000000000 */
[----:B------:R-:W-:-:S04]  /*3670*/  NOP ;  /* 0x0000000000007918 */ /* 0x000fc80000000000 */
[----:B0-----:R-:W0:Y:S01]  /*3680*/  DFMA R8, R6, -UR4, R2 ;  /* 0x8000000406087c2b */ /* 0x001e220008000002 */
[----:B------:R-:W-:Y:S01]  /*3690*/  UMOV UR4, 0x3b39803f ;  /* 0x3b39803f00047882 */ /* 0x000fe20000000000 */
[----:B------:R-:W-:-:S15]  /*36a0*/  UMOV UR5, 0x3c7abc9e ;  /* 0x3c7abc9e00057882 */ /* 0x000fde0000000000 */
[----:B------:R-:W-:-:S15]  /*36b0*/  NOP ;  /* 0x0000000000007918 */ /* 0x000fde0000000000 */
[----:B------:R-:W-:-:S15]  /*36c0*/  NOP ;  /* 0x0000000000007918 */ /* 0x000fde0000000000 */
[----:B------:R-:W-:-:S15]  /*36d0*/  NOP ;  /* 0x0000000000007918 */ /* 0x000fde0000000000 */
[----:B------:R-:W-:-:S02]  /*36e0*/  NOP ;  /* 0x0000000000007918 */ /* 0x000fc40000000000 */
[----:B0-----:R0:W2:Y:S01]  /*36f0*/  DFMA R6, R6, -UR4, R8 ;  /* 0x8000000406067c2b */ /* 0x0010a20008000008 */
[----:B------:R-:W-:Y:S01]  /*3700*/  UMOV UR4, 0x69ce2bdf ;  /* 0x69ce2bdf00047882 */ /* 0x000fe20000000000 */
[----:B0-----:R-:W-:Y:S01]  /*3710*/  MOV R8, 0xfca213ea ;  /* 0xfca213ea00087802 */ /* 0x001fe20000000f00 */
[----:B------:R-:W-:Y:S01]  /*3720*/  IMAD.MOV.U32 R9, RZ, RZ, 0x3e928af3 ;  /* 0x3e928af3ff097424 */ /* 0x000fe200078e00ff */
[----:B------:R-:W-:-:S15]  /*3730*/  UMOV UR5, 0x3e5ade15 ;  /* 0x3e5ade1500057882 */ /* 0x000fde0000000000 */
[----:B------:R-:W-:-:S15]  /*3740*/  NOP ;  /* 0x0000000000007918 */ /* 0x000fde0000000000 */
[----:B------:R-:W-:-:S15]  /*3750*/  NOP ;  /* 0x0000000000007918 */ /* 0x000fde0000000000 */
[----:B------:R-:W-:-:S15]  /*3760*/  NOP ;  /* 0x0000000000007918 */ /* 0x000fde0000000000 */
[----:B--2---:R-:W0:Y:S01]  /*3770*/  DFMA R8, R6, UR4, R8 ;  /* 0x0000000406087c2b */ /* 0x004e220008000008 */
[----:B------:R-:W-:Y:S01]  /*3780*/  UMOV UR4, 0x62401315 ;  /* 0x6240131500047882 */ /* 0x000fe20000000000 */
[----:B------:R-:W-:-:S15]  /*3790*/  UMOV UR5, 0x3ec71dee ;  /* 0x3ec71dee00057882 */ /* 0x000fde0000000000 */
[----:B------:R-:W-:-:S15]  /*37a0*/  NOP ;  /* 0x0000000000007918 */ /* 0x000fde0000000000 */
[----:B------:R-:W-:-:S15]  /*37b0*/  NOP ;  /* 0x0000000000007918 */ /* 0x000fde0000000000 */
[----:B------:R-:W-:-:S15]  /*37c0*/  NOP ;  /* 0x0000000000007918 */ /* 0x000fde0000000000 */
[----:B------:R-:W-:-:S02]  /*37d0*/  NOP ;  /* 0x0000000000007918 */ /* 0x000fc40000000000 */
[----:B0-----:R-:W0:Y:S01]  /*37e0*/  DFMA R8, R6, R8, UR4 ;  /* 0x0000000406087e2b */ /* 0x001e220008000008 */
        /* <DEDUP_REMOVED lines=48> */
[----:B0-----:R-:W0:-:S15]  /*3af0*/  DFMA R8, R6, R8, UR4 ;  /* 0x0000000406087e2b */ /* 0x001e1e0008000008 */
[----:B------:R-:W-:-:S15]  /*3b00*/  NOP ;  /* 0x0000000000007918 */ /* 0x000fde0000000000 */
[----:B------:R-:W-:-:S15]  /*3b10*/  NOP ;  /* 0x0000000000007918 */ /* 0x000fde0000000000 */
[----:B------:R-:W-:-:S15]  /*3b20*/  NOP ;  /* 0x0000000000007918 */ /* 0x000fde0000000000 */
[----:B------:R-:W-:-:S04]  /*3b30*/  NOP ;  /* 0x0000000000007918 */ /* 0x000fc80000000000 */
[----:B0-----:R-:W0:-:S15]  /*3b40*/  DFMA R8, R6, R8, 1 ;  /* 0x3ff000000608742b */ /* 0x001e1e0000000008 */
[----:B------:R-:W-:-:S15]  /*3b50*/  NOP ;  /* 0x0000000000007918 */ /* 0x000fde0000000000 */
[----:B------:R-:W-:-:S15]  /*3b60*/  NOP ;  /* 0x0000000000007918 */ /* 0x000fde0000000000 */
[----:B------:R-:W-:-:S15]  /*3b70*/  NOP ;  /* 0x0000000000007918 */ /* 0x000fde0000000000 */
[----:B------:R-:W-:-:S04]  /*3b80*/  NOP ;  /* 0x0000000000007918 */ /* 0x000fc80000000000 */
[----:B0-----:R-:W0:Y:S02]  /*3b90*/  DFMA R8, R6, R8, 1 ;  /* 0x3ff000000608742b */ /* 0x001e240000000008 */
[----:B0-----:R-:W-:Y:S01]  /*3ba0*/  IMAD R7, R4, 0x100000, R9 ;  /* 0x0010000004077824 */ /* 0x001fe200078e0209 */
[----:B------:R-:W-:Y:S01]  /*3bb0*/  MOV R6, R8 ;  /* 0x0000000800067202 */ /* 0x000fe20000000f00 */
[----:B------:R-:W-:Y:S06]  /*3bc0*/  @!P0 BRA `(.L_x_2731) ;  /* 0x00000000004c8947 */ /* 0x000fec0003800000 */
[----:B------:R-:W-:Y:S01]  /*3bd0*/  FSETP.GEU.FTZ.AND P0, PT, |R3|, 4.2275390625, PT ;  /* 0x408748000300780b */ /* 0x000fe20003f1e200 */
[----:B------:R-:W-:-:S12]  /*3be0*/  DSETP.GEU.AND P1, PT, R2, RZ, PT ;  /* 0x000000ff0200722a */ /* 0x000fd80003f2e000 */
[----:B------:R-:W-:-:S15]  /*3bf0*/  @!P0 LEA.HI R0, R4, R4, RZ, 0x1 ;  /* 0x0000000404008211 */ /* 0x000fde00078f08ff */
[----:B------:R-:W-:-:S15]  /*3c00*/  NOP ;  /* 0x0000000000007918 */ /* 0x000fde0000000000 */
[----:B------:R-:W-:-:S15]  /*3c10*/  NOP ;  /* 0x0000000000007918 */ /* 0x000fde0000000000 */
[----:B------:R-:W-:-:S07]  /*3c20*/  NOP ;  /* 0x0000000000007918 */ /* 0x000fce0000000000 */
[----:B------:R0:W2:Y:S02]  /*3c30*/  DADD R6, R2, +INF ;  /* 0x7ff0000002067429 */ /* 0x0000a40000000000 */
[----:B0-----:R-:W-:Y:S02]  /*3c40*/  @!P0 SHF.R.S32.HI R3, RZ, 0x1, R0 ;  /* 0x00000001ff038819 */ /* 0x001fe40000011400 */
[----:B--2---:R-:W-:Y:S02]  /*3c50*/  FSEL R6, R6, RZ, P1 ;  /* 0x000000ff06067208 */ /* 0x004fe40000800000 */
[----:B------:R-:W-:Y:S01]  /*3c60*/  FSEL R7, R7, RZ, P1 ;  /* 0x000000ff07077208 */ /* 0x000fe20000800000 */
[----:B------:R-:W-:Y:S01]  /*3c70*/  @!P0 IMAD.IADD R4, R4, 0x1, -R3 ;  /* 0x0000000104048824 */ /* 0x000fe200078e0a03 */
[----:B------:R-:W-:Y:S01]  /*3c80*/  @!P0 MOV R2, R8 ;  /* 0x0000000800028202 */ /* 0x000fe20000000f00 */
[----:B------:R-:W-:-:S03]  /*3c90*/  @!P0 IMAD R3, R3, 0x100000, R9 ;  /* 0x0010000003038824 */ /* 0x000fc600078e0209 */
[----:B------:R-:W-:Y:S01]  /*3ca0*/  @!P0 LEA R5, R4, 0x3ff00000, 0x14 ;  /* 0x3ff0000004058811 */ /* 0x000fe200078ea0ff */
[----:B------:R-:W-:-:S15]  /*3cb0*/  @!P0 IMAD.MOV.U32 R4, RZ, RZ, RZ ;  /* 0x000000ffff048224 */ /* 0x000fde00078e00ff */
[----:B------:R-:W-:-:S15]  /*3cc0*/  NOP ;  /* 0x0000000000007918 */ /* 0x000fde0000000000 */
[----:B------:R-:W-:-:S15]  /*3cd0*/  NOP ;  /* 0x0000000000007918 */ /* 0x000fde0000000000 */
[----:B------:R-:W-:-:S06]  /*3ce0*/  NOP ;  /* 0x0000000000007918 */ /* 0x000fcc0000000000 */
[----:B------:R0:W2:Y:S02]  /*3cf0*/  @!P0 DMUL R6, R2, R4 ;  /* 0x0000000402068228 */ /* 0x0000a40000000000 */
.L_x_2731:
[----:B------:R-:W-:Y:S05]  /*3d00*/  BSYNC.RECONVERGENT B1 ;  /* 0x0000000000017941 */ /* 0x000fea0003800200 */
.L_x_2730:
[----:B0-2---:R-:W0:Y:S01]  /*3d10*/  DADD R2, R6, 1 ;  /* 0x3ff0000006027429 */ /* 0x005e220000000000 */
[----:B------:R-:W-:-:S15]  /*3d20*/  BSSY.RECONVERGENT B1, `(.L_x_2729) ;  /* 0x0000036000017945 */ /* 0x000fde0003800200 */
[----:B------:R-:W-:-:S15]  /*3d30*/  NOP ;  /* 0x0000000000007918 */ /* 0x000fde0000000000 */
[----:B------:R-:W-:-:S15]  /*3d40*/  NOP ;  /* 0x0000000000007918 */ /* 0x000fde0000000000 */
[----:B------:R-:W-:-:S15]  /*3d50*/  NOP ;  /* 0x0000000000007918 */ /* 0x000fde0000000000 */
[----:B------:R-:W-:-:S03]  /*3d60*/  NOP ;  /* 0x0000000000007918 */ /* 0x000fc60000000000 */
[----:B-1----:R0:W1:Y:S02]  /*3d70*/  DMUL R4, R16, R6 ;  /* 0x0000000610047228 */ /* 0x0020640000000000 */
[----:B0-----:R-:W0:Y:S01]  /*3d80*/  MUFU.RCP64H R7, R3 ;  /* 0x0000000300077308 */ /* 0x001e220000001800 */
[----:B------:R-:W-:Y:S01]  /*3d90*/  IMAD.MOV.U32 R6, RZ, RZ, 0x1 ;  /* 0x00000001ff067424 */ /* 0x000fe200078e00ff */
[----:B-1----:R-:W-:-:S15]  /*3da0*/  FSETP.GEU.AND P1, PT, |R5|, 6.5827683646048100446e-37, PT ;  /* 0x036000000500780b */ /* 0x002fde0003f2e200 */
[----:B------:R-:W-:-:S15]  /*3db0*/  NOP ;  /* 0x0000000000007918 */ /* 0x000fde0000000000 */
[----:B------:R-:W-:-:S15]  /*3dc0*/  NOP ;  /* 0x0000000000007918 */ /* 0x000fde0000000000 */
[----:B------:R-:W-:-:S15]  /*3dd0*/  NOP ;  /* 0x0000000000007918 */ /* 0x000fde0000000000 */
[----:B0-----:R-:W0:-:S15]  /*3de0*/  DFMA R8, -R2, R6, 1 ;  /* 0x3ff000000208742b */ /* 0x001e1e0000000106 */
[----:B------:R-:W-:-:S15]  /*3df0*/  NOP ;  /* 0x0000000000007918 */ /* 0x000fde0000000000 */
[----:B------:R-:W-:-:S15]  /*3e00*/  NOP ;  /* 0x0000000000007918 */ /* 0x000fde0000000000 */
[----:B------:R-:W-:-:S15]  /*3e10*/  NOP ;  /* 0x0000000000007918 */ /* 0x000fde0000000000 */
[----:B------:R-:W-:-:S04]  /*3e20*/  NOP ;  /* 0x0000000000007918 */ /* 0x000fc80000000000 */
[----:B0-----:R-:W0:-:S15]  /*3e30*/  DFMA R8, R8, R8, R8 ;  /* 0x000000080808722b */ /* 0x001e1e0000000008 */
        /* <DEDUP_REMOVED lines=19> */
[----:B0-----:R-:W0:-:S15]  /*3f70*/  DMUL R16, R4, R6 ;  /* 0x0000000604107228 */ /* 0x001e1e0000000000 */
[----:B------:R-:W-:-:S15]  /*3f80*/  NOP ;  /* 0x0000000000007918 */ /* 0x000fde0000000000 */
[----:B------:R-:W-:-:S15]  /*3f90*/  NOP ;  /* 0x0000000000007918 */ /* 0x000fde0000000000 */
[----:B------:R-:W-:-:S15]  /*3fa0*/  NOP ;  /* 0x0000000000007918 */ /* 0x000fde0000000000 */
[----:B------:R-:W-:-:S04]  /*3fb0*/  NOP ;  /* 0x0000000000007918 */ /* 0x000fc80000000000 */
[----:B0-----:R-:W0:-:S15]  /*3fc0*/  DFMA R8, -R2, R16, R4 ;  /* 0x000000100208722b */ /* 0x001e1e0000000104 */
[----:B------:R-:W-:-:S15]  /*3fd0*/  NOP ;  /* 0x0000000000007918 */ /* 0x000fde0000000000 */
[----:B------:R-:W-:-:S15]  /*3fe0*/  NOP ;  /* 0x0000000000007918 */ /* 0x000fde0000000000 */
[----:B------:R-:W-:-:S15]  /*3ff0*/  NOP ;  /* 0x0000000000007918 */ /* 0x000fde0000000000 */
[----:B------:R-:W-:-:S04]  /*4000*/  NOP ;  /* 0x0000000000007918 */ /* 0x000fc80000000000 */
[----:B0-----:R-:W0:Y:S02]  /*4010*/  DFMA R16, R6, R8, R16 ;  /* 0x000000080610722b */ /* 0x001e240000000010 */
[----:B0-----:R-:W-:-:S05]  /*4020*/  FFMA R0, RZ, R3, R17 ;  /* 0x00000003ff007223 */ /* 0x001fca0000000011 */
[----:B------:R-:W-:-:S13]  /*4030*/  FSETP.GT.AND P0, PT, |R0|, 1.469367938527859385e-39, PT ;  /* 0x001000000000780b */ /* 0x000fda0003f04200 */
[----:B------:R-:W-:Y:S05]  /*4040*/  @P0 BRA P1, `(.L_x_2732) ;  /* 0x00000000000c0947 */ /* 0x000fea0000800000 */
[----:B------:R-:W-:Y:S02]  /*4050*/  MOV R7, R3 ;  /* 0x0000000300077202 */ /* 0x000fe40000000f00 */
[----:B------:R-:W-:-:S07]  /*4060*/  MOV R0, 0x4080 ;  /* 0x0000408000007802 */ /* 0x000fce0000000f00 */
[----:B------:R-:W-:Y:S05]  /*4070*/  CALL.REL.NOINC `($__internal_0_$__cuda_sm20_div_rn_f64_full) ;  /* 0x0000010c00487944 */ /* 0x000fea0003c00000 */
.L_x_2732:
[----:B------:R-:W-:Y:S05]  /*4080*/  BSYNC.RECONVERGENT B1 ;  /* 0x0000000000017941 */ /* 0x000fea0003800200 */
.L_x_2729:
[----:B------:R-:W-:Y:S05]  /*4090*/  BSYNC.RECONVERGENT B0 ;  /* 0x0000000000007941 */ /* 0x000fea0003800200 */
.L_x_2728:
[----:B------:R-:W0:Y:S01]  /*40a0*/  LDCU.64 UR6, c[0x0][0x5e8] ;  /* 0x0000bd00ff0677ac */ /* 0x000e220008000a00 */
[----:B------:R-:W-:-:S04]  /*40b0*/  ULOP3.LUT UR4, UR40, 0xff, URZ, 0xc0, !UPT ;  /* 0x000000ff28047892 */ /* 0x000fc8000f8ec0ff */
        /* <DEDUP_REMOVED lines=12> */
[----:B-1----:R-:W0:Y:S02]  /*4180*/  F2I.F64.TRUNC R17, R16 ;  /* 0x0000001000117311 */ /* 0x002e24000030d100 */
[----:B0-----:R0:W-:Y:S01]  /*4190*/  STG.E.U8 desc[UR36][R2.64], R17 ;  /* 0x0000001102007986 */ /* 0x0011e2000c101124 */
[----:B------:R-:W-:Y:S05]  /*41a0*/  BRA `(.L_x_2738) ;  /* 0x0000001000947947 */ /* 0x000fea0003800000 */
.L_x_2736:
[----:B-1----:R-:W2:Y:S02]  /*41b0*/  F2I.S64.F64.TRUNC R16, R16 ;  /* 0x0000001000107311 */ /* 0x002ea4000030d900 */
[----:B--23--:R-:W-:-:S05]  /*41c0*/  IMAD.MOV.U32 R5, RZ, RZ, R16 ;  /* 0x000000ffff057224 */ /* 0x00cfca00078e0010 */
[----:B------:R0:W-:Y:S01]  /*41d0*/  STG.E.U8 desc[UR36][R2.64], R5 ;  /* 0x0000000502007986 */ /* 0x0001e2000c101124 */
[----:B------:R-:W-:Y:S05]  /*41e0*/  BRA `(.L_x_2738) ;  /* 0x0000001000847947 */ /* 0x000fea0003800000 */
.L_x_2735:
[----:B------:R-:W-:-:S09]  /*41f0*/  UISETP.NE.AND UP0, UPT, UR4, 0x2, UPT ;  /* 0x000000020400788c */ /* 0x000fd2000bf05270 */
[----:B------:R-:W-:Y:S05]  /*4200*/  BRA.U !UP0, `(.L_x_2739) ;  /* 0x0000000108287547 */ /* 0x000fea000b800000 */
[----:B------:R-:W-:-:S09]  /*4210*/  UISETP.NE.AND UP0, UPT, UR4, 0x3, UPT ;  /* 0x000000030400788c */ /* 0x000fd2000bf05270 */
[----:B------:R-:W-:Y:S05]  /*4220*/  BRA.U !UP0, `(.L_x_2740) ;  /* 0x0000000108147547 */ /* 0x000fea000b800000 */
[----:B------:R-:W-:-:S09]  /*4230*/  UISETP.NE.AND UP0, UPT, UR4, 0x4, UPT ;  /* 0x000000040400788c */ /* 0x000fd2000bf05270 */
[----:B------:R-:W-:Y:S05]  /*4240*/  BRA.U UP0, `(.L_x_2737) ;  /* 0x0000000d00b47547 */ /* 0x000fea000b800000 */
[----:B-1----:R-:W0:Y:S02]  /*4250*/  F2I.S64.F64.TRUNC R16, R16 ;  /* 0x0000001000107311 */ /* 0x002e24000030d900 */
[----:B0-----:R0:W-:Y:S01]  /*4260*/  STG.E.64 desc[UR36][R2.64], R16 ;  /* 0x0000001002007986 */ /* 0x0011e2000c101b24 */
[----:B------:R-:W-:Y:S05]  /*4270*/  BRA `(.L_x_2738) ;  /* 0x0000001000607947 */ /* 0x000fea0003800000 */
.L_x_2740:
[----:B-1----:R-:W0:Y:S02]  /*4280*/  F2I.F64.TRUNC R17, R16 ;  /* 0x0000001000117311 */ /* 0x002e24000030d100 */
[----:B0-----:R0:W-:Y:S01]  /*4290*/  STG.E desc[UR36][R2.64], R17 ;  /* 0x0000001102007986 */ /* 0x0011e2000c101924 */
[----:B------:R-:W-:Y:S05]  /*42a0*/  BRA `(.L_x_2738) ;  /* 0x0000001000547947 */ /* 0x000fea0003800000 */
.L_x_2739:
[----:B-1----:R-:W0:Y:S02]  /*42b0*/  F2I.F64.TRUNC R17, R16 ;  /* 0x0000001000117311 */ /* 0x002e24000030d100 */
[----:B0-----:R0:W-:Y:S01]  /*42c0*/  STG.E.U16 desc[UR36][R2.64], R17 ;  /* 0x0000001102007986 */ /* 0x0011e2000c101524 */
[----:B------:R-:W-:Y:S05]  /*42d0*/  BRA `(.L_x_2738) ;  /* 0x0000001000487947 */ /* 0x000fea0003800000 */
.L_x_2734:
[----:B------:R-:W-:-:S09]  /*42e0*/  UISETP.GT.AND UP0, UPT, UR4, 0x6, UPT ;  /* 0x000000060400788c */ /* 0x000fd2000bf04270 */
[----:B------:R-:W-:Y:S05]  /*42f0*/  BRA.U UP0, `(.L_x_2741) ;  /* 0x00000001006c7547 */ /* 0x000fea000b800000 */
[----:B------:R-:W-:-:S09]  /*4300*/  UISETP.NE.AND UP0, UPT, UR4, 0x5, UPT ;  /* 0x000000050400788c */ /* 0x000fd2000bf05270 */
[----:B------:R-:W-:Y:S05]  /*4310*/  BRA.U !UP0, `(.L_x_2742) ;  /* 0x0000000108347547 */ /* 0x000fea000b800000 */
[----:B------:R-:W-:-:S09]  /*4320*/  UISETP.NE.AND UP0, UPT, UR4, 0x6, UPT ;  /* 0x000000060400788c */ /* 0x000fd2000bf05270 */
[----:B------:R-:W-:Y:S05]  /*4330*/  BRA.U UP0, `(.L_x_2737) ;  /* 0x0000000d00787547 */ /* 0x000fea000b800000 */
[----:B------:R-:W-:Y:S01]  /*4340*/  UMOV UR4, 0xf0000000 ;  /* 0xf000000000047882 */ /* 0x000fe20000000000 */
[----:B------:R-:W-:Y:S01]  /*4350*/  UMOV UR5, 0x380fffff ;  /* 0x380fffff00057882 */ /* 0x000fe20000000000 */
[----:B-123--:R-:W0:-:S15]  /*4360*/  F2F.F32.F64 R5, R16 ;  /* 0x0000001000057310 */ /* 0x00ee1e0000301000 */
[----:B------:R-:W-:-:S15]  /*4370*/  NOP ;  /* 0x0000000000007918 */ /* 0x000fde0000000000 */
[----:B------:R-:W-:-:S15]  /*4380*/  NOP ;  /* 0x0000000000007918 */ /* 0x000fde0000000000 */
[----:B------:R-:W-:-:S15]  /*4390*/  NOP ;  /* 0x0000000000007918 */ /* 0x000fde0000000000 */
[----:B------:R-:W-:-:S04]  /*43a0*/  NOP ;  /* 0x0000000000007918 */ /* 0x000fc80000000000 */
[----:B------:R-:W0:Y:S02]  /*43b0*/  DSETP.GEU.AND P0, PT, |R16|, UR4, PT ;  /* 0x0000000410007e2a */ /* 0x000e24000bf0e200 */
[----:B0-----:R-:W-:-:S05]  /*43c0*/  @!P0 FMUL R5, R5, 1.175494350822287508e-38 ;  /* 0x0080000005058820 */ /* 0x001fca0000400000 */
[----:B------:R0:W-:Y:S01]  /*43d0*/  STG.E desc[UR36][R2.64], R5 ;  /* 0x0000000502007986 */ /* 0x0001e2000c101924 */
[----:B------:R-:W-:Y:S05]  /*43e0*/  BRA `(.L_x_2738) ;  /* 0x0000001000047947 */ /* 0x000fea0003800000 */
.L_x_2742:
[----:B------:R-:W-:Y:S01]  /*43f0*/  UMOV UR4, 0xf0000000 ;  /* 0xf000000000047882 */ /* 0x000fe20000000000 */
[----:B------:R-:W-:Y:S01]  /*4400*/  UMOV UR5, 0x380fffff ;  /* 0x380fffff00057882 */ /* 0x000fe20000000000 */
[----:B-1----:R-:W0:-:S15]  /*4410*/  F2F.F32.F64 R0, R16 ;  /* 0x0000001000007310 */ /* 0x002e1e0000301000 */
[----:B------:R-:W-:-:S15]  /*4420*/  NOP ;  /* 0x0000000000007918 */ /* 0x000fde0000000000 */
[----:B------:R-:W-:-:S15]  /*4430*/  NOP ;  /* 0x0000000000007918 */ /* 0x000fde0000000000 */
[----:B------:R-:W-:-:S15]  /*4440*/  NOP ;  /* 0x0000000000007918 */ /* 0x000fde0000000000 */
[----:B------:R-:W-:-:S04]  /*4450*/  NOP ;  /* 0x0000000000007918 */ /* 0x000fc80000000000 */
[----:B------:R-:W0:Y:S02]  /*4460*/  DSETP.GEU.AND P0, PT, |R16|, UR4, PT ;  /* 0x0000000410007e2a */ /* 0x000e24000bf0e200 */
[----:B0-----:R-:W-:-:S05]  /*4470*/  @!P0 FMUL R0, R0, 1.175494350822287508e-38 ;  /* 0x0080000000008820 */ /* 0x001fca0000400000 */
[----:B------:R-:W-:-:S05]  /*4480*/  F2FP.F16.F32.PACK_AB R0, RZ, R0 ;  /* 0x00000000ff00723e */ /* 0x000fca00000000ff */
[----:B------:R0:W-:Y:S01]  /*4490*/  STG.E.U16 desc[UR36][R2.64], R0 ;  /* 0x0000000002007986 */ /* 0x0001e2000c101524 */
[----:B------:R-:W-:Y:S05]  /*44a0*/  BRA `(.L_x_2738) ;  /* 0x0000000c00d47947 */ /* 0x000fea0003800000 */
.L_x_2741:
[----:B------:R-:W-:-:S09]  /*44b0*/  UISETP.NE.AND UP0, UPT, UR4, 0x7, UPT ;  /* 0x000000070400788c */ /* 0x000fd2000bf05270 */
[----:B------:R-:W-:Y:S05]  /*44c0*/  BRA.U !UP0, `(.L_x_2743) ;  /* 0x0000000108747547 */ /* 0x000fea000b800000 */
        /* <DEDUP_REMOVED lines=11> */
[----:B------:R-:W0:Y:S01]  /*4580*/  DSETP.GEU.AND P0, PT, |R16|, UR4, PT ;  /* 0x0000000410007e2a */ /* 0x000e22000bf0e200 */
[----:B------:R-:W-:Y:S01]  /*4590*/  MOV R5, RZ ;  /* 0x000000ff00057202 */ /* 0x000fe20000000f00 */
[----:B0-----:R-:W-:-:S05]  /*45a0*/  @!P0 FMUL R4, R4, 1.175494350822287508e-38 ;  /* 0x0080000004048820 */ /* 0x001fca0000400000 */
[----:B------:R0:W-:Y:S01]  /*45b0*/  STG.E.64 desc[UR36][R2.64], R4 ;  /* 0x0000000402007986 */ /* 0x0001e2000c101b24 */
[----:B------:R-:W-:Y:S05]  /*45c0*/  BRA `(.L_x_2738) ;  /* 0x0000000c008c7947 */ /* 0x000fea0003800000 */
.L_x_2744:
        /* <DEDUP_REMOVED lines=9> */
[----:B--23--:R-:W-:-:S04]  /*4660*/  F2FP.F16.F32.PACK_AB R5, RZ, R0 ;  /* 0x00000000ff05723e */ /* 0x00cfc800000000ff */
[----:B------:R-:W-:-:S05]  /*4670*/  PRMT R5, R5, 0x5410, RZ ;  /* 0x0000541005057816 */ /* 0x000fca00000000ff */
[----:B------:R0:W-:Y:S01]  /*4680*/  STG.E desc[UR36][R2.64], R5 ;  /* 0x0000000502007986 */ /* 0x0001e2000c101924 */
[----:B------:R-:W-:Y:S05]  /*4690*/  BRA `(.L_x_2738) ;  /* 0x0000000c00587947 */ /* 0x000fea0003800000 */
.L_x_2743:
[----:B-1----:R0:W-:Y:S01]  /*46a0*/  STG.E.64 desc[UR36][R2.64], R16 ;  /* 0x0000001002007986 */ /* 0x0021e2000c101b24 */
[----:B------:R-:W-:Y:S05]  /*46b0*/  BRA `(.L_x_2738) ;  /* 0x0000000c00507947 */ /* 0x000fea0003800000 */
.L_x_2733:
        /* <DEDUP_REMOVED lines=8> */
[----:B-1----:R-:W2:Y:S02]  /*4740*/  DSETP.NEU.AND P0, PT, R16, RZ, PT ;  /* 0x000000ff1000722a */ /* 0x002ea40003f0d000 */
[----:B--23--:R-:W-:-:S05]  /*4750*/  SEL R5, RZ, 0x1, !P0 ;  /* 0x00000001ff057807 */ /* 0x00cfca0004000000 */
[----:B------:R0:W-:Y:S01]  /*4760*/  STG.E.U8 desc[UR36][R2.64], R5 ;  /* 0x0000000502007986 */ /* 0x0001e2000c101124 */
[----:B------:R-:W-:Y:S05]  /*4770*/  BRA `(.L_x_2738) ;  /* 0x0000000c00207947 */ /* 0x000fea0003800000 */
.L_x_2747:
[----:B------:R-:W-:-:S05]  /*4780*/  CS2R R18, SRZ ;  /* 0x0000000000127805 */ /* 0x000fca000001ff00 */
[----:B-1----:R0:W-:Y:S01]  /*4790*/  STG.E.128 desc[UR36][R2.64], R16 ;  /* 0x0000001002007986 */ /* 0x0021e2000c101d24 */
[----:B------:R-:W-:Y:S05]  /*47a0*/  BRA `(.L_x_2738) ;  /* 0x0000000c00147947 */ /* 0x000fea0003800000 */
.L_x_2746:
        /* <DEDUP_REMOVED lines=8> */
[----:B-1----:R-:W0:-:S15]  /*4830*/  F2F.F32.F64 R7, R16 ;  /* 0x0000001000077310 */ /* 0x002e1e0000301000 */
[----:B------:R-:W-:-:S15]  /*4840*/  NOP ;  /* 0x0000000000007918 */ /* 0x000fde0000000000 */
[----:B------:R-:W-:-:S15]  /*4850*/  NOP ;  /* 0x0000000000007918 */ /* 0x000fde0000000000 */
[----:B------:R-:W-:-:S15]  /*4860*/  NOP ;  /* 0x0000000000007918 */ /* 0x000fde0000000000 */
[----:B------:R-:W-:-:S04]  /*4870*/  NOP ;  /* 0x0000000000007918 */ /* 0x000fc80000000000 */
[----:B------:R-:W0:Y:S01]  /*4880*/  DSETP.GEU.AND P0, PT, |R16|, UR4, PT ;  /* 0x0000000410007e2a */ /* 0x000e22000bf0e200 */
[----:B------:R-:W-:Y:S01]  /*4890*/  BSSY.RECONVERGENT B0, `(.L_x_2750) ;  /* 0x000000d000007945 */ /* 0x000fe20003800200 */
[----:B0-----:R-:W-:Y:S01]  /*48a0*/  @!P0 FMUL R7, R7, 1.175494350822287508e-38 ;  /* 0x0080000007078820 */ /* 0x001fe20000400000 */
[----:B------:R-:W-:-:S04]  /*48b0*/  IMAD.MOV.U32 R0, RZ, RZ, 0x7f ;  /* 0x0000007fff007424 */ /* 0x000fc800078e00ff */
[----:B------:R-:W-:Y:S02]  /*48c0*/  LOP3.LUT R6, R7, 0x7fffffff, RZ, 0xc0, !PT ;  /* 0x7fffffff07067812 */ /* 0x000fe400078ec0ff */
[----:B--23--:R-:W-:Y:S02]  /*48d0*/  SHF.R.U32.HI R5, RZ, 0x18, R7 ;  /* 0x00000018ff057819 */ /* 0x00cfe40000011607 */
        /* <DEDUP_REMOVED lines=8> */
.L_x_2751:
[----:B------:R-:W-:Y:S05]  /*4960*/  BSYNC.RECONVERGENT B0 ;  /* 0x0000000000007941 */ /* 0x000fea0003800200 */
.L_x_2750:
[----:B------:R-:W-:-:S05]  /*4970*/  LOP3.LUT R5, R0, 0x80, R5, 0xf8, !PT ;  /* 0x0000008000057812 */ /* 0x000fca00078ef805 */
[----:B------:R0:W-:Y:S01]  /*4980*/  STG.E.U8 desc[UR36][R2.64], R5 ;  /* 0x0000000502007986 */ /* 0x0001e2000c101124 */
[----:B------:R-:W-:Y:S05]  /*4990*/  BRA `(.L_x_2738) ;  /* 0x0000000800987947 */ /* 0x000fea0003800000 */
.L_x_2749:
        /* <DEDUP_REMOVED lines=9> */
[----:B0-----:R-:W-:-:S05]  /*4a30*/  @!P0 FMUL R7, R7, 1.175494350822287508e-38 ;  /* 0x0080000007078820 */ /* 0x001fca0000400000 */
[----:B------:R-:W-:Y:S02]  /*4a40*/  LOP3.LUT R6, R7, 0x7fffffff, RZ, 0xc0, !PT ;  /* 0x7fffffff07067812 */ /* 0x000fe400078ec0ff */
[----:B--23--:R-:W-:Y:S02]  /*4a50*/  SHF.R.U32.HI R5, RZ, 0x18, R7 ;  /* 0x00000018ff057819 */ /* 0x00cfe40000011607 */
        /* <DEDUP_REMOVED lines=11> */
.L_x_2753:
[----:B------:R-:W-:Y:S05]  /*4b10*/  BSYNC.RECONVERGENT B0 ;  /* 0x0000000000007941 */ /* 0x000fea0003800200 */
.L_x_2752:
[----:B------:R-:W-:-:S05]  /*4b20*/  LOP3.LUT R5, R0, 0x80, R5, 0xf8, !PT ;  /* 0x0000008000057812 */ /* 0x000fca00078ef805 */
[----:B------:R0:W-:Y:S01]  /*4b30*/  STG.E.U8 desc[UR36][R2.64], R5 ;  /* 0x0000000502007986 */ /* 0x0001e2000c101124 */
[----:B------:R-:W-:Y:S05]  /*4b40*/  BRA `(.L_x_2738) ;  /* 0x00000008002c7947 */ /* 0x000fea0003800000 */
.L_x_2748:
        /* <DEDUP_REMOVED lines=9> */
[----:B------:R-:W-:-:S05]  /*4be0*/  F2FP.BF16.F32.PACK_AB R0, RZ, R0 ;  /* 0x00000000ff00723e */ /* 0x000fca00000010ff */
[----:B------:R0:W-:Y:S01]  /*4bf0*/  STG.E.U16 desc[UR36][R2.64], R0 ;  /* 0x0000000002007986 */ /* 0x0001e2000c101524 */
[----:B------:R-:W-:Y:S05]  /*4c00*/  BRA `(.L_x_2738) ;  /* 0x0000000400fc7947 */ /* 0x000fea0003800000 */
.L_x_2745:
        /* <DEDUP_REMOVED lines=8> */
[----:B-1----:R-:W0:Y:S02]  /*4c90*/  F2I.U32.F64.TRUNC R17, R16 ;  /* 0x0000001000117311 */ /* 0x002e24000030d000 */
[----:B0-----:R0:W-:Y:S01]  /*4ca0*/  STG.E.U16 desc[UR36][R2.64], R17 ;  /* 0x0000001102007986 */ /* 0x0011e2000c101524 */
[----:B------:R-:W-:Y:S05]  /*4cb0*/  BRA `(.L_x_2738) ;  /* 0x0000000400d07947 */ /* 0x000fea0003800000 */
.L_x_2756:
        /* <DEDUP_REMOVED lines=8> */
[----:B------:R-:W-:Y:S01]  /*4d40*/  BSSY.RECONVERGENT B0, `(.L_x_2757) ;  /* 0x0000015000007945 */ /* 0x000fe20003800200 */
[----:B0-----:R-:W-:Y:S01]  /*4d50*/  @!P0 FMUL R5, R5, 1.175494350822287508e-38 ;  /* 0x0080000005058820 */ /* 0x001fe20000400000 */
[----:B------:R-:W-:-:S04]  /*4d60*/  MOV R0, 0x80 ;  /* 0x0000008000007802 */ /* 0x000fc80000000f00 */
        /* <DEDUP_REMOVED lines=10> */
.L_x_2759:
[----:B------:R-:W-:-:S04]  /*4e10*/  SHF.R.U32.HI R0, RZ, 0x14, R5 ;  /* 0x00000014ff007819 */ /* 0x000fc80000011605 */
[----:B------:R-:W-:-:S04]  /*4e20*/  LOP3.LUT R0, R0, 0x1, RZ, 0xc0, !PT ;  /* 0x0000000100007812 */ /* 0x000fc800078ec0ff */
[----:B------:R-:W-:-:S04]  /*4e30*/  IADD3 R0, PT, PT, R5, 0x487ffff, R0 ;  /* 0x0487ffff05007810 */ /* 0x000fc80007ffe000 */
[----:B------:R-:W-:-:S04]  /*4e40*/  SHF.R.U32.HI R0, RZ, 0x14, R0 ;  /* 0x00000014ff007819 */ /* 0x000fc80000011600 */
[----:B------:R-:W-:-:S07]  /*4e50*/  LOP3.LUT R4, R0, 0xff, RZ, 0xc0, !PT ;  /* 0x000000ff00047812 */ /* 0x000fce00078ec0ff */
.L_x_2760:
[----:B------:R-:W-:-:S04]  /*4e60*/  SHF.R.U32.HI R5, RZ, 0x18, R5 ;  /* 0x00000018ff057819 */ /* 0x000fc80000011605 */
[----:B------:R-:W-:-:S04]  /*4e70*/  LOP3.LUT R4, R4, 0x80, R5, 0xf8, !PT ;  /* 0x0000008004047812 */ /* 0x000fc800078ef805 */
[----:B------:R-:W-:-:S07]  /*4e80*/  PRMT R0, R4, 0x7610, R0 ;  /* 0x0000761004007816 */ /* 0x000fce0000000000 */
.L_x_2758:
[----:B------:R-:W-:Y:S05]  /*4e90*/  BSYNC.RECONVERGENT B0 ;  /* 0x0000000000007941 */ /* 0x000fea0003800200 */
.L_x_2757:
[----:B------:R1:W-:Y:S01]  /*4ea0*/  STG.E.U8 desc[UR36][R2.64], R0 ;  /* 0x0000000002007986 */ /* 0x0003e2000c101124 */
[----:B------:R-:W-:Y:S05]  /*4eb0*/  BRA `(.L_x_2738) ;  /* 0x0000000400507947 */ /* 0x000fea0003800000 */
.L_x_2755:
        /* <DEDUP_REMOVED lines=21> */
.L_x_2763:
[----:B------:R-:W-:-:S04]  /*5010*/  SHF.R.U32.HI R0, RZ, 0x15, R5 ;  /* 0x00000015ff007819 */ /* 0x000fc80000011605 */
[----:B------:R-:W-:-:S04]  /*5020*/  LOP3.LUT R0, R0, 0x1, RZ, 0xc0, !PT ;  /* 0x0000000100007812 */ /* 0x000fc800078ec0ff */
[----:B------:R-:W-:-:S04]  /*5030*/  IADD3 R0, PT, PT, R5, 0x88fffff, R0 ;  /* 0x088fffff05007810 */ /* 0x000fc80007ffe000 */
[----:B------:R-:W-:-:S04]  /*5040*/  SHF.R.U32.HI R0, RZ, 0x15, R0 ;  /* 0x00000015ff007819 */ /* 0x000fc80000011600 */
[----:B------:R-:W-:-:S07]  /*5050*/  LOP3.LUT R4, R0, 0xff, RZ, 0xc0, !PT ;  /* 0x000000ff00047812 */ /* 0x000fce00078ec0ff */
.L_x_2764:
[----:B------:R-:W-:-:S04]  /*5060*/  SHF.R.U32.HI R5, RZ, 0x18, R5 ;  /* 0x00000018ff057819 */ /* 0x000fc80000011605 */
[----:B------:R-:W-:-:S04]  /*5070*/  LOP3.LUT R4, R4, 0x80, R5, 0xf8, !PT ;  /* 0x0000008004047812 */ /* 0x000fc800078ef805 */
[----:B------:R-:W-:-:S07]  /*5080*/  PRMT R0, R4, 0x7610, R0 ;  /* 0x0000761004007816 */ /* 0x000fce0000000000 */
.L_x_2762:
[----:B------:R-:W-:Y:S05]  /*5090*/  BSYNC.RECONVERGENT B0 ;  /* 0x0000000000007941 */ /* 0x000fea0003800200 */
.L_x_2761:
[----:B------:R4:W-:Y:S01]  /*50a0*/  STG.E.U8 desc[UR36][R2.64], R0 ;  /* 0x0000000002007986 */ /* 0x0009e2000c101124 */
[----:B------:R-:W-:Y:S05]  /*50b0*/  BRA `(.L_x_2738) ;  /* 0x0000000000d07947 */ /* 0x000fea0003800000 */
.L_x_2754:
[----:B------:R-:W-:-:S09]  /*50c0*/  UISETP.NE.AND UP0, UPT, UR4, 0x1c, UPT ;  /* 0x0000001c0400788c */ /* 0x000fd2000bf05270 */
[----:B------:R-:W-:Y:S05]  /*50d0*/  BRA.U !UP0, `(.L_x_2765) ;  /* 0x0000000108c07547 */ /* 0x000fea000b800000 */
[----:B------:R-:W-:-:S09]  /*50e0*/  UISETP.NE.AND UP0, UPT, UR4, 0x1d, UPT ;  /* 0x0000001d0400788c */ /* 0x000fd2000bf05270 */
[----:B------:R-:W-:Y:S05]  /*50f0*/  BRA.U !UP0, `(.L_x_2766) ;  /* 0x0000000108ac7547 */ /* 0x000fea000b800000 */
[----:B------:R-:W-:-:S09]  /*5100*/  UISETP.NE.AND UP0, UPT, UR4, 0x2c, UPT ;  /* 0x0000002c0400788c */ /* 0x000fd2000bf05270 */
[----:B------:R-:W-:Y:S05]  /*5110*/  BRA.U !UP0, `(.L_x_2767) ;  /* 0x0000000108447547 */ /* 0x000fea000b800000 */
.L_x_2737:
[----:B------:R-:W-:Y:S01]  /*5120*/  MOV R0, 0x0 ;  /* 0x0000000000007802 */ /* 0x000fe20000000f00 */
[----:B------:R-:W2:Y:S01]  /*5130*/  LDCU.64 UR6, c[0x4][0x128] ;  /* 0x01002500ff0677ac */ /* 0x000ea20008000a00 */
[----:B------:R-:W-:Y:S02]  /*5140*/  HFMA2 R12, -RZ, RZ, 0, 5.9604644775390625e-08 ;  /* 0x00000001ff0c7431 */ /* 0x000fe400000001ff */
[----:B------:R-:W-:Y:S01]  /*5150*/  IMAD.MOV.U32 R8, RZ, RZ, 0x65 ;  /* 0x00000065ff087424 */ /* 0x000fe200078e00ff */
[----:B------:R0:W4:Y:S01]  /*5160*/  LDC.64 R2, c[0x4][R0] ;  /* 0x0100000000027b82 */ /* 0x0001220000000a00 */
[----:B------:R-:W5:Y:S01]  /*5170*/  LDCU.64 UR8, c[0x4][0x130] ;  /* 0x01002600ff0877ac */ /* 0x000f620008000a00 */
[----:B------:R-:W-:Y:S01]  /*5180*/  IMAD.MOV.U32 R13, RZ, RZ, RZ ;  /* 0x000000ffff0d7224 */ /* 0x000fe200078e00ff */
[----:B------:R-:W1:Y:S01]  /*5190*/  LDCU.64 UR4, c[0x4][0x10] ;  /* 0x01000200ff0477ac */ /* 0x000e620008000a00 */
[----:B--23--:R-:W-:Y:S01]  /*51a0*/  IMAD.U32 R4, RZ, RZ, UR6 ;  /* 0x00000006ff047e24 */ /* 0x00cfe2000f8e00ff */
[----:B------:R-:W-:Y:S01]  /*51b0*/  MOV R5, UR7 ;  /* 0x0000000700057c02 */ /* 0x000fe20008000f00 */
[----:B-----5:R-:W-:-:S02]  /*51c0*/  IMAD.U32 R6, RZ, RZ, UR8 ;  /* 0x00000008ff067e24 */ /* 0x020fc4000f8e00ff */
[----:B------:R-:W-:Y:S01]  /*51d0*/  IMAD.U32 R7, RZ, RZ, UR9 ;  /* 0x00000009ff077e24 */ /* 0x000fe2000f8e00ff */
[----:B-1----:R-:W-:Y:S01]  /*51e0*/  MOV R10, UR4 ;  /* 0x00000004000a7c02 */ /* 0x002fe20008000f00 */
[----:B0-----:R-:W-:-:S07]  /*51f0*/  IMAD.U32 R11, RZ, RZ, UR5 ;  /* 0x00000005ff0b7e24 */ /* 0x001fce000f8e00ff */
[----:B------:R-:W-:-:S07]  /*5200*/  LEPC R20, `(.L_x_2768) ;  /* 0x000000001014794e */ /* 0x000fce0000000000 */
[----:B----4-:R-:W-:Y:S05]  /*5210*/  CALL.ABS.NOINC R2 ;  /* 0x0000000002007343 */ /* 0x010fea0003c00000 */
.L_x_2768:
[----:B------:R-:W-:Y:S05]  /*5220*/  BRA `(.L_x_2738) ;  /* 0x0000000000747947 */ /* 0x000fea0003800000 */
.L_x_2767:
        /* <DEDUP_REMOVED lines=9> */
[----:B--23--:R-:W-:-:S04]  /*52c0*/  SHF.R.U32.HI R4, RZ, 0x17, R6 ;  /* 0x00000017ff047819 */ /* 0x00cfc80000011606 */
        /* <DEDUP_REMOVED lines=14> */
.L_x_2766:
[----:B-1----:R-:W0:Y:S02]  /*53b0*/  F2I.U64.F64.TRUNC R16, R16 ;  /* 0x0000001000107311 */ /* 0x002e24000030d800 */
[----:B0-----:R0:W-:Y:S01]  /*53c0*/  STG.E.64 desc[UR36][R2.64], R16 ;  /* 0x0000001002007986 */ /* 0x0011e2000c101b24 */
[----:B------:R-:W-:Y:S05]  /*53d0*/  BRA `(.L_x_2738) ;  /* 0x0000000000087947 */ /* 0x000fea0003800000 */
.L_x_2765:
[----:B-1----:R-:W0:Y:S02]  /*53e0*/  F2I.U32.F64.TRUNC R17, R16 ;  /* 0x0000001000117311 */ /* 0x002e24000030d000 */
[----:B0-----:R0:W-:Y:S02]  /*53f0*/  STG.E desc[UR36][R2.64], R17 ;  /* 0x0000001102007986 */ /* 0x0011e4000c101924 */
.L_x_2738:
[----:B------:R-:W-:-:S07]  /*5400*/  IADD3 R23, PT, PT, R23, 0x80, RZ ;  /* 0x0000008017177810 */ /* 0x000fce0007ffe0ff */
.L_x_2668:
[----:B------:R-:W-:Y:S05]  /*5410*/  BSYNC.RECONVERGENT B6 ;  /* 0x0000000000067941 */ /* 0x000fea0003800200 */
.L_x_2667:
[----:B------:R-:W5:Y:S01]  /*5420*/  LDCU UR4, c[0x0][0x380] ;  /* 0x00007000ff0477ac */ /* 0x000f620008000800 */
[----:B------:R-:W-:Y:S01]  /*5430*/  BSSY.RECONVERGENT B6, `(.L_x_2769) ;  /* 0x0000531000067945 */ /* 0x000fe20003800200 */
[----:B-----5:R-:W-:-:S13]  /*5440*/  ISETP.GE.AND P0, PT, R23, UR4, PT ;  /* 0x0000000417007c0c */ /* 0x020fda000bf06270 */
[----:B------:R-:W-:Y:S05]  /*5450*/  @P0 BRA `(.L_x_2770) ;  /* 0x0000005000b80947 */ /* 0x000fea0003800000 */
[----:B------:R-:W5:Y:S01]  /*5460*/  LDCU UR4, c[0x0][0x388] ;  /* 0x00007100ff0477ac */ /* 0x000f620008000800 */
[----:B0-----:R-:W-:Y:S01]  /*5470*/  CS2R R18, SRZ ;  /* 0x0000000000127805 */ /* 0x001fe2000001ff00 */
[----:B-1--4-:R-:W-:Y:S01]  /*5480*/  IMAD.MOV.U32 R0, RZ, RZ, RZ ;  /* 0x000000ffff007224 */ /* 0x012fe200078e00ff */
[----:B-----5:R-:W-:-:S09]  /*5490*/  UISETP.NE.AND UP0, UPT, UR4, URZ, UPT ;  /* 0x000000ff0400728c */ /* 0x020fd2000bf05270 */
[----:B------:R-:W-:Y:S05]  /*54a0*/  BRA.U !UP0, `(.L_x_2771) ;  /* 0x0000001508707547 */ /* 0x000fea000b800000 */
[----:B------:R-:W0:Y:S01]  /*54b0*/  LDCU.64 UR4, c[0x0][0x390] ;  /* 0x00007200ff0477ac */ /* 0x000e220008000a00 */
[----:B------:R-:W-:Y:S01]  /*54c0*/  IMAD.MOV.U32 R22, RZ, RZ, RZ ;  /* 0x000000ffff167224 */ /* 0x000fe200078e00ff */
[----:B------:R-:W1:Y:S01]  /*54d0*/  LDCU UR6, c[0x0][0x38c] ;  /* 0x00007180ff0677ac */ /* 0x000e620008000800 */
[----:B------:R-:W4:Y:S01]  /*54e0*/  LDCU.64 UR8, c[0x0][0x4b8] ;  /* 0x00009700ff0877ac */ /* 0x000f220008000a00 */
[----:B------:R-:W-:Y:S01]  /*54f0*/  UISETP.NE.AND UP0, UPT, UR39, URZ, UPT ;  /* 0x000000ff2700728c */ /* 0x000fe2000bf05270 */
[----:B0-----:R-:W-:Y:S01]  /*5500*/  IMAD.HI.U32 R2, R23, UR4, R22 ;  /* 0x0000000417027c27 */ /* 0x001fe2000f8e0016 */
[----:B------:R-:W0:Y:S04]  /*5510*/  LDCU UR4, c[0x0][0x4c0] ;  /* 0x00009800ff0477ac */ /* 0x000e280008000800 */
[----:B------:R-:W-:-:S04]  /*5520*/  SHF.R.U32.HI R3, RZ, UR5, R2 ;  /* 0x00000005ff037c19 */ /* 0x000fc80008011602 */
[----:B------:R-:W-:-:S05]  /*5530*/  IADD3 R0, PT, PT, -R3, RZ, RZ ;  /* 0x000000ff03007210 */ /* 0x000fca0007ffe1ff */
[----:B-1----:R-:W-:-:S04]  /*5540*/  IMAD R19, R0, UR6, R23 ;  /* 0x0000000600137c24 */ /* 0x002fc8000f8e0217 */
[C---:B----4-:R-:W-:Y:S02]  /*5550*/  IMAD R18, R19.reuse, UR8, RZ ;  /* 0x0000000813127c24 */ /* 0x050fe4000f8e02ff */
[C---:B------:R-:W-:Y:S02]  /*5560*/  IMAD R0, R19.reuse, UR9, RZ ;  /* 0x0000000913007c24 */ /* 0x040fe4000f8e02ff */
[----:B0-----:R-:W-:Y:S01]  /*5570*/  IMAD R19, R19, UR4, RZ ;  /* 0x0000000413137c24 */ /* 0x001fe2000f8e02ff */
[----:B------:R-:W-:Y:S06]  /*5580*/  BRA.U !UP0, `(.L_x_2771) ;  /* 0x0000001508387547 */ /* 0x000fec000b800000 */
[----:B------:R-:W2:Y:S01]  /*5590*/  LDCU.64 UR6, c[0x0][0x398] ;  /* 0x00007300ff0677ac */ /* 0x000ea20008000a00 */
[----:B------:R-:W-:Y:S01]  /*55a0*/  IMAD.MOV.U32 R2, RZ, RZ, RZ ;  /* 0x000000ffff027224 */ /* 0x000fe200078e00ff */
[----:B------:R-:W0:Y:S01]  /*55b0*/  LDCU UR4, c[0x0][0x3a0] ;  /* 0x00007400ff0477ac */ /* 0x000e220008000800 */
[----:B------:R-:W1:Y:S01]  /*55c0*/  LDCU UR5, c[0x0][0x4c4] ;  /* 0x00009880ff0577ac */ /* 0x000e620008000800 */
[----:B------:R-:W4:Y:S01]  /*55d0*/  LDCU.64 UR8, c[0x0][0x4c8] ;  /* 0x00009900ff0877ac */ /* 0x000f220008000a00 */
[----:B------:R-:W-:Y:S01]  /*55e0*/  UISETP.NE.AND UP0, UPT, UR38, 0x2, UPT ;  /* 0x000000022600788c */ /* 0x000fe2000bf05270 */
[----:B--23--:R-:W-:-:S05]  /*55f0*/  IMAD.HI.U32 R4, R3, UR7, R2 ;  /* 0x0000000703047c27 */ /* 0x00cfca000f8e0002 */
[----:B0-----:R-:W-:-:S05]  /*5600*/  SHF.R.U32.HI R5, RZ, UR4, R4 ;  /* 0x00000004ff057c19 */ /* 0x001fca0008011604 */
[----:B------:R-:W-:-:S04]  /*5610*/  IMAD.MOV R2, RZ, RZ, -R5 ;  /* 0x000000ffff027224 */ /* 0x000fc800078e0a05 */
[----:B------:R-:W-:-:S04]  /*5620*/  IMAD R3, R2, UR6, R3 ;  /* 0x0000000602037c24 */ /* 0x000fc8000f8e0203 */
[C---:B-1----:R-:W-:Y:S02]  /*5630*/  IMAD R18, R3.reuse, UR5, R18 ;  /* 0x0000000503127c24 */ /* 0x042fe4000f8e0212 */
[C---:B----4-:R-:W-:Y:S02]  /*5640*/  IMAD R0, R3.reuse, UR8, R0 ;  /* 0x0000000803007c24 */ /* 0x050fe4000f8e0200 */
        /* <DEDUP_REMOVED lines=322> */
.L_x_2771:
        /* <DEDUP_REMOVED lines=16> */
[----:B----4-:R0:W1:Y:S02]  /*6b70*/  I2F.F64.S16 R16, R2 ;  /* 0x0000000200107312 */ /* 0x0100640000101c00 */
[----:B01----:R-:W-:Y:S05]  /*6b80*/  BRA `(.L_x_2778) ;  /* 0x0000000c006c7947 */ /* 0x003fea0003800000 */
.L_x_2776:
[----:B------:R-:W4:Y:S02]  /*6b90*/  LDG.E.U8 R2, desc[UR36][R2.64] ;  /* 0x0000002402027981 */ /* 0x000f24000c1e1100 */
[----:B----4-:R0:W1:Y:S02]  /*6ba0*/  I2F.F64.U16 R16, R2 ;  /* 0x0000000200107312 */ /* 0x0100640000101800 */
[----:B01----:R-:W-:Y:S05]  /*6bb0*/  BRA `(.L_x_2778) ;  /* 0x0000000c00607947 */ /* 0x003fea0003800000 */
.L_x_2775:
[----:B------:R-:W-:-:S09]  /*6bc0*/  UISETP.NE.AND UP0, UPT, UR4, 0x2, UPT ;  /* 0x000000020400788c */ /* 0x000fd2000bf05270 */
[----:B------:R-:W-:Y:S05]  /*6bd0*/  BRA.U !UP0, `(.L_x_2779) ;  /* 0x0000000108287547 */ /* 0x000fea000b800000 */
[----:B------:R-:W-:-:S09]  /*6be0*/  UISETP.NE.AND UP0, UPT, UR4, 0x3, UPT ;  /* 0x000000030400788c */ /* 0x000fd2000bf05270 */
[----:B------:R-:W-:Y:S05]  /*6bf0*/  BRA.U !UP0, `(.L_x_2780) ;  /* 0x0000000108147547 */ /* 0x000fea000b800000 */
[----:B------:R-:W-:-:S09]  /*6c00*/  UISETP.NE.AND UP0, UPT, UR4, 0x4, UPT ;  /* 0x000000040400788c */ /* 0x000fd2000bf05270 */
[----:B------:R-:W-:Y:S05]  /*6c10*/  BRA.U UP0, `(.L_x_2777) ;  /* 0x0000000900ec7547 */ /* 0x000fea000b800000 */
[----:B------:R-:W4:Y:S02]  /*6c20*/  LDG.E.64 R16, desc[UR36][R2.64] ;  /* 0x0000002402107981 */ /* 0x000f24000c1e1b00 */
[----:B----4-:R-:W0:Y:S02]  /*6c30*/  I2F.F64.S64 R16, R16 ;  /* 0x0000001000107312 */ /* 0x010e240000301c00 */
[----:B0-----:R-:W-:Y:S05]  /*6c40*/  BRA `(.L_x_2778) ;  /* 0x0000000c003c7947 */ /* 0x001fea0003800000 */
.L_x_2780:
[----:B------:R-:W4:Y:S02]  /*6c50*/  LDG.E R2, desc[UR36][R2.64] ;  /* 0x0000002402027981 */ /* 0x000f24000c1e1900 */
[----:B----4-:R0:W1:Y:S02]  /*6c60*/  I2F.F64 R16, R2 ;  /* 0x0000000200107312 */ /* 0x0100640000201c00 */
[----:B01----:R-:W-:Y:S05]  /*6c70*/  BRA `(.L_x_2778) ;  /* 0x0000000c00307947 */ /* 0x003fea0003800000 */
.L_x_2779:
[----:B------:R-:W4:Y:S02]  /*6c80*/  LDG.E.U16 R2, desc[UR36][R2.64] ;  /* 0x0000002402027981 */ /* 0x000f24000c1e1500 */
[----:B----4-:R0:W1:Y:S02]  /*6c90*/  I2F.F64.S16 R16, R2 ;  /* 0x0000000200107312 */ /* 0x0100640000101c00 */
[----:B01----:R-:W-:Y:S05]  /*6ca0*/  BRA `(.L_x_2778) ;  /* 0x0000000c00247947 */ /* 0x003fea0003800000 */
.L_x_2774:
[----:B------:R-:W-:-:S09]  /*6cb0*/  UISETP.GT.AND UP0, UPT, UR4, 0x6, UPT ;  /* 0x000000060400788c */ /* 0x000fd2000bf04270 */
[----:B------:R-:W-:Y:S05]  /*6cc0*/  BRA.U UP0, `(.L_x_2781) ;  /* 0x0000000100347547 */ /* 0x000fea000b800000 */
[----:B------:R-:W-:-:S09]  /*6cd0*/  UISETP.NE.AND UP0, UPT, UR4, 0x5, UPT ;  /* 0x000000050400788c */ /* 0x000fd2000bf05270 */
[----:B------:R-:W-:Y:S05]  /*6ce0*/  BRA.U !UP0, `(.L_x_2782) ;  /* 0x0000000108187547 */ /* 0x000fea000b800000 */
[----:B------:R-:W-:-:S09]  /*6cf0*/  UISETP.NE.AND UP0, UPT, UR4, 0x6, UPT ;  /* 0x000000060400788c */ /* 0x000fd2000bf05270 */
[----:B------:R-:W-:Y:S05]  /*6d00*/  BRA.U UP0, `(.L_x_2777) ;  /* 0x0000000900b07547 */ /* 0x000fea000b800000 */
[----:B------:R-:W4:Y:S02]  /*6d10*/  LDG.E R16, desc[UR36][R2.64] ;  /* 0x0000002402107981 */ /* 0x000f24000c1e1900 */
[----:B----4-:R-:W-:-:S06]  /*6d20*/  FMUL.FTZ R16, R16, 1 ;  /* 0x3f80000010107820 */ /* 0x010fcc0000410000 */
[----:B------:R-:W0:Y:S02]  /*6d30*/  F2F.F64.F32 R16, R16 ;  /* 0x0000001000107310 */ /* 0x000e240000201800 */
[----:B0-----:R-:W-:Y:S05]  /*6d40*/  BRA `(.L_x_2778) ;  /* 0x0000000800fc7947 */ /* 0x001fea0003800000 */
.L_x_2782:
[----:B------:R-:W4:Y:S02]  /*6d50*/  LDG.E.U16 R0, desc[UR36][R2.64] ;  /* 0x0000002402007981 */ /* 0x000f24000c1e1500 */
[----:B----4-:R-:W-:-:S05]  /*6d60*/  HADD2.F32 R0, -RZ, R0.H0_H0 ;  /* 0x20000000ff007230 */ /* 0x010fca0000004100 */
[----:B------:R-:W-:-:S04]  /*6d70*/  FMUL.FTZ R0, R0, 1 ;  /* 0x3f80000000007820 */ /* 0x000fc80000410000 */
[----:B------:R0:W1:Y:S02]  /*6d80*/  F2F.F64.F32 R16, R0 ;  /* 0x0000000000107310 */ /* 0x0000640000201800 */
[----:B01----:R-:W-:Y:S05]  /*6d90*/  BRA `(.L_x_2778) ;  /* 0x0000000800e87947 */ /* 0x003fea0003800000 */
.L_x_2781:
[----:B------:R-:W-:-:S09]  /*6da0*/  UISETP.NE.AND UP0, UPT, UR4, 0x7, UPT ;  /* 0x000000070400788c */ /* 0x000fd2000bf05270 */
[----:B------:R-:W-:Y:S05]  /*6db0*/  BRA.U !UP0, `(.L_x_2783) ;  /* 0x0000000108347547 */ /* 0x000fea000b800000 */
        /* <DEDUP_REMOVED lines=8> */
.L_x_2784:
[----:B------:R-:W4:Y:S02]  /*6e40*/  LDG.E.U16 R2, desc[UR36][R2.64] ;  /* 0x0000002402027981 */ /* 0x000f24000c1e1500 */
[----:B----4-:R-:W-:-:S05]  /*6e50*/  HADD2.F32 R0, -RZ, R2.H0_H0 ;  /* 0x20000002ff007230 */ /* 0x010fca0000004100 */
[----:B------:R-:W-:-:S04]  /*6e60*/  FMUL.FTZ R0, R0, 1 ;  /* 0x3f80000000007820 */ /* 0x000fc80000410000 */
[----:B------:R0:W1:Y:S02]  /*6e70*/  F2F.F64.F32 R16, R0 ;  /* 0x0000000000107310 */ /* 0x0000640000201800 */
[----:B01----:R-:W-:Y:S05]  /*6e80*/  BRA `(.L_x_2778) ;  /* 0x0000000800ac7947 */ /* 0x003fea0003800000 */
.L_x_2783:
[----:B------:R0:W5:Y:S01]  /*6e90*/  LDG.E.64 R16, desc[UR36][R2.64] ;  /* 0x0000002402107981 */ /* 0x000162000c1e1b00 */
[----:B------:R-:W-:Y:S05]  /*6ea0*/  BRA `(.L_x_2778) ;  /* 0x0000000800a47947 */ /* 0x000fea0003800000 */
.L_x_2773:
        /* <DEDUP_REMOVED lines=9> */
[----:B------:R-:W-:Y:S01]  /*6f40*/  IMAD.MOV.U32 R16, RZ, RZ, RZ ;  /* 0x000000ffff107224 */ /* 0x000fe200078e00ff */
[----:B----4-:R-:W-:-:S04]  /*6f50*/  ISETP.NE.AND P0, PT, R2, RZ, PT ;  /* 0x000000ff0200720c */ /* 0x010fc80003f05270 */
[----:B------:R-:W-:Y:S01]  /*6f60*/  FSEL R17, RZ, 1.875, !P0 ;  /* 0x3ff00000ff117808 */ /* 0x000fe20004000000 */
[----:B------:R-:W-:Y:S08]  /*6f70*/  BRA `(.L_x_2778) ;  /* 0x0000000800707947 */ /* 0x000ff00003800000 */
.L_x_2787:
[----:B------:R0:W5:Y:S01]  /*6f80*/  LDG.E.64 R16, desc[UR36][R2.64] ;  /* 0x0000002402107981 */ /* 0x000162000c1e1b00 */
[----:B------:R-:W-:Y:S05]  /*6f90*/  BRA `(.L_x_2778) ;  /* 0x0000000800687947 */ /* 0x000fea0003800000 */
.L_x_2786:
        /* <DEDUP_REMOVED lines=9> */
[C---:B--23--:R-:W-:Y:S02]  /*7030*/  LOP3.LUT R4, R0.reuse, 0x7f000000, RZ, 0xc0, !PT ;  /* 0x7f00000000047812 */ /* 0x04cfe400078ec0ff */
        /* <DEDUP_REMOVED lines=15> */
[----:B------:R0:W1:Y:S02]  /*7130*/  F2F.F64.F32 R16, R5 ;  /* 0x0000000500107310 */ /* 0x0000640000201800 */
[----:B01----:R-:W-:Y:S05]  /*7140*/  BRA `(.L_x_2778) ;  /* 0x0000000400fc7947 */ /* 0x003fea0003800000 */
.L_x_2789:
[----:B------:R-:W4:Y:S02]  /*7150*/  LDG.E.U8 R2, desc[UR36][R2.64] ;  /* 0x0000002402027981 */ /* 0x000f24000c1e1100 */
[C---:B----4-:R-:W-:Y:S02]  /*7160*/  IMAD.SHL.U32 R0, R2.reuse, 0x2000000, RZ ;  /* 0x0200000002007824 */ /* 0x050fe400078e00ff */
[----:B--23--:R-:W-:-:S03]  /*7170*/  IMAD.SHL.U32 R5, R2, 0x100, RZ ;  /* 0x0000010002057824 */ /* 0x00cfc600078e00ff */
[----:B------:R-:W-:-:S13]  /*7180*/  ISETP.GE.U32.AND P0, PT, R0, 0x8000000, PT ;  /* 0x080000000000780c */ /* 0x000fda0003f06070 */
[C---:B------:R-:W-:Y:S02]  /*7190*/  @!P0 LOP3.LUT R4, R5.reuse, 0x7f00, RZ, 0xc0, !PT ;  /* 0x00007f0005048812 */ /* 0x040fe400078ec0ff */
[----:B------:R-:W-:Y:S02]  /*71a0*/  @P0 LEA.HI R0, R0, 0x70000000, RZ, 0x1c ;  /* 0x7000000000000811 */ /* 0x000fe400078fe0ff */
[----:B------:R-:W-:Y:S02]  /*71b0*/  @!P0 LOP3.LUT R4, R4, 0x3f000000, RZ, 0xfc, !PT ;  /* 0x3f00000004048812 */ /* 0x000fe400078efcff */
[----:B------:R-:W-:Y:S01]  /*71c0*/  PRMT R5, R5, 0x9910, RZ ;  /* 0x0000991005057816 */ /* 0x000fe200000000ff */
[----:B------:R-:W-:Y:S02]  /*71d0*/  @P0 FMUL.FTZ R0, R0, 1.9259299443872358531e-34 ;  /* 0x0780000000000820 */ /* 0x000fe40000410000 */
[----:B------:R-:W-:-:S05]  /*71e0*/  @!P0 FADD.FTZ R0, R4, -0.5 ;  /* 0xbf00000004008421 */ /* 0x000fca0000010000 */
[----:B------:R-:W-:-:S05]  /*71f0*/  LOP3.LUT R0, R0, 0x80000000, R5, 0xf8, !PT ;  /* 0x8000000000007812 */ /* 0x000fca00078ef805 */
[----:B------:R-:W-:-:S04]  /*7200*/  FMUL.FTZ R0, R0, 1 ;  /* 0x3f80000000007820 */ /* 0x000fc80000410000 */
[----:B------:R0:W1:Y:S02]  /*7210*/  F2F.F64.F32 R16, R0 ;  /* 0x0000000000107310 */ /* 0x0000640000201800 */
[----:B01----:R-:W-:Y:S05]  /*7220*/  BRA `(.L_x_2778) ;  /* 0x0000000400c47947 */ /* 0x003fea0003800000 */
.L_x_2788:
[----:B------:R-:W4:Y:S02]  /*7230*/  LDG.E.U16 R0, desc[UR36][R2.64] ;  /* 0x0000002402007981 */ /* 0x000f24000c1e1500 */
[----:B----4-:R-:W-:-:S05]  /*7240*/  SHF.L.U32 R0, R0, 0x10, RZ ;  /* 0x0000001000007819 */ /* 0x010fca00000006ff */
[----:B------:R-:W-:-:S04]  /*7250*/  FMUL.FTZ R0, R0, 1 ;  /* 0x3f80000000007820 */ /* 0x000fc80000410000 */
[----:B------:R0:W1:Y:S02]  /*7260*/  F2F.F64.F32 R16, R0 ;  /* 0x0000000000107310 */ /* 0x0000640000201800 */
[----:B01----:R-:W-:Y:S05]  /*7270*/  BRA `(.L_x_2778) ;  /* 0x0000000400b07947 */ /* 0x003fea0003800000 */
.L_x_2785:
        /* <DEDUP_REMOVED lines=9> */
[----:B----4-:R0:W1:Y:S02]  /*7310*/  I2F.F64.U16 R16, R2 ;  /* 0x0000000200107312 */ /* 0x0100640000101800 */
[----:B01----:R-:W-:Y:S05]  /*7320*/  BRA `(.L_x_2778) ;  /* 0x0000000400847947 */ /* 0x003fea0003800000 */
.L_x_2792:
[----:B------:R-:W4:Y:S01]  /*7330*/  LDG.E.U8 R3, desc[UR36][R2.64] ;  /* 0x0000002402037981 */ /* 0x000f22000c1e1100 */
[----:B------:R-:W-:Y:S02]  /*7340*/  CS2R R16, SRZ ;  /* 0x0000000000107805 */ /* 0x000fe4000001ff00 */
        /* <DEDUP_REMOVED lines=16> */
[----:B--23--:R-:W-:-:S05]  /*7450*/  VIADD R5, R3, 0xffffffe4 ;  /* 0xffffffe403057836 */ /* 0x00cfca0000000000 */
[----:B------:R-:W-:-:S04]  /*7460*/  SHF.L.U32 R5, R0, R5, RZ ;  /* 0x0000000500057219 */ /* 0x000fc800000006ff */
[----:B------:R-:W-:-:S07]  /*7470*/  LOP3.LUT R0, R5, 0x7, RZ, 0xc0, !PT ;  /* 0x0000000705007812 */ /* 0x000fce00078ec0ff */
.L_x_2794:
[----:B------:R-:W-:Y:S05]  /*7480*/  BSYNC.RECONVERGENT B0 ;  /* 0x0000000000007941 */ /* 0x000fea0003800200 */
.L_x_2793:
[----:B------:R-:W-:Y:S01]  /*7490*/  IMAD.SHL.U32 R0, R0, 0x100000, RZ ;  /* 0x0010000000007824 */ /* 0x000fe200078e00ff */
[----:B------:R-:W-:-:S04]  /*74a0*/  LEA R2, R2, 0x3b800000, 0x17 ;  /* 0x3b80000002027811 */ /* 0x000fc800078eb8ff */
[----:B------:R-:W-:-:S05]  /*74b0*/  LOP3.LUT R0, R2, R0, R7, 0xfe, !PT ;  /* 0x0000000002007212 */ /* 0x000fca00078efe07 */
[----:B------:R-:W-:-:S04]  /*74c0*/  FMUL.FTZ R0, R0, 1 ;  /* 0x3f80000000007820 */ /* 0x000fc80000410000 */
[----:B------:R0:W1:Y:S02]  /*74d0*/  F2F.F64.F32 R16, R0 ;  /* 0x0000000000107310 */ /* 0x0000640000201800 */
[----:B01----:R-:W-:Y:S05]  /*74e0*/  BRA `(.L_x_2778) ;  /* 0x0000000400147947 */ /* 0x003fea0003800000 */
.L_x_2791:
[----:B------:R-:W4:Y:S01]  /*74f0*/  LDG.E.U8 R3, desc[UR36][R2.64] ;  /* 0x0000002402037981 */ /* 0x000f22000c1e1100 */
[----:B------:R-:W-:Y:S02]  /*7500*/  CS2R R16, SRZ ;  /* 0x0000000000107805 */ /* 0x000fe4000001ff00 */
        /* <DEDUP_REMOVED lines=15> */
[----:B--23--:R-:W-:Y:S02]  /*7600*/  IADD3 R5, PT, PT, R3, -0x1d, RZ ;  /* 0xffffffe303057810 */ /* 0x00cfe40007ffe0ff */
[----:B------:R-:W-:Y:S02]  /*7610*/  IADD3 R2, PT, PT, R2, 0x1e, -R3 ;  /* 0x0000001e02027810 */ /* 0x000fe40007ffe803 */
[----:B------:R-:W-:-:S04]  /*7620*/  SHF.L.U32 R5, R0, R5, RZ ;  /* 0x0000000500057219 */ /* 0x000fc800000006ff */
[----:B------:R-:W-:-:S07]  /*7630*/  LOP3.LUT R0, R5, 0x3, RZ, 0xc0, !PT ;  /* 0x0000000305007812 */ /* 0x000fce00078ec0ff */
.L_x_2796:
[----:B------:R-:W-:Y:S05]  /*7640*/  BSYNC.RECONVERGENT B0 ;  /* 0x0000000000007941 */ /* 0x000fea0003800200 */
.L_x_2795:
[----:B------:R-:W-:Y:S01]  /*7650*/  IMAD.SHL.U32 R0, R0, 0x200000, RZ ;  /* 0x0020000000007824 */ /* 0x000fe200078e00ff */
[----:B------:R-:W-:-:S04]  /*7660*/  LEA R2, R2, 0x37800000, 0x17 ;  /* 0x3780000002027811 */ /* 0x000fc800078eb8ff */
[----:B------:R-:W-:-:S05]  /*7670*/  LOP3.LUT R0, R2, R0, R7, 0xfe, !PT ;  /* 0x0000000002007212 */ /* 0x000fca00078efe07 */
[----:B------:R-:W-:-:S04]  /*7680*/  FMUL.FTZ R0, R0, 1 ;  /* 0x3f80000000007820 */ /* 0x000fc80000410000 */
[----:B------:R0:W1:Y:S02]  /*7690*/  F2F.F64.F32 R16, R0 ;  /* 0x0000000000107310 */ /* 0x0000640000201800 */
[----:B01----:R-:W-:Y:S05]  /*76a0*/  BRA `(.L_x_2778) ;  /* 0x0000000000a47947 */ /* 0x003fea0003800000 */
.L_x_2790:
[----:B------:R-:W-:-:S09]  /*76b0*/  UISETP.NE.AND UP0, UPT, UR4, 0x1c, UPT ;  /* 0x0000001c0400788c */ /* 0x000fd2000bf05270 */
[----:B------:R-:W-:Y:S05]  /*76c0*/  BRA.U !UP0, `(.L_x_2797) ;  /* 0x0000000108947547 */ /* 0x000fea000b800000 */
[----:B------:R-:W-:-:S09]  /*76d0*/  UISETP.NE.AND UP0, UPT, UR4, 0x1d, UPT ;  /* 0x0000001d0400788c */ /* 0x000fd2000bf05270 */
[----:B------:R-:W-:Y:S05]  /*76e0*/  BRA.U !UP0, `(.L_x_2798) ;  /* 0x0000000108807547 */ /* 0x000fea000b800000 */
[----:B------:R-:W-:-:S09]  /*76f0*/  UISETP.NE.AND UP0, UPT, UR4, 0x2c, UPT ;  /* 0x0000002c0400788c */ /* 0x000fd2000bf05270 */
[----:B------:R-:W-:Y:S05]  /*7700*/  BRA.U UP0, `(.L_x_2777) ;  /* 0x0000000100307547 */ /* 0x000fea000b800000 */
[----:B------:R-:W4:Y:S01]  /*7710*/  LDG.E.U8 R0, desc[UR36][R2.64] ;  /* 0x0000002402007981 */ /* 0x000f22000c1e1100 */
[----:B------:R-:W-:Y:S02]  /*7720*/  HFMA2 R17, -RZ, RZ, 0.5, 0 ;  /* 0x38000000ff117431 */ /* 0x000fe400000001ff */
[----:B------:R-:W-:Y:S01]  /*7730*/  IMAD.MOV.U32 R16, RZ, RZ, 0x0 ;  /* 0x00000000ff107424 */ /* 0x000fe200078e00ff */
[----:B----4-:R-:W-:-:S13]  /*7740*/  ISETP.NE.AND P0, PT, R0, RZ, PT ;  /* 0x000000ff0000720c */ /* 0x010fda0003f05270 */
[----:B------:R-:W-:Y:S05]  /*7750*/  @!P0 BRA `(.L_x_2778) ;  /* 0x0000000000788947 */ /* 0x000fea0003800000 */
[----:B------:R-:W-:-:S13]  /*7760*/  ISETP.NE.AND P0, PT, R0, 0xff, PT ;  /* 0x000000ff0000780c */ /* 0x000fda0003f05270 */
[----:B------:R-:W-:Y:S01]  /*7770*/  @P0 IMAD.SHL.U32 R0, R0, 0x800000, RZ ;  /* 0x0080000000000824 */ /* 0x000fe200078e00ff */
[----:B------:R-:W-:Y:S01]  /*7780*/  @!P0 MOV R17, 0x7ff80000 ;  /* 0x7ff8000000118802 */ /* 0x000fe20000000f00 */
[----:B------:R-:W-:Y:S02]  /*7790*/  @!P0 IMAD.MOV.U32 R16, RZ, RZ, 0x20000000 ;  /* 0x20000000ff108424 */ /* 0x000fe400078e00ff */
[----:B------:R-:W-:-:S04]  /*77a0*/  @P0 FMUL.FTZ R0, R0, 1 ;  /* 0x3f80000000000820 */ /* 0x000fc80000410000 */
[----:B------:R1:W4:Y:S02]  /*77b0*/  @P0 F2F.F64.F32 R16, R0 ;  /* 0x0000000000100310 */ /* 0x0003240000201800 */
[----:B-1--4-:R-:W-:Y:S05]  /*77c0*/  BRA `(.L_x_2778) ;  /* 0x00000000005c7947 */ /* 0x012fea0003800000 */
.L_x_2777:
[----:B------:R-:W-:Y:S01]  /*77d0*/  MOV R2, 0x0 ;  /* 0x0000000000027802 */ /* 0x000fe20000000f00 */
[----:B------:R-:W2:Y:S01]  /*77e0*/  LDCU.64 UR4, c[0x4][0x128] ;  /* 0x01002500ff0477ac */ /* 0x000ea20008000a00 */
[----:B------:R-:W-:Y:S02]  /*77f0*/  HFMA2 R13, -RZ, RZ, 0, 0 ;  /* 0x00000000ff0d7431 */ /* 0x000fe400000001ff */
[----:B------:R-:W-:Y:S01]  /*7800*/  IMAD.MOV.U32 R8, RZ, RZ, 0x4e ;  /* 0x0000004eff087424 */ /* 0x000fe200078e00ff */
[----:B------:R-:W0:Y:S01]  /*7810*/  LDCU.64 UR6, c[0x4][0x130] ;  /* 0x01002600ff0677ac */ /* 0x000e220008000a00 */
[----:B------:R-:W1:Y:S01]  /*7820*/  LDC.64 R2, c[0x4][R2] ;  /* 0x0100000002027b82 */ /* 0x000e620000000a00 */
[----:B------:R-:W-:Y:S01]  /*7830*/  IMAD.MOV.U32 R12, RZ, RZ, 0x1 ;  /* 0x00000001ff0c7424 */ /* 0x000fe200078e00ff */
[----:B------:R-:W4:Y:S01]  /*7840*/  LDCU.64 UR8, c[0x4][0x8] ;  /* 0x01000100ff0877ac */ /* 0x000f220008000a00 */
[----:B--23--:R-:W-:Y:S02]  /*7850*/  IMAD.U32 R4, RZ, RZ, UR4 ;  /* 0x00000004ff047e24 */ /* 0x00cfe4000f8e00ff */
[----:B------:R-:W-:Y:S01]  /*7860*/  IMAD.U32 R5, RZ, RZ, UR5 ;  /* 0x00000005ff057e24 */ /* 0x000fe2000f8e00ff */
[----:B0-----:R-:W-:Y:S01]  /*7870*/  MOV R6, UR6 ;  /* 0x0000000600067c02 */ /* 0x001fe20008000f00 */
[----:B------:R-:W-:-:S02]  /*7880*/  IMAD.U32 R7, RZ, RZ, UR7 ;  /* 0x00000007ff077e24 */ /* 0x000fc4000f8e00ff */
[----:B----4-:R-:W-:Y:S01]  /*7890*/  IMAD.U32 R10, RZ, RZ, UR8 ;  /* 0x00000008ff0a7e24 */ /* 0x010fe2000f8e00ff */
[----:B------:R-:W-:-:S07]  /*78a0*/  MOV R11, UR9 ;  /* 0x00000009000b7c02 */ /* 0x000fce0008000f00 */
[----:B------:R-:W-:-:S07]  /*78b0*/  LEPC R20, `(.L_x_2799) ;  /* 0x000000001014794e */ /* 0x000fce0000000000 */
[----:B-1----:R-:W-:Y:S05]  /*78c0*/  CALL.ABS.NOINC R2 ;  /* 0x0000000002007343 */ /* 0x002fea0003c00000 */
.L_x_2799:
[----:B------:R-:W-:Y:S01]  /*78d0*/  CS2R R16, SRZ ;  /* 0x0000000000107805 */ /* 0x000fe2000001ff00 */
[----:B------:R-:W-:Y:S06]  /*78e0*/  BRA `(.L_x_2778) ;  /* 0x0000000000147947 */ /* 0x000fec0003800000 */
.L_x_2798:
[----:B------:R-:W4:Y:S02]  /*78f0*/  LDG.E.64 R16, desc[UR36][R2.64] ;  /* 0x0000002402107981 */ /* 0x000f24000c1e1b00 */
[----:B----4-:R-:W1:Y:S02]  /*7900*/  I2F.F64.U64 R16, R16 ;  /* 0x0000001000107312 */ /* 0x010e640000301800 */
[----:B-1----:R-:W-:Y:S05]  /*7910*/  BRA `(.L_x_2778) ;  /* 0x0000000000087947 */ /* 0x002fea0003800000 */
.L_x_2797:
[----:B------:R-:W4:Y:S02]  /*7920*/  LDG.E R2, desc[UR36][R2.64] ;  /* 0x0000002402027981 */ /* 0x000f24000c1e1900 */
[----:B----4-:R1:W4:Y:S02]  /*7930*/  I2F.F64.U32 R16, R2 ;  /* 0x0000000200107312 */ /* 0x0103240000201800 */
.L_x_2778:
[----:B------:R-:W-:Y:S05]  /*7940*/  BSYNC.RECONVERGENT B7 ;  /* 0x0000000000077941 */ /* 0x000fea0003800200 */
.L_x_2772:
[----:B------:R-:W2:Y:S01]  /*7950*/  LDCU.64 UR6, c[0x0][0x5f8] ;  /* 0x0000bf00ff0677ac */ /* 0x000ea20008000a00 */
[----:B------:R-:W-:Y:S01]  /*7960*/  BSSY.RECONVERGENT B7, `(.L_x_2800) ;  /* 0x00000ec000077945 */ /* 0x000fe20003800200 */
[----:B------:R-:W-:-:S04]  /*7970*/  UPRMT UR4, UR40, 0x7772, URZ ;  /* 0x0000777228047896 */ /* 0x000fc800080000ff */
[----:B------:R-:W-:Y:S01]  /*7980*/  UISETP.GT.AND UP0, UPT, UR4, 0x9, UPT ;  /* 0x000000090400788c */ /* 0x000fe2000bf04270 */
[----:B--23--:R-:W-:-:S05]  /*7990*/  IADD3 R4, P0, PT, R19, UR6, RZ ;  /* 0x0000000613047c10 */ /* 0x00cfca000ff1e0ff */
        /* <DEDUP_REMOVED lines=10> */
[----:B01----:R-:W2:Y:S02]  /*7a40*/  LDG.E.S8 R2, desc[UR36][R4.64] ;  /* 0x0000002404027981 */ /* 0x003ea4000c1e1300 */
[----:B--2---:R-:W2:Y:S02]  /*7a50*/  I2F.F64.S16 R2, R2 ;  /* 0x0000000200027312 */ /* 0x004ea40000101c00 */
[----:B--2---:R-:W-:Y:S05]  /*7a60*/  BRA `(.L_x_2806) ;  /* 0x0000000c006c7947 */ /* 0x004fea0003800000 */
.L_x_2804:
[----:B01----:R-:W2:Y:S02]  /*7a70*/  LDG.E.U8 R2, desc[UR36][R4.64] ;  /* 0x0000002404027981 */ /* 0x003ea4000c1e1100 */
[----:B--2---:R-:W2:Y:S02]  /*7a80*/  I2F.F64.U16 R2, R2 ;  /* 0x0000000200027312 */ /* 0x004ea40000101800 */
[----:B--2---:R-:W-:Y:S05]  /*7a90*/  BRA `(.L_x_2806) ;  /* 0x0000000c00607947 */ /* 0x004fea0003800000 */
.L_x_2803:
[----:B------:R-:W-:-:S09]  /*7aa0*/  UISETP.NE.AND UP0, UPT, UR4, 0x2, UPT ;  /* 0x000000020400788c */ /* 0x000fd2000bf05270 */
[----:B------:R-:W-:Y:S05]  /*7ab0*/  BRA.U !UP0, `(.L_x_2807) ;  /* 0x0000000108287547 */ /* 0x000fea000b800000 */
[----:B------:R-:W-:-:S09]  /*7ac0*/  UISETP.NE.AND UP0, UPT, UR4, 0x3, UPT ;  /* 0x000000030400788c */ /* 0x000fd2000bf05270 */
[----:B------:R-:W-:Y:S05]  /*7ad0*/  BRA.U !UP0, `(.L_x_2808) ;  /* 0x0000000108147547 */ /* 0x000fea000b800000 */
[----:B------:R-:W-:-:S09]  /*7ae0*/  UISETP.NE.AND UP0, UPT, UR4, 0x4, UPT ;  /* 0x000000040400788c */ /* 0x000fd2000bf05270 */
[----:B------:R-:W-:Y:S05]  /*7af0*/  BRA.U UP0, `(.L_x_2805) ;  /* 0x0000000900ec7547 */ /* 0x000fea000b800000 */
[----:B01----:R-:W2:Y:S02]  /*7b00*/  LDG.E.64 R2, desc[UR36][R4.64] ;  /* 0x0000002404027981 */ /* 0x003ea4000c1e1b00 */
[----:B--2---:R-:W2:Y:S02]  /*7b10*/  I2F.F64.S64 R2, R2 ;  /* 0x0000000200027312 */ /* 0x004ea40000301c00 */
[----:B--2---:R-:W-:Y:S05]  /*7b20*/  BRA `(.L_x_2806) ;  /* 0x0000000c003c7947 */ /* 0x004fea0003800000 */
.L_x_2808:
[----:B01----:R-:W2:Y:S02]  /*7b30*/  LDG.E R2, desc[UR36][R4.64] ;  /* 0x0000002404027981 */ /* 0x003ea4000c1e1900 */
[----:B--2---:R-:W2:Y:S02]  /*7b40*/  I2F.F64 R2, R2 ;  /* 0x0000000200027312 */ /* 0x004ea40000201c00 */
[----:B--2---:R-:W-:Y:S05]  /*7b50*/  BRA `(.L_x_2806) ;  /* 0x0000000c00307947 */ /* 0x004fea0003800000 */
.L_x_2807:
[----:B01----:R-:W2:Y:S02]  /*7b60*/  LDG.E.U16 R2, desc[UR36][R4.64] ;  /* 0x0000002404027981 */ /* 0x003ea4000c1e1500 */
[----:B--2---:R-:W2:Y:S02]  /*7b70*/  I2F.F64.S16 R2, R2 ;  /* 0x0000000200027312 */ /* 0x004ea40000101c00 */
[----:B--2---:R-:W-:Y:S05]  /*7b80*/  BRA `(.L_x_2806) ;  /* 0x0000000c00247947 */ /* 0x004fea0003800000 */
.L_x_2802:
[----:B------:R-:W-:-:S09]  /*7b90*/  UISETP.GT.AND UP0, UPT, UR4, 0x6, UPT ;  /* 0x000000060400788c */ /* 0x000fd2000bf04270 */
[----:B------:R-:W-:Y:S05]  /*7ba0*/  BRA.U UP0, `(.L_x_2809) ;  /* 0x0000000100347547 */ /* 0x000fea000b800000 */
[----:B------:R-:W-:-:S09]  /*7bb0*/  UISETP.NE.AND UP0, UPT, UR4, 0x5, UPT ;  /* 0x000000050400788c */ /* 0x000fd2000bf05270 */
[----:B------:R-:W-:Y:S05]  /*7bc0*/  BRA.U !UP0, `(.L_x_2810) ;  /* 0x0000000108187547 */ /* 0x000fea000b800000 */
[----:B------:R-:W-:-:S09]  /*7bd0*/  UISETP.NE.AND UP0, UPT, UR4, 0x6, UPT ;  /* 0x000000060400788c */ /* 0x000fd2000bf05270 */
[----:B------:R-:W-:Y:S05]  /*7be0*/  BRA.U UP0, `(.L_x_2805) ;  /* 0x0000000900b07547 */ /* 0x000fea000b800000 */
[----:B01----:R-:W2:Y:S02]  /*7bf0*/  LDG.E R2, desc[UR36][R4.64] ;  /* 0x0000002404027981 */ /* 0x003ea4000c1e1900 */
[----:B--2---:R-:W-:-:S06]  /*7c00*/  FMUL.FTZ R2, R2, 1 ;  /* 0x3f80000002027820 */ /* 0x004fcc0000410000 */
[----:B------:R-:W3:Y:S02]  /*7c10*/  F2F.F64.F32 R2, R2 ;  /* 0x0000000200027310 */ /* 0x000ee40000201800 */
[----:B---3--:R-:W-:Y:S05]  /*7c20*/  BRA `(.L_x_2806) ;  /* 0x0000000800fc7947 */ /* 0x008fea0003800000 */
.L_x_2810:
[----:B------:R-:W2:Y:S02]  /*7c30*/  LDG.E.U16 R0, desc[UR36][R4.64] ;  /* 0x0000002404007981 */ /* 0x000ea4000c1e1500 */
[----:B--2---:R-:W-:-:S05]  /*7c40*/  HADD2.F32 R0, -RZ, R0.H0_H0 ;  /* 0x20000000ff007230 */ /* 0x004fca0000004100 */
[----:B------:R-:W-:-:S04]  /*7c50*/  FMUL.FTZ R0, R0, 1 ;  /* 0x3f80000000007820 */ /* 0x000fc80000410000 */
[----:B01----:R3:W0:Y:S02]  /*7c60*/  F2F.F64.F32 R2, R0 ;  /* 0x0000000000027310 */ /* 0x0036240000201800 */
[----:B0--3--:R-:W-:Y:S05]  /*7c70*/  BRA `(.L_x_2806) ;  /* 0x0000000800e87947 */ /* 0x009fea0003800000 */
.L_x_2809:
[----:B------:R-:W-:-:S09]  /*7c80*/  UISETP.NE.AND UP0, UPT, UR4, 0x7, UPT ;  /* 0x000000070400788c */ /* 0x000fd2000bf05270 */
[----:B------:R-:W-:Y:S05]  /*7c90*/  BRA.U !UP0, `(.L_x_2811) ;  /* 0x0000000108347547 */ /* 0x000fea000b800000 */
[----:B------:R-:W-:-:S09]  /*7ca0*/  UISETP.NE.AND UP0, UPT, UR4, 0x8, UPT ;  /* 0x000000080400788c */ /* 0x000fd2000bf05270 */
[----:B------:R-:W-:Y:S05]  /*7cb0*/  BRA.U !UP0, `(.L_x_2812) ;  /* 0x0000000108187547 */ /* 0x000fea000b800000 */
[----:B------:R-:W-:-:S09]  /*7cc0*/  UISETP.NE.AND UP0, UPT, UR4, 0x9, UPT ;  /* 0x000000090400788c */ /* 0x000fd2000bf05270 */
[----:B------:R-:W-:Y:S05]  /*7cd0*/  BRA.U UP0, `(.L_x_2805) ;  /* 0x0000000900747547 */ /* 0x000fea000b800000 */
[----:B------:R-:W0:Y:S02]  /*7ce0*/  LDG.E R4, desc[UR36][R4.64] ;  /* 0x0000002404047981 */ /* 0x000e24000c1e1900 */
[----:B01----:R-:W-:-:S06]  /*7cf0*/  FMUL.FTZ R2, R4, 1 ;  /* 0x3f80000004027820 */ /* 0x003fcc0000410000 */
[----:B------:R-:W3:Y:S02]  /*7d00*/  F2F.F64.F32 R2, R2 ;  /* 0x0000000200027310 */ /* 0x000ee40000201800 */
[----:B---3--:R-:W-:Y:S05]  /*7d10*/  BRA `(.L_x_2806) ;  /* 0x0000000800c07947 */ /* 0x008fea0003800000 */
.L_x_2812:
[----:B------:R-:W2:Y:S02]  /*7d20*/  LDG.E.U16 R4, desc[UR36][R4.64] ;  /* 0x0000002404047981 */ /* 0x000ea4000c1e1500 */
[----:B--2---:R-:W-:-:S05]  /*7d30*/  HADD2.F32 R0, -RZ, R4.H0_H0 ;  /* 0x20000004ff007230 */ /* 0x004fca0000004100 */
[----:B------:R-:W-:-:S04]  /*7d40*/  FMUL.FTZ R0, R0, 1 ;  /* 0x3f80000000007820 */ /* 0x000fc80000410000 */
[----:B01----:R3:W0:Y:S02]  /*7d50*/  F2F.F64.F32 R2, R0 ;  /* 0x0000000000027310 */ /* 0x0036240000201800 */
[----:B0--3--:R-:W-:Y:S05]  /*7d60*/  BRA `(.L_x_2806) ;  /* 0x0000000800ac7947 */ /* 0x009fea0003800000 */
.L_x_2811:
[----:B01----:R2:W5:Y:S01]  /*7d70*/  LDG.E.64 R2, desc[UR36][R4.64] ;  /* 0x0000002404027981 */ /* 0x003562000c1e1b00 */
[----:B------:R-:W-:Y:S05]  /*7d80*/  BRA `(.L_x_2806) ;  /* 0x0000000800a47947 */ /* 0x000fea0003800000 */
.L_x_2801:
        /* <DEDUP_REMOVED lines=9> */
[----:B01----:R-:W-:Y:S01]  /*7e20*/  IMAD.MOV.U32 R2, RZ, RZ, RZ ;  /* 0x000000ffff027224 */ /* 0x003fe200078e00ff */
[----:B--2---:R-:W-:-:S04]  /*7e30*/  ISETP.NE.AND P0, PT, R4, RZ, PT ;  /* 0x000000ff0400720c */ /* 0x004fc80003f05270 */
[----:B------:R-:W-:Y:S01]  /*7e40*/  FSEL R3, RZ, 1.875, !P0 ;  /* 0x3ff00000ff037808 */ /* 0x000fe20004000000 */
[----:B------:R-:W-:Y:S08]  /*7e50*/  BRA `(.L_x_2806) ;  /* 0x0000000800707947 */ /* 0x000ff00003800000 */
.L_x_2815:
[----:B01----:R1:W5:Y:S01]  /*7e60*/  LDG.E.64 R2, desc[UR36][R4.64] ;  /* 0x0000002404027981 */ /* 0x003362000c1e1b00 */
[----:B------:R-:W-:Y:S05]  /*7e70*/  BRA `(.L_x_2806) ;  /* 0x0000000800687947 */ /* 0x000fea0003800000 */
.L_x_2814:
        /* <DEDUP_REMOVED lines=9> */
[C---:B01----:R-:W-:Y:S02]  /*7f10*/  LOP3.LUT R2, R0.reuse, 0x7f000000, RZ, 0xc0, !PT ;  /* 0x7f00000000027812 */ /* 0x043fe400078ec0ff */
        /* <DEDUP_REMOVED lines=17> */
.L_x_2817:
[----:B0-----:R-:W2:Y:S02]  /*8030*/  LDG.E.U8 R3, desc[UR36][R4.64] ;  /* 0x0000002404037981 */ /* 0x001ea4000c1e1100 */
[C---:B--2---:R-:W-:Y:S02]  /*8040*/  IMAD.SHL.U32 R0, R3.reuse, 0x2000000, RZ ;  /* 0x0200000003007824 */ /* 0x044fe400078e00ff */
[----:B------:R-:W-:-:S03]  /*8050*/  IMAD.SHL.U32 R3, R3, 0x100, RZ ;  /* 0x0000010003037824 */ /* 0x000fc600078e00ff */
[----:B------:R-:W-:-:S13]  /*8060*/  ISETP.GE.U32.AND P0, PT, R0, 0x8000000, PT ;  /* 0x080000000000780c */ /* 0x000fda0003f06070 */
[C---:B-1----:R-:W-:Y:S02]  /*8070*/  @!P0 LOP3.LUT R2, R3.reuse, 0x7f00, RZ, 0xc0, !PT ;  /* 0x00007f0003028812 */ /* 0x042fe400078ec0ff */
[----:B------:R-:W-:Y:S02]  /*8080*/  @P0 LEA.HI R0, R0, 0x70000000, RZ, 0x1c ;  /* 0x7000000000000811 */ /* 0x000fe400078fe0ff */
[----:B------:R-:W-:Y:S02]  /*8090*/  @!P0 LOP3.LUT R2, R2, 0x3f000000, RZ, 0xfc, !PT ;  /* 0x3f00000002028812 */ /* 0x000fe400078efcff */
[----:B------:R-:W-:Y:S01]  /*80a0*/  PRMT R3, R3, 0x9910, RZ ;  /* 0x0000991003037816 */ /* 0x000fe200000000ff */
[----:B------:R-:W-:Y:S02]  /*80b0*/  @P0 FMUL.FTZ R0, R0, 1.9259299443872358531e-34 ;  /* 0x0780000000000820 */ /* 0x000fe40000410000 */
[----:B------:R-:W-:-:S05]  /*80c0*/  @!P0 FADD.FTZ R0, R2, -0.5 ;  /* 0xbf00000002008421 */ /* 0x000fca0000010000 */
[----:B------:R-:W-:-:S05]  /*80d0*/  LOP3.LUT R0, R0, 0x80000000, R3, 0xf8, !PT ;  /* 0x8000000000007812 */ /* 0x000fca00078ef803 */
[----:B------:R-:W-:-:S04]  /*80e0*/  FMUL.FTZ R0, R0, 1 ;  /* 0x3f80000000007820 */ /* 0x000fc80000410000 */
[----:B------:R2:W3:Y:S02]  /*80f0*/  F2F.F64.F32 R2, R0 ;  /* 0x0000000000027310 */ /* 0x0004e40000201800 */
[----:B--23--:R-:W-:Y:S05]  /*8100*/  BRA `(.L_x_2806) ;  /* 0x0000000400c47947 */ /* 0x00cfea0003800000 */
.L_x_2816:
[----:B------:R-:W2:Y:S02]  /*8110*/  LDG.E.U16 R0, desc[UR36][R4.64] ;  /* 0x0000002404007981 */ /* 0x000ea4000c1e1500 */
[----:B--2---:R-:W-:-:S05]  /*8120*/  SHF.L.U32 R0, R0, 0x10, RZ ;  /* 0x0000001000007819 */ /* 0x004fca00000006ff */
[----:B------:R-:W-:-:S04]  /*8130*/  FMUL.FTZ R0, R0, 1 ;  /* 0x3f80000000007820 */ /* 0x000fc80000410000 */
[----:B01----:R2:W3:Y:S02]  /*8140*/  F2F.F64.F32 R2, R0 ;  /* 0x0000000000027310 */ /* 0x0034e40000201800 */
[----:B--23--:R-:W-:Y:S05]  /*8150*/  BRA `(.L_x_2806) ;  /* 0x0000000400b07947 */ /* 0x00cfea0003800000 */
.L_x_2813:
        /* <DEDUP_REMOVED lines=8> */
[----:B01----:R-:W2:Y:S02]  /*81e0*/  LDG.E.U16 R2, desc[UR36][R4.64] ;  /* 0x0000002404027981 */ /* 0x003ea4000c1e1500 */
[----:B--2---:R-:W1:Y:S02]  /*81f0*/  I2F.F64.U16 R2, R2 ;  /* 0x0000000200027312 */ /* 0x004e640000101800 */
[----:B-1----:R-:W-:Y:S05]  /*8200*/  BRA `(.L_x_2806) ;  /* 0x0000000400847947 */ /* 0x002fea0003800000 */
.L_x_2820:
[----:B------:R-:W2:Y:S01]  /*8210*/  LDG.E.U8 R4, desc[UR36][R4.64] ;  /* 0x0000002404047981 */ /* 0x000ea2000c1e1100 */
[----:B01----:R-:W-:Y:S02]  /*8220*/  CS2R R2, SRZ ;  /* 0x0000000000027805 */ /* 0x003fe4000001ff00 */
        /* <DEDUP_REMOVED lines=19> */
.L_x_2822:
[----:B------:R-:W-:Y:S05]  /*8360*/  BSYNC.RECONVERGENT B0 ;  /* 0x0000000000007941 */ /* 0x000fea0003800200 */
.L_x_2821:
[----:B------:R-:W-:Y:S01]  /*8370*/  IMAD.SHL.U32 R0, R0, 0x100000, RZ ;  /* 0x0010000000007824 */ /* 0x000fe200078e00ff */
[----:B------:R-:W-:-:S04]  /*8380*/  LEA R2, R2, 0x3b800000, 0x17 ;  /* 0x3b80000002027811 */ /* 0x000fc800078eb8ff */
[----:B------:R-:W-:-:S05]  /*8390*/  LOP3.LUT R0, R2, R0, R7, 0xfe, !PT ;  /* 0x0000000002007212 */ /* 0x000fca00078efe07 */
[----:B------:R-:W-:-:S04]  /*83a0*/  FMUL.FTZ R0, R0, 1 ;  /* 0x3f80000000007820 */ /* 0x000fc80000410000 */
[----:B------:R1:W2:Y:S02]  /*83b0*/  F2F.F64.F32 R2, R0 ;  /* 0x0000000000027310 */ /* 0x0002a40000201800 */
[----:B-12---:R-:W-:Y:S05]  /*83c0*/  BRA `(.L_x_2806) ;  /* 0x0000000400147947 */ /* 0x006fea0003800000 */
.L_x_2819:
[----:B------:R-:W2:Y:S01]  /*83d0*/  LDG.E.U8 R4, desc[UR36][R4.64] ;  /* 0x0000002404047981 */ /* 0x000ea2000c1e1100 */
[----:B01----:R-:W-:Y:S02]  /*83e0*/  CS2R R2, SRZ ;  /* 0x0000000000027805 */ /* 0x003fe4000001ff00 */
        /* <DEDUP_REMOVED lines=19> */
.L_x_2824:
[----:B------:R-:W-:Y:S05]  /*8520*/  BSYNC.RECONVERGENT B0 ;  /* 0x0000000000007941 */ /* 0x000fea0003800200 */
.L_x_2823:
[----:B------:R-:W-:Y:S01]  /*8530*/  IMAD.SHL.U32 R0, R0, 0x200000, RZ ;  /* 0x0020000000007824 */ /* 0x000fe200078e00ff */
[----:B------:R-:W-:-:S04]  /*8540*/  LEA R2, R2, 0x37800000, 0x17 ;  /* 0x3780000002027811 */ /* 0x000fc800078eb8ff */
[----:B------:R-:W-:-:S05]  /*8550*/  LOP3.LUT R0, R2, R0, R7, 0xfe, !PT ;  /* 0x0000000002007212 */ /* 0x000fca00078efe07 */
[----:B------:R-:W-:-:S04]  /*8560*/  FMUL.FTZ R0, R0, 1 ;  /* 0x3f80000000007820 */ /* 0x000fc80000410000 */
[----:B------:R1:W2:Y:S02]  /*8570*/  F2F.F64.F32 R2, R0 ;  /* 0x0000000000027310 */ /* 0x0002a40000201800 */
[----:B-12---:R-:W-:Y:S05]  /*8580*/  BRA `(.L_x_2806) ;  /* 0x0000000000a47947 */ /* 0x006fea0003800000 */
.L_x_2818:
[----:B------:R-:W-:-:S09]  /*8590*/  UISETP.NE.AND UP0, UPT, UR4, 0x1c, UPT ;  /* 0x0000001c0400788c */ /* 0x000fd2000bf05270 */
[----:B------:R-:W-:Y:S05]  /*85a0*/  BRA.U !UP0, `(.L_x_2825) ;  /* 0x0000000108947547 */ /* 0x000fea000b800000 */
[----:B------:R-:W-:-:S09]  /*85b0*/  UISETP.NE.AND UP0, UPT, UR4, 0x1d, UPT ;  /* 0x0000001d0400788c */ /* 0x000fd2000bf05270 */
[----:B------:R-:W-:Y:S05]  /*85c0*/  BRA.U !UP0, `(.L_x_2826) ;  /* 0x0000000108807547 */ /* 0x000fea000b800000 */
[----:B------:R-:W-:-:S09]  /*85d0*/  UISETP.NE.AND UP0, UPT, UR4, 0x2c, UPT ;  /* 0x0000002c0400788c */ /* 0x000fd2000bf05270 */
[----:B------:R-:W-:Y:S05]  /*85e0*/  BRA.U UP0, `(.L_x_2805) ;  /* 0x0000000100307547 */ /* 0x000fea000b800000 */
[----:B------:R-:W2:Y:S01]  /*85f0*/  LDG.E.U8 R0, desc[UR36][R4.64] ;  /* 0x0000002404007981 */ /* 0x000ea2000c1e1100 */
[----:B0-----:R-:W-:Y:S02]  /*8600*/  HFMA2 R3, -RZ, RZ, 0.5, 0 ;  /* 0x38000000ff037431 */ /* 0x001fe400000001ff */
[----:B-1----:R-:W-:Y:S01]  /*8610*/  IMAD.MOV.U32 R2, RZ, RZ, 0x0 ;  /* 0x00000000ff027424 */ /* 0x002fe200078e00ff */
[----:B--2---:R-:W-:-:S13]  /*8620*/  ISETP.NE.AND P0, PT, R0, RZ, PT ;  /* 0x000000ff0000720c */ /* 0x004fda0003f05270 */
[----:B------:R-:W-:Y:S05]  /*8630*/  @!P0 BRA `(.L_x_2806) ;  /* 0x0000000000788947 */ /* 0x000fea0003800000 */
[----:B------:R-:W-:-:S13]  /*8640*/  ISETP.NE.AND P0, PT, R0, 0xff, PT ;  /* 0x000000ff0000780c */ /* 0x000fda0003f05270 */
[----:B------:R-:W-:Y:S01]  /*8650*/  @P0 IMAD.SHL.U32 R0, R0, 0x800000, RZ ;  /* 0x0080000000000824 */ /* 0x000fe200078e00ff */
[----:B------:R-:W-:Y:S01]  /*8660*/  @!P0 MOV R3, 0x7ff80000 ;  /* 0x7ff8000000038802 */ /* 0x000fe20000000f00 */
[----:B------:R-:W-:Y:S02]  /*8670*/  @!P0 IMAD.MOV.U32 R2, RZ, RZ, 0x20000000 ;  /* 0x20000000ff028424 */ /* 0x000fe400078e00ff */
[----:B------:R-:W-:-:S04]  /*8680*/  @P0 FMUL.FTZ R0, R0, 1 ;  /* 0x3f80000000000820 */ /* 0x000fc80000410000 */
[----:B------:R1:W2:Y:S02]  /*8690*/  @P0 F2F.F64.F32 R2, R0 ;  /* 0x0000000000020310 */ /* 0x0002a40000201800 */
[----:B-12---:R-:W-:Y:S05]  /*86a0*/  BRA `(.L_x_2806) ;  /* 0x00000000005c7947 */ /* 0x006fea0003800000 */
.L_x_2805:
[----:B01----:R-:W-:Y:S01]  /*86b0*/  MOV R2, 0x0 ;  /* 0x0000000000027802 */ /* 0x003fe20000000f00 */
        /* <DEDUP_REMOVED lines=14> */
[----:B--2-45:R-:W-:Y:S05]  /*87a0*/  CALL.ABS.NOINC R2 ;  /* 0x0000000002007343 */ /* 0x034fea0003c00000 */
.L_x_2827:
[----:B------:R-:W-:Y:S01]  /*87b0*/  CS2R R2, SRZ ;  /* 0x0000000000027805 */ /* 0x000fe2000001ff00 */
[----:B------:R-:W-:Y:S06]  /*87c0*/  BRA `(.L_x_2806) ;  /* 0x0000000000147947 */ /* 0x000fec0003800000 */
.L_x_2826:
[----:B01----:R-:W2:Y:S02]  /*87d0*/  LDG.E.64 R2, desc[UR36][R4.64] ;  /* 0x0000002404027981 */ /* 0x003ea4000c1e1b00 */
[----:B--2---:R-:W1:Y:S02]  /*87e0*/  I2F.F64.U64 R2, R2 ;  /* 0x0000000200027312 */ /* 0x004e640000301800 */
[----:B-1----:R-:W-:Y:S05]  /*87f0*/  BRA `(.L_x_2806) ;  /* 0x0000000000087947 */ /* 0x002fea0003800000 */
.L_x_2825:
[----:B01----:R-:W2:Y:S02]  /*8800*/  LDG.E R2, desc[UR36][R4.64] ;  /* 0x0000002404027981 */ /* 0x003ea4000c1e1900 */
[----:B--2---:R-:W0:Y:S02]  /*8810*/  I2F.F64.U32 R2, R2 ;  /* 0x0000000200027312 */ /* 0x004e240000201800 */
.L_x_2806:
[----:B------:R-:W-:Y:S05]  /*8820*/  BSYNC.RECONVERGENT B7 ;  /* 0x0000000000077941 */ /* 0x000fea0003800200 */
.L_x_2800:
        /* <DEDUP_REMOVED lines=9> */
[----:B-12---:R-:W-:Y:S01]  /*88c0*/  IMAD.MOV.U32 R4, RZ, RZ, 0x652b82fe ;  /* 0x652b82feff047424 */ /* 0x006fe200078e00ff */
        /* <DEDUP_REMOVED lines=22> */
[----:B0-----:R0:W1:Y:S01]  /*8a30*/  DFMA R6, R6, -UR4, R8 ;  /* 0x8000000406067c2b */ /* 0x0010620008000008 */
[----:B------:R-:W-:Y:S01]  /*8a40*/  UMOV UR4, 0x69ce2bdf ;  /* 0x69ce2bdf00047882 */ /* 0x000fe20000000000 */
[----:B0-----:R-:W-:Y:S01]  /*8a50*/  MOV R8, 0xfca213ea ;  /* 0xfca213ea00087802 */ /* 0x001fe20000000f00 */
[----:B------:R-:W-:Y:S01]  /*8a60*/  IMAD.MOV.U32 R9, RZ, RZ, 0x3e928af3 ;  /* 0x3e928af3ff097424 */ /* 0x000fe200078e00ff */
[----:B------:R-:W-:-:S15]  /*8a70*/  UMOV UR5, 0x3e5ade15 ;  /* 0x3e5ade1500057882 */ /* 0x000fde0000000000 */
[----:B------:R-:W-:-:S15]  /*8a80*/  NOP ;  /* 0x0000000000007918 */ /* 0x000fde0000000000 */
[----:B------:R-:W-:-:S15]  /*8a90*/  NOP ;  /* 0x0000000000007918 */ /* 0x000fde0000000000 */
[----:B------:R-:W-:-:S15]  /*8aa0*/  NOP ;  /* 0x0000000000007918 */ /* 0x000fde0000000000 */
[----:B-1----:R-:W0:Y:S01]  /*8ab0*/  DFMA R8, R6, UR4, R8 ;  /* 0x0000000406087c2b */ /* 0x002e220008000008 */
        /* <DEDUP_REMOVED lines=75> */
[----:B------:R0:W1:Y:S02]  /*8f70*/  DADD R6, R2, +INF ;  /* 0x7ff0000002067429 */ /* 0x0000640000000000 */
[----:B0-----:R-:W-:Y:S02]  /*8f80*/  @!P0 SHF.R.S32.HI R3, RZ, 0x1, R0 ;  /* 0x00000001ff038819 */ /* 0x001fe40000011400 */
[----:B-1----:R-:W-:Y:S02]  /*8f90*/  FSEL R6, R6, RZ, P1 ;  /* 0x000000ff06067208 */ /* 0x002fe40000800000 */
        /* <DEDUP_REMOVED lines=9> */
[----:B------:R0:W1:Y:S02]  /*9030*/  @!P0 DMUL R6, R2, R4 ;  /* 0x0000000402068228 */ /* 0x0000640000000000 */
.L_x_2831:
[----:B------:R-:W-:Y:S05]  /*9040*/  BSYNC.RECONVERGENT B1 ;  /* 0x0000000000017941 */ /* 0x000fea0003800200 */
.L_x_2830:
[----:B01----:R-:W0:Y:S01]  /*9050*/  DADD R2, R6, 1 ;  /* 0x3ff0000006027429 */ /* 0x003e220000000000 */
[----:B------:R-:W-:-:S15]  /*9060*/  BSSY.RECONVERGENT B1, `(.L_x_2829) ;  /* 0x0000036000017945 */ /* 0x000fde0003800200 */
[----:B------:R-:W-:-:S15]  /*9070*/  NOP ;  /* 0x0000000000007918 */ /* 0x000fde0000000000 */
[----:B------:R-:W-:-:S15]  /*9080*/  NOP ;  /* 0x0000000000007918 */ /* 0x000fde0000000000 */
[----:B------:R-:W-:-:S15]  /*9090*/  NOP ;  /* 0x0000000000007918 */ /* 0x000fde0000000000 */
[----:B------:R-:W-:-:S03]  /*90a0*/  NOP ;  /* 0x0000000000007918 */ /* 0x000fc60000000000 */
[----:B----4-:R0:W1:Y:S02]  /*90b0*/  DMUL R4, R16, R6 ;  /* 0x0000000610047228 */ /* 0x0100640000000000 */
        /* <DEDUP_REMOVED lines=48> */
.L_x_2832:
[----:B------:R-:W-:Y:S05]  /*93c0*/  BSYNC.RECONVERGENT B1 ;  /* 0x0000000000017941 */ /* 0x000fea0003800200 */
.L_x_2829:
[----:B------:R-:W-:Y:S05]  /*93d0*/  BSYNC.RECONVERGENT B0 ;  /* 0x0000000000007941 */ /* 0x000fea0003800200 */
.L_x_2828:
        /* <DEDUP_REMOVED lines=14> */
[----:B----4-:R-:W0:Y:S02]  /*94c0*/  F2I.F64.TRUNC R17, R16 ;  /* 0x0000001000117311 */ /* 0x010e24000030d100 */
[----:B0-----:R0:W-:Y:S01]  /*94d0*/  STG.E.U8 desc[UR36][R2.64], R17 ;  /* 0x0000001102007986 */ /* 0x0011e2000c101124 */
[----:B------:R-:W-:Y:S05]  /*94e0*/  BRA `(.L_x_2838) ;  /* 0x0000001000907947 */ /* 0x000fea0003800000 */
.L_x_2836:
[----:B----4-:R-:W1:Y:S02]  /*94f0*/  F2I.S64.F64.TRUNC R16, R16 ;  /* 0x0000001000107311 */ /* 0x010e64000030d900 */
[----:B-12---:R-:W-:-:S05]  /*9500*/  IMAD.MOV.U32 R5, RZ, RZ, R16 ;  /* 0x000000ffff057224 */ /* 0x006fca00078e0010 */
[----:B------:R0:W-:Y:S01]  /*9510*/  STG.E.U8 desc[UR36][R2.64], R5 ;  /* 0x0000000502007986 */ /* 0x0001e2000c101124 */
[----:B------:R-:W-:Y:S05]  /*9520*/  BRA `(.L_x_2838) ;  /* 0x0000001000807947 */ /* 0x000fea0003800000 */
.L_x_2835:
[----:B------:R-:W-:-:S09]  /*9530*/  UISETP.NE.AND UP0, UPT, UR6, 0x2, UPT ;  /* 0x000000020600788c */ /* 0x000fd2000bf05270 */
[----:B------:R-:W-:Y:S05]  /*9540*/  BRA.U !UP0, `(.L_x_2839) ;  /* 0x0000000108287547 */ /* 0x000fea000b800000 */
[----:B------:R-:W-:-:S09]  /*9550*/  UISETP.NE.AND UP0, UPT, UR6, 0x3, UPT ;  /* 0x000000030600788c */ /* 0x000fd2000bf05270 */
[----:B------:R-:W-:Y:S05]  /*9560*/  BRA.U !UP0, `(.L_x_2840) ;  /* 0x0000000108147547 */ /* 0x000fea000b800000 */
[----:B------:R-:W-:-:S09]  /*9570*/  UISETP.NE.AND UP0, UPT, UR6, 0x4, UPT ;  /* 0x000000040600788c */ /* 0x000fd2000bf05270 */
[----:B------:R-:W-:Y:S05]  /*9580*/  BRA.U UP0, `(.L_x_2837) ;  /* 0x0000000d00247547 */ /* 0x000fea000b800000 */
[----:B----4-:R-:W0:Y:S02]  /*9590*/  F2I.S64.F64.TRUNC R16, R16 ;  /* 0x0000001000107311 */ /* 0x010e24000030d900 */
[----:B0-----:R0:W-:Y:S01]  /*95a0*/  STG.E.64 desc[UR36][R2.64], R16 ;  /* 0x0000001002007986 */ /* 0x0011e2000c101b24 */
[----:B------:R-:W-:Y:S05]  /*95b0*/  BRA `(.L_x_2838) ;  /* 0x00000010005c7947 */ /* 0x000fea0003800000 */
.L_x_2840:
[----:B----4-:R-:W0:Y:S02]  /*95c0*/  F2I.F64.TRUNC R17, R16 ;  /* 0x0000001000117311 */ /* 0x010e24000030d100 */
[----:B0-----:R0:W-:Y:S01]  /*95d0*/  STG.E desc[UR36][R2.64], R17 ;  /* 0x0000001102007986 */ /* 0x0011e2000c101924 */
[----:B------:R-:W-:Y:S05]  /*95e0*/  BRA `(.L_x_2838) ;  /* 0x0000001000507947 */ /* 0x000fea0003800000 */
.L_x_2839:
[----:B----4-:R-:W0:Y:S02]  /*95f0*/  F2I.F64.TRUNC R17, R16 ;  /* 0x0000001000117311 */ /* 0x010e24000030d100 */
[----:B0-----:R0:W-:Y:S01]  /*9600*/  STG.E.U16 desc[UR36][R2.64], R17 ;  /* 0x0000001102007986 */ /* 0x0011e2000c101524 */
[----:B------:R-:W-:Y:S05]  /*9610*/  BRA `(.L_x_2838) ;  /* 0x0000001000447947 */ /* 0x000fea0003800000 */
.L_x_2834:
        /* <DEDUP_REMOVED lines=8> */
[----:B-12-4-:R-:W0:-:S15]  /*96a0*/  F2F.F32.F64 R5, R16 ;  /* 0x0000001000057310 */ /* 0x016e1e0000301000 */
        /* <DEDUP_REMOVED lines=8> */
.L_x_2842:
[----:B------:R-:W-:Y:S01]  /*9730*/  UMOV UR4, 0xf0000000 ;  /* 0xf000000000047882 */ /* 0x000fe20000000000 */
[----:B------:R-:W-:Y:S01]  /*9740*/  UMOV UR5, 0x380fffff ;  /* 0x380fffff00057882 */ /* 0x000fe20000000000 */
[----:B----4-:R-:W0:-:S15]  /*9750*/  F2F.F32.F64 R0, R16 ;  /* 0x0000001000007310 */ /* 0x010e1e0000301000 */
        /* <DEDUP_REMOVED lines=9> */
.L_x_2841:
        /* <DEDUP_REMOVED lines=18> */
.L_x_2844:
        /* <DEDUP_REMOVED lines=9> */
[----:B-12---:R-:W-:-:S04]  /*99a0*/  F2FP.F16.F32.PACK_AB R5, RZ, R0 ;  /* 0x00000000ff05723e */ /* 0x006fc800000000ff */
[----:B------:R-:W-:-:S05]  /*99b0*/  PRMT R5, R5, 0x5410, RZ ;  /* 0x0000541005057816 */ /* 0x000fca00000000ff */
[----:B------:R0:W-:Y:S01]  /*99c0*/  STG.E desc[UR36][R2.64], R5 ;  /* 0x0000000502007986 */ /* 0x0001e2000c101924 */
[----:B------:R-:W-:Y:S05]  /*99d0*/  BRA `(.L_x_2838) ;  /* 0x0000000c00547947 */ /* 0x000fea0003800000 */
.L_x_2843:
[----:B----4-:R0:W-:Y:S01]  /*99e0*/  STG.E.64 desc[UR36][R2.64], R16 ;  /* 0x0000001002007986 */ /* 0x0101e2000c101b24 */
[----:B------:R-:W-:Y:S05]  /*99f0*/  BRA `(.L_x_2838) ;  /* 0x0000000c004c7947 */ /* 0x000fea0003800000 */
.L_x_2833:
        /* <DEDUP_REMOVED lines=10> */
[----:B----4-:R-:W0:Y:S02]  /*9aa0*/  F2I.U32.F64.TRUNC R17, R16 ;  /* 0x0000001000117311 */ /* 0x010e24000030d000 */
[----:B0-----:R0:W-:Y:S01]  /*9ab0*/  STG.E.U16 desc[UR36][R2.64], R17 ;  /* 0x0000001102007986 */ /* 0x0011e2000c101524 */
[----:B------:R-:W-:Y:S05]  /*9ac0*/  BRA `(.L_x_2838) ;  /* 0x0000000c00187947 */ /* 0x000fea0003800000 */
.L_x_2848:
        /* <DEDUP_REMOVED lines=26> */
.L_x_2851:
[----:B------:R-:W-:-:S04]  /*9c70*/  SHF.R.U32.HI R5, RZ, 0x18, R5 ;  /* 0x00000018ff057819 */ /* 0x000fc80000011605 */
[----:B------:R-:W-:-:S07]  /*9c80*/  LOP3.LUT R0, R0, 0x80, R5, 0xf8, !PT ;  /* 0x0000008000007812 */ /* 0x000fce00078ef805 */
.L_x_2850:
[----:B------:R-:W-:Y:S05]  /*9c90*/  BSYNC.RECONVERGENT B0 ;  /* 0x0000000000007941 */ /* 0x000fea0003800200 */
.L_x_2849:
[----:B------:R0:W-:Y:S01]  /*9ca0*/  STG.E.U8 desc[UR36][R2.64], R0 ;  /* 0x0000000002007986 */ /* 0x0001e2000c101124 */
[----:B------:R-:W-:Y:S05]  /*9cb0*/  BRA `(.L_x_2838) ;  /* 0x00000008009c7947 */ /* 0x000fea0003800000 */
.L_x_2847:
        /* <DEDUP_REMOVED lines=26> */
.L_x_2854:
[----:B------:R-:W-:-:S04]  /*9e60*/  SHF.R.U32.HI R5, RZ, 0x18, R5 ;  /* 0x00000018ff057819 */ /* 0x000fc80000011605 */
[----:B------:R-:W-:-:S07]  /*9e70*/  LOP3.LUT R0, R0, 0x80, R5, 0xf8, !PT ;  /* 0x0000008000007812 */ /* 0x000fce00078ef805 */
.L_x_2853:
[----:B------:R-:W-:Y:S05]  /*9e80*/  BSYNC.RECONVERGENT B0 ;  /* 0x0000000000007941 */ /* 0x000fea0003800200 */
.L_x_2852:
[----:B------:R0:W-:Y:S01]  /*9e90*/  STG.E.U8 desc[UR36][R2.64], R0 ;  /* 0x0000000002007986 */ /* 0x0001e2000c101124 */
[----:B------:R-:W-:Y:S05]  /*9ea0*/  BRA `(.L_x_2838) ;  /* 0x0000000800207947 */ /* 0x000fea0003800000 */
.L_x_2846:
        /* <DEDUP_REMOVED lines=15> */
[----:B-12---:R-:W-:-:S04]  /*9fa0*/  SHF.R.U32.HI R4, RZ, 0x17, R6 ;  /* 0x00000017ff047819 */ /* 0x006fc80000011606 */
        /* <DEDUP_REMOVED lines=14> */
.L_x_2856:
[----:B----4-:R-:W0:Y:S02]  /*a090*/  F2I.U64.F64.TRUNC R16, R16 ;  /* 0x0000001000107311 */ /* 0x010e24000030d800 */
[----:B0-----:R0:W-:Y:S01]  /*a0a0*/  STG.E.64 desc[UR36][R2.64], R16 ;  /* 0x0000001002007986 */ /* 0x0011e2000c101b24 */
[----:B------:R-:W-:Y:S05]  /*a0b0*/  BRA `(.L_x_2838) ;  /* 0x00000004009c7947 */ /* 0x000fea0003800000 */
.L_x_2855:
[----:B----4-:R-:W0:Y:S02]  /*a0c0*/  F2I.U32.F64.TRUNC R17, R16 ;  /* 0x0000001000117311 */ /* 0x010e24000030d000 */
[----:B0-----:R0:W-:Y:S01]  /*a0d0*/  STG.E desc[UR36][R2.64], R17 ;  /* 0x0000001102007986 */ /* 0x0011e2000c101924 */
[----:B------:R-:W-:Y:S05]  /*a0e0*/  BRA `(.L_x_2838) ;  /* 0x0000000400907947 */ /* 0x000fea0003800000 */
.L_x_2845:
[----:B------:R-:W-:-:S09]  /*a0f0*/  UISETP.GT.AND UP0, UPT, UR6, 0xe, UPT ;  /* 0x0000000e0600788c */ /* 0x000fd2000bf04270 */
[----:B------:R-:W-:Y:S05]  /*a100*/  BRA.U UP0, `(.L_x_2857) ;  /* 0x00000001002c7547 */ /* 0x000fea000b800000 */
[----:B------:R-:W-:-:S09]  /*a110*/  UISETP.NE.AND UP0, UPT, UR6, 0xa, UPT ;  /* 0x0000000a0600788c */ /* 0x000fd2000bf05270 */
[----:B------:R-:W-:Y:S05]  /*a120*/  BRA.U !UP0, `(.L_x_2858) ;  /* 0x0000000108187547 */ /* 0x000fea000b800000 */
[----:B------:R-:W-:-:S09]  /*a130*/  UISETP.NE.AND UP0, UPT, UR6, 0xb, UPT ;  /* 0x0000000b0600788c */ /* 0x000fd2000bf05270 */
[----:B------:R-:W-:Y:S05]  /*a140*/  BRA.U UP0, `(.L_x_2837) ;  /* 0x0000000100347547 */ /* 0x000fea000b800000 */
[----:B----4-:R-:W1:Y:S02]  /*a150*/  DSETP.NEU.AND P0, PT, R16, RZ, PT ;  /* 0x000000ff1000722a */ /* 0x010e640003f0d000 */
[----:B-12---:R-:W-:-:S05]  /*a160*/  SEL R5, RZ, 0x1, !P0 ;  /* 0x00000001ff057807 */ /* 0x006fca0004000000 */
[----:B------:R3:W-:Y:S01]  /*a170*/  STG.E.U8 desc[UR36][R2.64], R5 ;  /* 0x0000000502007986 */ /* 0x0007e2000c101124 */
[----:B------:R-:W-:Y:S05]  /*a180*/  BRA `(.L_x_2838) ;  /* 0x0000000400687947 */ /* 0x000fea0003800000 */
.L_x_2858:
[----:B------:R-:W-:-:S05]  /*a190*/  CS2R R18, SRZ ;  /* 0x0000000000127805 */ /* 0x000fca000001ff00 */
[----:B----4-:R0:W-:Y:S01]  /*a1a0*/  STG.E.128 desc[UR36][R2.64], R16 ;  /* 0x0000001002007986 */ /* 0x0101e2000c101d24 */
[----:B------:R-:W-:Y:S05]  /*a1b0*/  BRA `(.L_x_2838) ;  /* 0x00000004005c7947 */ /* 0x000fea0003800000 */
.L_x_2857:
[----:B------:R-:W-:-:S09]  /*a1c0*/  UISETP.NE.AND UP0, UPT, UR6, 0xf, UPT ;  /* 0x0000000f0600788c */ /* 0x000fd2000bf05270 */
[----:B------:R-:W-:Y:S05]  /*a1d0*/  BRA.U !UP0, `(.L_x_2859) ;  /* 0x0000000508287547 */ /* 0x000fea000b800000 */
[----:B------:R-:W-:-:S09]  /*a1e0*/  UISETP.NE.AND UP0, UPT, UR6, 0x17, UPT ;  /* 0x000000170600788c */ /* 0x000fd2000bf05270 */
[----:B------:R-:W-:Y:S05]  /*a1f0*/  BRA.U !UP0, `(.L_x_2860) ;  /* 0x0000000108b07547 */ /* 0x000fea000b800000 */
[----:B------:R-:W-:-:S09]  /*a200*/  UISETP.NE.AND UP0, UPT, UR6, 0x18, UPT ;  /* 0x000000180600788c */ /* 0x000fd2000bf05270 */
[----:B------:R-:W-:Y:S05]  /*a210*/  BRA.U !UP0, `(.L_x_2861) ;  /* 0x0000000108447547 */ /* 0x000fea000b800000 */
.L_x_2837:
[----:B------:R-:W-:Y:S01]  /*a220*/  MOV R0, 0x0 ;  /* 0x0000000000007802 */ /* 0x000fe20000000f00 */
[----:B------:R-:W1:Y:S01]  /*a230*/  LDCU.64 UR4, c[0x4][0x128] ;  /* 0x01002500ff0477ac */ /* 0x000e620008000a00 */
[----:B------:R-:W-:Y:S02]  /*a240*/  HFMA2 R8, -RZ, RZ, 0, 6.020069122314453125e-06 ;  /* 0x00000065ff087431 */ /* 0x000fe400000001ff */
[----:B------:R-:W-:Y:S01]  /*a250*/  IMAD.MOV.U32 R12, RZ, RZ, 0x1 ;  /* 0x00000001ff0c7424 */ /* 0x000fe200078e00ff */
[----:B------:R0:W3:Y:S01]  /*a260*/  LDC.64 R2, c[0x4][R0] ;  /* 0x0100000000027b82 */ /* 0x0000e20000000a00 */
[----:B------:R-:W5:Y:S01]  /*a270*/  LDCU.64 UR6, c[0x4][0x130] ;  /* 0x01002600ff0677ac */ /* 0x000f620008000a00 */
[----:B------:R-:W-:Y:S01]  /*a280*/  IMAD.MOV.U32 R13, RZ, RZ, RZ ;  /* 0x000000ffff0d7224 */ /* 0x000fe200078e00ff */
[----:B------:R-:W4:Y:S01]  /*a290*/  LDCU.64 UR8, c[0x4][0x10] ;  /* 0x01000200ff0877ac */ /* 0x000f220008000a00 */
[----:B-12---:R-:W-:Y:S01]  /*a2a0*/  MOV R4, UR4 ;  /* 0x0000000400047c02 */ /* 0x006fe20008000f00 */
[----:B------:R-:W-:-:S02]  /*a2b0*/  IMAD.U32 R5, RZ, RZ, UR5 ;  /* 0x00000005ff057e24 */ /* 0x000fc4000f8e00ff */
[----:B-----5:R-:W-:Y:S01]  /*a2c0*/  IMAD.U32 R6, RZ, RZ, UR6 ;  /* 0x00000006ff067e24 */ /* 0x020fe2000f8e00ff */
[----:B------:R-:W-:Y:S01]  /*a2d0*/  MOV R7, UR7 ;  /* 0x0000000700077c02 */ /* 0x000fe20008000f00 */
[----:B----4-:R-:W-:Y:S02]  /*a2e0*/  IMAD.U32 R10, RZ, RZ, UR8 ;  /* 0x00000008ff0a7e24 */ /* 0x010fe4000f8e00ff */
[----:B0-----:R-:W-:-:S07]  /*a2f0*/  IMAD.U32 R11, RZ, RZ, UR9 ;  /* 0x00000009ff0b7e24 */ /* 0x001fce000f8e00ff */
[----:B------:R-:W-:-:S07]  /*a300*/  LEPC R20, `(.L_x_2862) ;  /* 0x000000001014794e */ /* 0x000fce0000000000 */
[----:B---3--:R-:W-:Y:S05]  /*a310*/  CALL.ABS.NOINC R2 ;  /* 0x0000000002007343 */ /* 0x008fea0003c00000 */
.L_x_2862:
[----:B------:R-:W-:Y:S05]  /*a320*/  BRA `(.L_x_2838) ;  /* 0x0000000400007947 */ /* 0x000fea0003800000 */
.L_x_2861:
[----:B------:R-:W-:Y:S01]  /*a330*/  UMOV UR4, 0xf0000000 ;  /* 0xf000000000047882 */ /* 0x000fe20000000000 */
[----:B------:R-:W-:Y:S01]  /*a340*/  UMOV UR5, 0x380fffff ;  /* 0x380fffff00057882 */ /* 0x000fe20000000000 */
[----:B----4-:R-:W0:-:S15]  /*a350*/  F2F.F32.F64 R7, R16 ;  /* 0x0000001000077310 */ /* 0x010e1e0000301000 */
        /* <DEDUP_REMOVED lines=8> */
[----:B-12---:R-:W-:Y:S02]  /*a3e0*/  LOP3.LUT R4, R7, 0x7fffffff, RZ, 0xc0, !PT ;  /* 0x7fffffff07047812 */ /* 0x006fe400078ec0ff */
        /* <DEDUP_REMOVED lines=9> */
.L_x_2864:
[----:B------:R-:W-:Y:S05]  /*a480*/  BSYNC.RECONVERGENT B0 ;  /* 0x0000000000007941 */ /* 0x000fea0003800200 */
.L_x_2863:
[----:B------:R-:W-:-:S05]  /*a490*/  LOP3.LUT R5, R0, 0x80, R5, 0xf8, !PT ;  /* 0x0000008000057812 */ /* 0x000fca00078ef805 */
[----:B------:R0:W-:Y:S01]  /*a4a0*/  STG.E.U8 desc[UR36][R2.64], R5 ;  /* 0x0000000502007986 */ /* 0x0001e2000c101124 */
[----:B------:R-:W-:Y:S05]  /*a4b0*/  BRA `(.L_x_2838) ;  /* 0x00000000009c7947 */ /* 0x000fea0003800000 */
.L_x_2860:
        /* <DEDUP_REMOVED lines=9> */
[----:B0-----:R-:W-:-:S05]  /*a550*/  @!P0 FMUL R5, R5, 1.175494350822287508e-38 ;  /* 0x0080000005058820 */ /* 0x001fca0000400000 */
        /* <DEDUP_REMOVED lines=10> */
.L_x_2866:
[----:B------:R-:W-:Y:S01]  /*a600*/  IMAD.MOV.U32 R0, RZ, RZ, 0x7f ;  /* 0x0000007fff007424 */ /* 0x000fe200078e00ff */
[----:B------:R-:W-:-:S04]  /*a610*/  ISETP.GT.U32.AND P0, PT, R4, 0x7f800000, PT ;  /* 0x7f8000000400780c */ /* 0x000fc80003f04070 */
[----:B------:R-:W-:-:S09]  /*a620*/  SEL R0, R0, 0x7c, P0 ;  /* 0x0000007c00007807 */ /* 0x000fd20000000000 */
.L_x_2867:
[----:B------:R-:W-:Y:S05]  /*a630*/  BSYNC.RECONVERGENT B0 ;  /* 0x0000000000007941 */ /* 0x000fea0003800200 */
.L_x_2865:
[----:B------:R-:W-:-:S04]  /*a640*/  SHF.R.U32.HI R5, RZ, 0x18, R5 ;  /* 0x00000018ff057819 */ /* 0x000fc80000011605 */
[----:B------:R-:W-:-:S05]  /*a650*/  LOP3.LUT R5, R0, 0x80, R5, 0xf8, !PT ;  /* 0x0000008000057812 */ /* 0x000fca00078ef805 */
[----:B------:R4:W-:Y:S01]  /*a660*/  STG.E.U8 desc[UR36][R2.64], R5 ;  /* 0x0000000502007986 */ /* 0x0009e2000c101124 */
[----:B------:R-:W-:Y:S05]  /*a670*/  BRA `(.L_x_2838) ;  /* 0x00000000002c7947 */ /* 0x000fea0003800000 */
.L_x_2859:
        /* <DEDUP_REMOVED lines=9> */
[----:B------:R-:W-:-:S05]  /*a710*/  F2FP.BF16.F32.PACK_AB R0, RZ, R0 ;  /* 0x00000000ff00723e */ /* 0x000fca00000010ff */
[----:B------:R0:W-:Y:S02]  /*a720*/  STG.E.U16 desc[UR36][R2.64], R0 ;  /* 0x0000000002007986 */ /* 0x0001e4000c101524 */
.L_x_2838:
[----:B------:R-:W-:-:S07]  /*a730*/  VIADD R23, R23, 0x80 ;  /* 0x0000008017177836 */ /* 0x000fce0000000000 */
.L_x_2770:
[----:B------:R-:W-:Y:S05]  /*a740*/  BSYNC.RECONVERGENT B6 ;  /* 0x0000000000067941 */ /* 0x000fea0003800200 */
.L_x_2769:
[----:B------:R-:W5:Y:S01]  /*a750*/  LDCU UR4, c[0x0][0x380] ;  /* 0x00007000ff0477ac */ /* 0x000f620008000800 */
[----:B------:R-:W-:Y:S01]  /*a760*/  BSSY.RECONVERGENT B6, `(.L_x_2868) ;  /* 0x0000531000067945 */ /* 0x000fe20003800200 */
[----:B-----5:R-:W-:-:S13]  /*a770*/  ISETP.GE.AND P0, PT, R23, UR4, PT ;  /* 0x0000000417007c0c */ /* 0x020fda000bf06270 */
[----:B------:R-:W-:Y:S05]  /*a780*/  @P0 BRA `(.L_x_2869) ;  /* 0x0000005000b80947 */ /* 0x000fea0003800000 */
[----:B------:R-:W5:Y:S01]  /*a790*/  LDCU UR4, c[0x0][0x388] ;  /* 0x00007100ff0477ac */ /* 0x000f620008000800 */
[----:B0-----:R-:W-:Y:S02]  /*a7a0*/  CS2R R18, SRZ ;  /* 0x0000000000127805 */ /* 0x001fe4000001ff00 */
[----:B-1--4-:R-:W-:Y:S01]  /*a7b0*/  MOV R0, RZ ;  /* 0x000000ff00007202 */ /* 0x012fe20000000f00 */
[----:B-----5:R-:W-:-:S09]  /*a7c0*/  UISETP.NE.AND UP0, UPT, UR4, URZ, UPT ;  /* 0x000000ff0400728c */ /* 0x020fd2000bf05270 */
[----:B------:R-:W-:Y:S05]  /*a7d0*/  BRA.U !UP0, `(.L_x_2870) ;  /* 0x0000001508707547 */ /* 0x000fea000b800000 */
[----:B------:R-:W3:Y:S01]  /*a7e0*/  LDCU.64 UR4, c[0x0][0x390] ;  /* 0x00007200ff0477ac */ /* 0x000ee20008000a00 */
[----:B------:R-:W-:Y:S01]  /*a7f0*/  IMAD.MOV.U32 R22, RZ, RZ, RZ ;  /* 0x000000ffff167224 */ /* 0x000fe200078e00ff */
[----:B------:R-:W0:Y:S01]  /*a800*/  LDCU UR6, c[0x0][0x38c] ;  /* 0x00007180ff0677ac */ /* 0x000e220008000800 */
[----:B------:R-:W1:Y:S01]  /*a810*/  LDCU.64 UR8, c[0x0][0x4b8] ;  /* 0x00009700ff0877ac */ /* 0x000e620008000a00 */
[----:B------:R-:W-:Y:S01]  /*a820*/  UISETP.NE.AND UP0, UPT, UR39, URZ, UPT ;  /* 0x000000ff2700728c */ /* 0x000fe2000bf05270 */
[----:B---3--:R-:W-:Y:S01]  /*a830*/  IMAD.HI.U32 R2, R23, UR4, R22 ;  /* 0x0000000417027c27 */ /* 0x008fe2000f8e0016 */
[----:B------:R-:W3:Y:S04]  /*a840*/  LDCU UR4, c[0x0][0x4c0] ;  /* 0x00009800ff0477ac */ /* 0x000ee80008000800 */
[----:B------:R-:W-:-:S05]  /*a850*/  SHF.R.U32.HI R3, RZ, UR5, R2 ;  /* 0x00000005ff037c19 */ /* 0x000fca0008011602 */
[----:B------:R-:W-:-:S04]  /*a860*/  IMAD.MOV R0, RZ, RZ, -R3 ;  /* 0x000000ffff007224 */ /* 0x000fc800078e0a03 */
[----:B0-----:R-:W-:-:S04]  /*a870*/  IMAD R19, R0, UR6, R23 ;  /* 0x0000000600137c24 */ /* 0x001fc8000f8e0217 */
[C---:B-1----:R-:W-:Y:S02]  /*a880*/  IMAD R18, R19.reuse, UR8, RZ ;  /* 0x0000000813127c24 */ /* 0x042fe4000f8e02ff */
[C---:B------:R-:W-:Y:S02]  /*a890*/  IMAD R0, R19.reuse, UR9, RZ ;  /* 0x0000000913007c24 */ /* 0x040fe4000f8e02ff */
[----:B---3--:R-:W-:Y:S01]  /*a8a0*/  IMAD R19, R19, UR4, RZ ;  /* 0x0000000413137c24 */ /* 0x008fe2000f8e02ff */
[----:B------:R-:W-:Y:S06]  /*a8b0*/  BRA.U !UP0, `(.L_x_2870) ;  /* 0x0000001508387547 */ /* 0x000fec000b800000 */
[----:B------:R-:W2:Y:S01]  /*a8c0*/  LDCU.64 UR6, c[0x0][0x398] ;  /* 0x00007300ff0677ac */ /* 0x000ea20008000a00 */
[----:B------:R-:W-:Y:S01]  /*a8d0*/  HFMA2 R2, -RZ, RZ, 0, 0 ;  /* 0x00000000ff027431 */ /* 0x000fe200000001ff */
[----:B------:R-:W0:Y:S01]  /*a8e0*/  LDCU UR4, c[0x0][0x3a0] ;  /* 0x00007400ff0477ac */ /* 0x000e220008000800 */
[----:B------:R-:W1:Y:S01]  /*a8f0*/  LDCU UR5, c[0x0][0x4c4] ;  /* 0x00009880ff0577ac */ /* 0x000e620008000800 */
[----:B------:R-:W3:Y:S01]  /*a900*/  LDCU.64 UR8, c[0x0][0x4c8] ;  /* 0x00009900ff0877ac */ /* 0x000ee20008000a00 */
[----:B------:R-:W-:Y:S01]  /*a910*/  UISETP.NE.AND UP0, UPT, UR38, 0x2, UPT ;  /* 0x000000022600788c */ /* 0x000fe2000bf05270 */
[----:B--2---:R-:W-:-:S05]  /*a920*/  IMAD.HI.U32 R4, R3, UR7, R2 ;  /* 0x0000000703047c27 */ /* 0x004fca000f8e0002 */
[----:B0-----:R-:W-:-:S05]  /*a930*/  SHF.R.U32.HI R5, RZ, UR4, R4 ;  /* 0x00000004ff057c19 */ /* 0x001fca0008011604 */
[----:B------:R-:W-:-:S04]  /*a940*/  IMAD.MOV R2, RZ, RZ, -R5 ;  /* 0x000000ffff027224 */ /* 0x000fc800078e0a05 */
[----:B------:R-:W-:-:S04]  /*a950*/  IMAD R3, R2, UR6, R3 ;  /* 0x0000000602037c24 */ /* 0x000fc8000f8e0203 */
[C---:B-1----:R-:W-:Y:S02]  /*a960*/  IMAD R18, R3.reuse, UR5, R18 ;  /* 0x0000000503127c24 */ /* 0x042fe4000f8e0212 */
        /* <DEDUP_REMOVED lines=323> */
.L_x_2870:
[----:B------:R-:W3:Y:S01]  /*bda0*/  LDCU.64 UR6, c[0x0][0x5f0] ;  /* 0x0000be00ff0677ac */ /* 0x000ee20008000a00 */
[----:B------:R-:W-:Y:S01]  /*bdb0*/  BSSY.RECONVERGENT B7, `(.L_x_2871) ;  /* 0x00000ec000077945 */ /* 0x000fe20003800200 */
[----:B------:R-:W-:-:S04]  /*bdc0*/  UPRMT UR4, UR40, 0x7771, URZ ;  /* 0x0000777128047896 */ /* 0x000fc800080000ff */
[----:B------:R-:W-:Y:S01]  /*bdd0*/  UISETP.GT.AND UP0, UPT, UR4, 0x9, UPT ;  /* 0x000000090400788c */ /* 0x000fe2000bf04270 */
[----:B---3--:R-:W-:-:S04]  /*bde0*/  IADD3 R2, P0, PT, R0, UR6, RZ ;  /* 0x0000000600027c10 */ /* 0x008fc8000ff1e0ff */
        /* <DEDUP_REMOVED lines=10> */
[----:B------:R-:W3:Y:S02]  /*be90*/  LDG.E.S8 R2, desc[UR36][R2.64] ;  /* 0x0000002402027981 */ /* 0x000ee4000c1e1300 */
[----:B---3--:R0:W1:Y:S02]  /*bea0*/  I2F.F64.S16 R16, R2 ;  /* 0x0000000200107312 */ /* 0x0080640000101c00 */
[----:B01----:R-:W-:Y:S05]  /*beb0*/  BRA `(.L_x_2877) ;  /* 0x0000000c006c7947 */ /* 0x003fea0003800000 */
.L_x_2875:
[----:B------:R-:W3:Y:S02]  /*bec0*/  LDG.E.U8 R2, desc[UR36][R2.64] ;  /* 0x0000002402027981 */ /* 0x000ee4000c1e1100 */
[----:B---3--:R0:W1:Y:S02]  /*bed0*/  I2F.F64.U16 R16, R2 ;  /* 0x0000000200107312 */ /* 0x0080640000101800 */
[----:B01----:R-:W-:Y:S05]  /*bee0*/  BRA `(.L_x_2877) ;  /* 0x0000000c00607947 */ /* 0x003fea0003800000 */
.L_x_2874:
[----:B------:R-:W-:-:S09]  /*bef0*/  UISETP.NE.AND UP0, UPT, UR4, 0x2, UPT ;  /* 0x000000020400788c */ /* 0x000fd2000bf05270 */
[----:B------:R-:W-:Y:S05]  /*bf00*/  BRA.U !UP0, `(.L_x_2878) ;  /* 0x0000000108287547 */ /* 0x000fea000b800000 */
[----:B------:R-:W-:-:S09]  /*bf10*/  UISETP.NE.AND UP0, UPT, UR4, 0x3, UPT ;  /* 0x000000030400788c */ /* 0x000fd2000bf05270 */
[----:B------:R-:W-:Y:S05]  /*bf20*/  BRA.U !UP0, `(.L_x_2879) ;  /* 0x0000000108147547 */ /* 0x000fea000b800000 */
[----:B------:R-:W-:-:S09]  /*bf30*/  UISETP.NE.AND UP0, UPT, UR4, 0x4, UPT ;  /* 0x000000040400788c */ /* 0x000fd2000bf05270 */
[----:B------:R-:W-:Y:S05]  /*bf40*/  BRA.U UP0, `(.L_x_2876) ;  /* 0x0000000900ec7547 */ /* 0x000fea000b800000 */
[----:B------:R-:W3:Y:S02]  /*bf50*/  LDG.E.64 R16, desc[UR36][R2.64] ;  /* 0x0000002402107981 */ /* 0x000ee4000c1e1b00 */
[----:B---3--:R-:W0:Y:S02]  /*bf60*/  I2F.F64.S64 R16, R16 ;  /* 0x0000001000107312 */ /* 0x008e240000301c00 */
[----:B0-----:R-:W-:Y:S05]  /*bf70*/  BRA `(.L_x_2877) ;  /* 0x0000000c003c7947 */ /* 0x001fea0003800000 */
.L_x_2879:
[----:B------:R-:W3:Y:S02]  /*bf80*/  LDG.E R2, desc[UR36][R2.64] ;  /* 0x0000002402027981 */ /* 0x000ee4000c1e1900 */
[----:B---3--:R0:W1:Y:S02]  /*bf90*/  I2F.F64 R16, R2 ;  /* 0x0000000200107312 */ /* 0x0080640000201c00 */
[----:B01----:R-:W-:Y:S05]  /*bfa0*/  BRA `(.L_x_2877) ;  /* 0x0000000c00307947 */ /* 0x003fea0003800000 */
.L_x_2878:
[----:B------:R-:W3:Y:S02]  /*bfb0*/  LDG.E.U16 R2, desc[UR36][R2.64] ;  /* 0x0000002402027981 */ /* 0x000ee4000c1e1500 */
[----:B---3--:R0:W1:Y:S02]  /*bfc0*/  I2F.F64.S16 R16, R2 ;  /* 0x0000000200107312 */ /* 0x0080640000101c00 */
[----:B01----:R-:W-:Y:S05]  /*bfd0*/  BRA `(.L_x_2877) ;  /* 0x0000000c00247947 */ /* 0x003fea0003800000 */
.L_x_2873:
[----:B------:R-:W-:-:S09]  /*bfe0*/  UISETP.GT.AND UP0, UPT, UR4, 0x6, UPT ;  /* 0x000000060400788c */ /* 0x000fd2000bf04270 */
[----:B------:R-:W-:Y:S05]  /*bff0*/  BRA.U UP0, `(.L_x_2880) ;  /* 0x0000000100347547 */ /* 0x000fea000b800000 */
[----:B------:R-:W-:-:S09]  /*c000*/  UISETP.NE.AND UP0, UPT, UR4, 0x5, UPT ;  /* 0x000000050400788c */ /* 0x000fd2000bf05270 */
[----:B------:R-:W-:Y:S05]  /*c010*/  BRA.U !UP0, `(.L_x_2881) ;  /* 0x0000000108187547 */ /* 0x000fea000b800000 */
[----:B------:R-:W-:-:S09]  /*c020*/  UISETP.NE.AND UP0, UPT, UR4, 0x6, UPT ;  /* 0x000000060400788c */ /* 0x000fd2000bf05270 */
[----:B------:R-:W-:Y:S05]  /*c030*/  BRA.U UP0, `(.L_x_2876) ;  /* 0x0000000900b07547 */ /* 0x000fea000b800000 */
[----:B------:R-:W3:Y:S02]  /*c040*/  LDG.E R16, desc[UR36][R2.64] ;  /* 0x0000002402107981 */ /* 0x000ee4000c1e1900 */
[----:B---3--:R-:W-:-:S06]  /*c050*/  FMUL.FTZ R16, R16, 1 ;  /* 0x3f80000010107820 */ /* 0x008fcc0000410000 */
[----:B------:R-:W4:Y:S02]  /*c060*/  F2F.F64.F32 R16, R16 ;  /* 0x0000001000107310 */ /* 0x000f240000201800 */
[----:B----4-:R-:W-:Y:S05]  /*c070*/  BRA `(.L_x_2877) ;  /* 0x0000000800fc7947 */ /* 0x010fea0003800000 */
.L_x_2881:
[----:B------:R-:W3:Y:S02]  /*c080*/  LDG.E.U16 R0, desc[UR36][R2.64] ;  /* 0x0000002402007981 */ /* 0x000ee4000c1e1500 */
[----:B---3--:R-:W-:-:S05]  /*c090*/  HADD2.F32 R0, -RZ, R0.H0_H0 ;  /* 0x20000000ff007230 */ /* 0x008fca0000004100 */
[----:B------:R-:W-:-:S04]  /*c0a0*/  FMUL.FTZ R0, R0, 1 ;  /* 0x3f80000000007820 */ /* 0x000fc80000410000 */
[----:B------:R4:W0:Y:S02]  /*c0b0*/  F2F.F64.F32 R16, R0 ;  /* 0x0000000000107310 */ /* 0x0008240000201800 */
[----:B0---4-:R-:W-:Y:S05]  /*c0c0*/  BRA `(.L_x_2877) ;  /* 0x0000000800e87947 */ /* 0x011fea0003800000 */
.L_x_2880:
[----:B------:R-:W-:-:S09]  /*c0d0*/  UISETP.NE.AND UP0, UPT, UR4, 0x7, UPT ;  /* 0x000000070400788c */ /* 0x000fd2000bf05270 */
[----:B------:R-:W-:Y:S05]  /*c0e0*/  BRA.U !UP0, `(.L_x_2882) ;  /* 0x0000000108347547 */ /* 0x000fea000b800000 */
        /* <DEDUP_REMOVED lines=8> */
.L_x_2883:
[----:B------:R-:W3:Y:S02]  /*c170*/  LDG.E.U16 R2, desc[UR36][R2.64] ;  /* 0x0000002402027981 */ /* 0x000ee4000c1e1500 */
[----:B---3--:R-:W-:-:S05]  /*c180*/  HADD2.F32 R0, -RZ, R2.H0_H0 ;  /* 0x20000002ff007230 */ /* 0x008fca0000004100 */
[----:B------:R-:W-:-:S04]  /*c190*/  FMUL.FTZ R0, R0, 1 ;  /* 0x3f80000000007820 */ /* 0x000fc80000410000 */
[----:B------:R4:W0:Y:S02]  /*c1a0*/  F2F.F64.F32 R16, R0 ;  /* 0x0000000000107310 */ /* 0x0008240000201800 */
[----:B0---4-:R-:W-:Y:S05]  /*c1b0*/  BRA `(.L_x_2877) ;  /* 0x0000000800ac7947 */ /* 0x011fea0003800000 */
.L_x_2882:
[----:B------:R4:W5:Y:S01]  /*c1c0*/  LDG.E.64 R16, desc[UR36][R2.64] ;  /* 0x0000002402107981 */ /* 0x000962000c1e1b00 */
[----:B------:R-:W-:Y:S05]  /*c1d0*/  BRA `(.L_x_2877) ;  /* 0x0000000800a47947 */ /* 0x000fea0003800000 */
.L_x_2872:
        /* <DEDUP_REMOVED lines=8> */
[----:B------:R-:W3:Y:S01]  /*c260*/  LDG.E.U8 R2, desc[UR36][R2.64] ;  /* 0x0000002402027981 */ /* 0x000ee2000c1e1100 */
[----:B------:R-:W-:Y:S01]  /*c270*/  IMAD.MOV.U32 R16, RZ, RZ, RZ ;  /* 0x000000ffff107224 */ /* 0x000fe200078e00ff */
[----:B---3--:R-:W-:-:S04]  /*c280*/  ISETP.NE.AND P0, PT, R2, RZ, PT ;  /* 0x000000ff0200720c */ /* 0x008fc80003f05270 */
[----:B------:R-:W-:Y:S01]  /*c290*/  FSEL R17, RZ, 1.875, !P0 ;  /* 0x3ff00000ff117808 */ /* 0x000fe20004000000 */
[----:B------:R-:W-:Y:S08]  /*c2a0*/  BRA `(.L_x_2877) ;  /* 0x0000000800707947 */ /* 0x000ff00003800000 */
.L_x_2886:
[----:B------:R3:W5:Y:S01]  /*c2b0*/  LDG.E.64 R16, desc[UR36][R2.64] ;  /* 0x0000002402107981 */ /* 0x000762000c1e1b00 */
[----:B------:R-:W-:Y:S05]  /*c2c0*/  BRA `(.L_x_2877) ;  /* 0x0000000800687947 */ /* 0x000fea0003800000 */
.L_x_2885:
[----:B------:R-:W-:-:S09]  /*c2d0*/  UISETP.NE.AND UP0, UPT, UR4, 0xf, UPT ;  /* 0x0000000f0400788c */ /* 0x000fd2000bf05270 */
[----:B------:R-:W-:Y:S05]  /*c2e0*/  BRA.U !UP0, `(.L_x_2887) ;  /* 0x00000001089c7547 */ /* 0x000fea000b800000 */
[----:B------:R-:W-:-:S09]  /*c2f0*/  UISETP.NE.AND UP0, UPT, UR4, 0x17, UPT ;  /* 0x000000170400788c */ /* 0x000fd2000bf05270 */
[----:B------:R-:W-:Y:S05]  /*c300*/  BRA.U !UP0, `(.L_x_2888) ;  /* 0x00000001085c7547 */ /* 0x000fea000b800000 */
[----:B------:R-:W-:-:S09]  /*c310*/  UISETP.NE.AND UP0, UPT, UR4, 0x18, UPT ;  /* 0x000000180400788c */ /* 0x000fd2000bf05270 */
[----:B------:R-:W-:Y:S05]  /*c320*/  BRA.U UP0, `(.L_x_2876) ;  /* 0x0000000500f47547 */ /* 0x000fea000b800000 */
[----:B------:R-:W3:Y:S01]  /*c330*/  LDG.E.U8 R0, desc[UR36][R2.64] ;  /* 0x0000002402007981 */ /* 0x000ee2000c1e1100 */
[----:B------:R-:W-:Y:S02]  /*c340*/  HFMA2 R6, -RZ, RZ, 0, 1.847743988037109375e-06 ;  /* 0x0000001fff067431 */ /* 0x000fe400000001ff */
[----:B---3--:R-:W-:-:S05]  /*c350*/  IMAD.SHL.U32 R0, R0, 0x1000000, RZ ;  /* 0x0100000000007824 */ /* 0x008fca00078e00ff */
[C---:B--2---:R-:W-:Y:S02]  /*c360*/  LOP3.LUT R4, R0.reuse, 0x7f000000, RZ, 0xc0, !PT ;  /* 0x7f00000000047812 */ /* 0x044fe400078ec0ff */
        /* <DEDUP_REMOVED lines=13> */
[----:B------:R-:W-:-:S05]  /*c440*/  LOP3.LUT R5, R5, 0x80000000, R0, 0xf8, !PT ;  /* 0x8000000005057812 */ /* 0x000fca00078ef800 */
[----:B------:R-:W-:-:S04]  /*c450*/  FMUL.FTZ R5, R5, 1 ;  /* 0x3f80000005057820 */ /* 0x000fc80000410000 */
[----:B------:R3:W4:Y:S02]  /*c460*/  F2F.F64.F32 R16, R5 ;  /* 0x0000000500107310 */ /* 0x0007240000201800 */
[----:B---34-:R-:W-:Y:S05]  /*c470*/  BRA `(.L_x_2877) ;  /* 0x0000000400fc7947 */ /* 0x018fea0003800000 */
.L_x_2888:
[----:B------:R-:W3:Y:S02]  /*c480*/  LDG.E.U8 R2, desc[UR36][R2.64] ;  /* 0x0000002402027981 */ /* 0x000ee4000c1e1100 */
[C---:B---3--:R-:W-:Y:S01]  /*c490*/  SHF.L.U32 R0, R2.reuse, 0x19, RZ ;  /* 0x0000001902007819 */ /* 0x048fe200000006ff */
[----:B--2---:R-:W-:-:S03]  /*c4a0*/  IMAD.SHL.U32 R5, R2, 0x100, RZ ;  /* 0x0000010002057824 */ /* 0x004fc600078e00ff */
        /* <DEDUP_REMOVED lines=9> */
[----:B------:R3:W4:Y:S02]  /*c540*/  F2F.F64.F32 R16, R0 ;  /* 0x0000000000107310 */ /* 0x0007240000201800 */
[----:B---34-:R-:W-:Y:S05]  /*c550*/  BRA `(.L_x_2877) ;  /* 0x0000000400c47947 */ /* 0x018fea0003800000 */
.L_x_2887:
[----:B------:R-:W3:Y:S02]  /*c560*/  LDG.E.U16 R0, desc[UR36][R2.64] ;  /* 0x0000002402007981 */ /* 0x000ee4000c1e1500 */
[----:B---3--:R-:W-:-:S04]  /*c570*/  IMAD.U32 R0, R0, 0x10000, RZ ;  /* 0x0001000000007824 */ /* 0x008fc800078e00ff */
[----:B------:R-:W-:-:S04]  /*c580*/  FMUL.FTZ R0, R0, 1 ;  /* 0x3f80000000007820 */ /* 0x000fc80000410000 */
[----:B------:R3:W4:Y:S02]  /*c590*/  F2F.F64.F32 R16, R0 ;  /* 0x0000000000107310 */ /* 0x0007240000201800 */
[----:B---34-:R-:W-:Y:S05]  /*c5a0*/  BRA `(.L_x_2877) ;  /* 0x0000000400b07947 */ /* 0x018fea0003800000 */
.L_x_2884:
        /* <DEDUP_REMOVED lines=8> */
[----:B------:R-:W3:Y:S02]  /*c630*/  LDG.E.U16 R2, desc[UR36][R2.64] ;  /* 0x0000002402027981 */ /* 0x000ee4000c1e1500 */
[----:B---3--:R3:W4:Y:S02]  /*c640*/  I2F.F64.U16 R16, R2 ;  /* 0x0000000200107312 */ /* 0x0087240000101800 */
[----:B---34-:R-:W-:Y:S05]  /*c650*/  BRA `(.L_x_2877) ;  /* 0x0000000400847947 */ /* 0x018fea0003800000 */
.L_x_2891:
[----:B------:R-:W3:Y:S01]  /*c660*/  LDG.E.U8 R3, desc[UR36][R2.64] ;  /* 0x0000002402037981 */ /* 0x000ee2000c1e1100 */
[----:B------:R-:W-:Y:S02]  /*c670*/  CS2R R16, SRZ ;  /* 0x0000000000107805 */ /* 0x000fe4000001ff00 */
[----:B---3--:R-:W-:-:S13]  /*c680*/  ISETP.NE.AND P0, PT, R3, RZ, PT ;  /* 0x000000ff0300720c */ /* 0x008fda0003f05270 */
        /* <DEDUP_REMOVED lines=14> */
[----:B--2---:R-:W-:Y:S02]  /*c770*/  IADD3 R5, PT, PT, R3, -0x1c, RZ ;  /* 0xffffffe403057810 */ /* 0x004fe40007ffe0ff */
[----:B------:R-:W-:Y:S02]  /*c780*/  IADD3 R2, PT, PT, R2, 0x1d, -R3 ;  /* 0x0000001d02027810 */ /* 0x000fe40007ffe803 */
[----:B------:R-:W-:-:S04]  /*c790*/  SHF.L.U32 R5, R0, R5, RZ ;  /* 0x0000000500057219 */ /* 0x000fc800000006ff */
[----:B------:R-:W-:-:S07]  /*c7a0*/  LOP3.LUT R0, R5, 0x7, RZ, 0xc0, !PT ;  /* 0x0000000705007812 */ /* 0x000fce00078ec0ff */
.L_x_2893:
[----:B------:R-:W-:Y:S05]  /*c7b0*/  BSYNC.RECONVERGENT B0 ;  /* 0x0000000000007941 */ /* 0x000fea0003800200 */
.L_x_2892:
[----:B------:R-:W-:Y:S01]  /*c7c0*/  IMAD.SHL.U32 R0, R0, 0x100000, RZ ;  /* 0x0010000000007824 */ /* 0x000fe200078e00ff */
[----:B------:R-:W-:-:S04]  /*c7d0*/  LEA R2, R2, 0x3b800000, 0x17 ;  /* 0x3b80000002027811 */ /* 0x000fc800078eb8ff */
[----:B------:R-:W-:-:S05]  /*c7e0*/  LOP3.LUT R0, R2, R0, R7, 0xfe, !PT ;  /* 0x0000000002007212 */ /* 0x000fca00078efe07 */
[----:B------:R-:W-:-:S04]  /*c7f0*/  FMUL.FTZ R0, R0, 1 ;  /* 0x3f80000000007820 */ /* 0x000fc80000410000 */
[----:B------:R3:W4:Y:S02]  /*c800*/  F2F.F64.F32 R16, R0 ;  /* 0x0000000000107310 */ /* 0x0007240000201800 */
[----:B---34-:R-:W-:Y:S05]  /*c810*/  BRA `(.L_x_2877) ;  /* 0x0000000400147947 */ /* 0x018fea0003800000 */
.L_x_2890:
[----:B------:R-:W3:Y:S01]  /*c820*/  LDG.E.U8 R3, desc[UR36][R2.64] ;  /* 0x0000002402037981 */ /* 0x000ee2000c1e1100 */
[----:B------:R-:W-:Y:S02]  /*c830*/  CS2R R16, SRZ ;  /* 0x0000000000107805 */ /* 0x000fe4000001ff00 */
[----:B---3--:R-:W-:-:S13]  /*c840*/  ISETP.NE.AND P0, PT, R3, RZ, PT ;  /* 0x000000ff0300720c */ /* 0x008fda0003f05270 */
[----:B------:R-:W-:Y:S05]  /*c850*/  @!P0 BRA `(.L_x_2877) ;  /* 0x0000000400048947 */ /* 0x000fea0003800000 */
[----:B------:R-:W-:-:S13]  /*c860*/  ISETP.NE.AND P0, PT, R3, 0x80, PT ;  /* 0x000000800300780c */ /* 0x000fda0003f05270 */
[----:B------:R-:W-:Y:S01]  /*c870*/  @!P0 IMAD.MOV.U32 R16, RZ, RZ, 0x20000000 ;  /* 0x20000000ff108424 */ /* 0x000fe200078e00ff */
        /* <DEDUP_REMOVED lines=12> */
[----:B--2---:R-:W-:-:S05]  /*c940*/  VIADD R5, R3, 0xffffffe3 ;  /* 0xffffffe303057836 */ /* 0x004fca0000000000 */
[----:B------:R-:W-:-:S04]  /*c950*/  SHF.L.U32 R5, R0, R5, RZ ;  /* 0x0000000500057219 */ /* 0x000fc800000006ff */
[----:B------:R-:W-:-:S07]  /*c960*/  LOP3.LUT R0, R5, 0x3, RZ, 0xc0, !PT ;  /* 0x0000000305007812 */ /* 0x000fce00078ec0ff */
.L_x_2895:
[----:B------:R-:W-:Y:S05]  /*c970*/  BSYNC.RECONVERGENT B0 ;  /* 0x0000000000007941 */ /* 0x000fea0003800200 */
.L_x_2894:
[----:B------:R-:W-:Y:S02]  /*c980*/  SHF.L.U32 R0, R0, 0x15, RZ ;  /* 0x0000001500007819 */ /* 0x000fe400000006ff */
[----:B------:R-:W-:-:S04]  /*c990*/  LEA R2, R2, 0x37800000, 0x17 ;  /* 0x3780000002027811 */ /* 0x000fc800078eb8ff */
[----:B------:R-:W-:-:S05]  /*c9a0*/  LOP3.LUT R0, R2, R0, R7, 0xfe, !PT ;  /* 0x0000000002007212 */ /* 0x000fca00078efe07 */
[----:B------:R-:W-:-:S04]  /*c9b0*/  FMUL.FTZ R0, R0, 1 ;  /* 0x3f80000000007820 */ /* 0x000fc80000410000 */
[----:B------:R3:W4:Y:S02]  /*c9c0*/  F2F.F64.F32 R16, R0 ;  /* 0x0000000000107310 */ /* 0x0007240000201800 */
[----:B---34-:R-:W-:Y:S05]  /*c9d0*/  BRA `(.L_x_2877) ;  /* 0x0000000000a47947 */ /* 0x018fea0003800000 */
.L_x_2889:
[----:B------:R-:W-:-:S09]  /*c9e0*/  UISETP.NE.AND UP0, UPT, UR4, 0x1c, UPT ;  /* 0x0000001c0400788c */ /* 0x000fd2000bf05270 */
[----:B------:R-:W-:Y:S05]  /*c9f0*/  BRA.U !UP0, `(.L_x_2896) ;  /* 0x0000000108947547 */ /* 0x000fea000b800000 */
[----:B------:R-:W-:-:S09]  /*ca00*/  UISETP.NE.AND UP0, UPT, UR4, 0x1d, UPT ;  /* 0x0000001d0400788c */ /* 0x000fd2000bf05270 */
[----:B------:R-:W-:Y:S05]  /*ca10*/  BRA.U !UP0, `(.L_x_2897) ;  /* 0x0000000108807547 */ /* 0x000fea000b800000 */
[----:B------:R-:W-:-:S09]  /*ca20*/  UISETP.NE.AND UP0, UPT, UR4, 0x2c, UPT ;  /* 0x0000002c0400788c */ /* 0x000fd2000bf05270 */
[----:B------:R-:W-:Y:S05]  /*ca30*/  BRA.U UP0, `(.L_x_2876) ;  /* 0x0000000100307547 */ /* 0x000fea000b800000 */
[----:B------:R-:W3:Y:S01]  /*ca40*/  LDG.E.U8 R0, desc[UR36][R2.64] ;  /* 0x0000002402007981 */ /* 0x000ee2000c1e1100 */
[----:B------:R-:W-:Y:S02]  /*ca50*/  IMAD.MOV.U32 R16, RZ, RZ, 0x0 ;  /* 0x00000000ff107424 */ /* 0x000fe400078e00ff */
[----:B------:R-:W-:Y:S01]  /*ca60*/  IMAD.MOV.U32 R17, RZ, RZ, 0x38000000 ;  /* 0x38000000ff117424 */ /* 0x000fe200078e00ff */
[----:B---3--:R-:W-:-:S13]  /*ca70*/  ISETP.NE.AND P0, PT, R0, RZ, PT ;  /* 0x000000ff0000720c */ /* 0x008fda0003f05270 */
[----:B------:R-:W-:Y:S05]  /*ca80*/  @!P0 BRA `(.L_x_2877) ;  /* 0x0000000000788947 */ /* 0x000fea0003800000 */
[----:B------:R-:W-:-:S13]  /*ca90*/  ISETP.NE.AND P0, PT, R0, 0xff, PT ;  /* 0x000000ff0000780c */ /* 0x000fda0003f05270 */
[----:B------:R-:W-:Y:S01]  /*caa0*/  @P0 SHF.L.U32 R0, R0, 0x17, RZ ;  /* 0x0000001700000819 */ /* 0x000fe200000006ff */
[----:B------:R-:W-:Y:S02]  /*cab0*/  @!P0 IMAD.MOV.U32 R16, RZ, RZ, 0x20000000 ;  /* 0x20000000ff108424 */ /* 0x000fe400078e00ff */
[----:B------:R-:W-:Y:S02]  /*cac0*/  @!P0 IMAD.MOV.U32 R17, RZ, RZ, 0x7ff80000 ;  /* 0x7ff80000ff118424 */ /* 0x000fe400078e00ff */
[----:B------:R-:W-:-:S04]  /*cad0*/  @P0 FMUL.FTZ R0, R0, 1 ;  /* 0x3f80000000000820 */ /* 0x000fc80000410000 */
[----:B------:R0:W1:Y:S02]  /*cae0*/  @P0 F2F.F64.F32 R16, R0 ;  /* 0x0000000000100310 */ /* 0x0000640000201800 */
[----:B01----:R-:W-:Y:S05]  /*caf0*/  BRA `(.L_x_2877) ;  /* 0x00000000005c7947 */ /* 0x003fea0003800000 */
.L_x_2876:
[----:B------:R-:W-:Y:S01]  /*cb00*/  MOV R2, 0x0 ;  /* 0x0000000000027802 */ /* 0x000fe20000000f00 */
[----:B------:R-:W2:Y:S01]  /*cb10*/  LDCU.64 UR4, c[0x4][0x128] ;  /* 0x01002500ff0477ac */ /* 0x000ea20008000a00 */
[----:B------:R-:W-:Y:S02]  /*cb20*/  HFMA2 R8, -RZ, RZ, 0, 4.64916229248046875e-06 ;  /* 0x0000004eff087431 */ /* 0x000fe400000001ff */
[----:B------:R-:W-:Y:S01]  /*cb30*/  IMAD.MOV.U32 R12, RZ, RZ, 0x1 ;  /* 0x00000001ff0c7424 */ /* 0x000fe200078e00ff */
[----:B------:R-:W0:Y:S01]  /*cb40*/  LDCU.64 UR6, c[0x4][0x130] ;  /* 0x01002600ff0677ac */ /* 0x000e220008000a00 */
[----:B------:R-:W1:Y:S01]  /*cb50*/  LDC.64 R2, c[0x4][R2] ;  /* 0x0100000002027b82 */ /* 0x000e620000000a00 */
[----:B------:R-:W-:Y:S01]  /*cb60*/  IMAD.MOV.U32 R13, RZ, RZ, RZ ;  /* 0x000000ffff0d7224 */ /* 0x000fe200078e00ff */
[----:B------:R-:W3:Y:S01]  /*cb70*/  LDCU.64 UR8, c[0x4][0x8] ;  /* 0x01000100ff0877ac */ /* 0x000ee20008000a00 */
[----:B--2---:R-:W-:Y:S01]  /*cb80*/  MOV R4, UR4 ;  /* 0x0000000400047c02 */ /* 0x004fe20008000f00 */
[----:B------:R-:W-:-:S02]  /*cb90*/  IMAD.U32 R5, RZ, RZ, UR5 ;  /* 0x00000005ff057e24 */ /* 0x000fc4000f8e00ff */
[----:B0-----:R-:W-:Y:S01]  /*cba0*/  IMAD.U32 R6, RZ, RZ, UR6 ;  /* 0x00000006ff067e24 */ /* 0x001fe2000f8e00ff */
[----:B------:R-:W-:Y:S01]  /*cbb0*/  MOV R7, UR7 ;  /* 0x0000000700077c02 */ /* 0x000fe20008000f00 */
[----:B---3--:R-:W-:Y:S02]  /*cbc0*/  IMAD.U32 R10, RZ, RZ, UR8 ;  /* 0x00000008ff0a7e24 */ /* 0x008fe4000f8e00ff */
[----:B------:R-:W-:-:S07]  /*cbd0*/  IMAD.U32 R11, RZ, RZ, UR9 ;  /* 0x00000009ff0b7e24 */ /* 0x000fce000f8e00ff */
[----:B------:R-:W-:-:S07]  /*cbe0*/  LEPC R20, `(.L_x_2898) ;  /* 0x000000001014794e */ /* 0x000fce0000000000 */
[----:B-1----:R-:W-:Y:S05]  /*cbf0*/  CALL.ABS.NOINC R2 ;  /* 0x0000000002007343 */ /* 0x002fea0003c00000 */
.L_x_2898:
[----:B------:R-:W-:Y:S01]  /*cc00*/  CS2R R16, SRZ ;  /* 0x0000000000107805 */ /* 0x000fe2000001ff00 */
[----:B------:R-:W-:Y:S06]  /*cc10*/  BRA `(.L_x_2877) ;  /* 0x0000000000147947 */ /* 0x000fec0003800000 */
.L_x_2897:
[----:B------:R-:W3:Y:S02]  /*cc20*/  LDG.E.64 R16, desc[UR36][R2.64] ;  /* 0x0000002402107981 */ /* 0x000ee4000c1e1b00 */
[----:B---3--:R-:W0:Y:S02]  /*cc30*/  I2F.F64.U64 R16, R16 ;  /* 0x0000001000107312 */ /* 0x008e240000301800 */
[----:B0-----:R-:W-:Y:S05]  /*cc40*/  BRA `(.L_x_2877) ;  /* 0x0000000000087947 */ /* 0x001fea0003800000 */
.L_x_2896:
[----:B------:R-:W3:Y:S02]  /*cc50*/  LDG.E R2, desc[UR36][R2.64] ;  /* 0x0000002402027981 */ /* 0x000ee4000c1e1900 */
[----:B---3--:R0:W1:Y:S02]  /*cc60*/  I2F.F64.U32 R16, R2 ;  /* 0x0000000200107312 */ /* 0x0080640000201800 */
.L_x_2877:
[----:B------:R-:W-:Y:S05]  /*cc70*/  BSYNC.RECONVERGENT B7 ;  /* 0x0000000000077941 */ /* 0x000fea0003800200 */
.L_x_2871:
[----:B------:R-:W2:Y:S01]  /*cc80*/  LDCU.64 UR6, c[0x0][0x5f8] ;  /* 0x0000bf00ff0677ac */ /* 0x000ea20008000a00 */
[----:B------:R-:W-:Y:S01]  /*cc90*/  BSSY.RECONVERGENT B7, `(.L_x_2899) ;  /* 0x00000ec000077945 */ /* 0x000fe20003800200 */
[----:B------:R-:W-:-:S04]  /*cca0*/  UPRMT UR4, UR40, 0x7772, URZ ;  /* 0x0000777228047896 */ /* 0x000fc800080000ff */
[----:B------:R-:W-:Y:S01]  /*ccb0*/  UISETP.GT.AND UP0, UPT, UR4, 0x9, UPT ;  /* 0x000000090400788c */ /* 0x000fe2000bf04270 */
[----:B--2---:R-:W-:-:S04]  /*ccc0*/  IADD3 R4, P0, PT, R19, UR6, RZ ;  /* 0x0000000613047c10 */ /* 0x004fc8000ff1e0ff */
        /* <DEDUP_REMOVED lines=10> */
[----:B0--34-:R-:W2:Y:S02]  /*cd70*/  LDG.E.S8 R2, desc[UR36][R4.64] ;  /* 0x0000002404027981 */ /* 0x019ea4000c1e1300 */
[----:B--2---:R-:W4:Y:S02]  /*cd80*/  I2F.F64.S16 R2, R2 ;  /* 0x0000000200027312 */ /* 0x004f240000101c00 */
[----:B----4-:R-:W-:Y:S05]  /*cd90*/  BRA `(.L_x_2905) ;  /* 0x0000000c006c7947 */ /* 0x010fea0003800000 */
.L_x_2903:
[----:B0--34-:R-:W2:Y:S02]  /*cda0*/  LDG.E.U8 R2, desc[UR36][R4.64] ;  /* 0x0000002404027981 */ /* 0x019ea4000c1e1100 */
[----:B--2---:R-:W4:Y:S02]  /*cdb0*/  I2F.F64.U16 R2, R2 ;  /* 0x0000000200027312 */ /* 0x004f240000101800 */
[----:B----4-:R-:W-:Y:S05]  /*cdc0*/  BRA `(.L_x_2905) ;  /* 0x0000000c00607947 */ /* 0x010fea0003800000 */
.L_x_2902:
[----:B------:R-:W-:-:S09]  /*cdd0*/  UISETP.NE.AND UP0, UPT, UR4, 0x2, UPT ;  /* 0x000000020400788c */ /* 0x000fd2000bf05270 */
[----:B------:R-:W-:Y:S05]  /*cde0*/  BRA.U !UP0, `(.L_x_2906) ;  /* 0x0000000108287547 */ /* 0x000fea000b800000 */
[----:B------:R-:W-:-:S09]  /*cdf0*/  UISETP.NE.AND UP0, UPT, UR4, 0x3, UPT ;  /* 0x000000030400788c */ /* 0x000fd2000bf05270 */
[----:B------:R-:W-:Y:S05]  /*ce00*/  BRA.U !UP0, `(.L_x_2907) ;  /* 0x0000000108147547 */ /* 0x000fea000b800000 */
[----:B------:R-:W-:-:S09]  /*ce10*/  UISETP.NE.AND UP0, UPT, UR4, 0x4, UPT ;  /* 0x000000040400788c */ /* 0x000fd2000bf05270 */
[----:B------:R-:W-:Y:S05]  /*ce20*/  BRA.U UP0, `(.L_x_2904) ;  /* 0x0000000900ec7547 */ /* 0x000fea000b800000 */
[----:B0--34-:R-:W2:Y:S02]  /*ce30*/  LDG.E.64 R2, desc[UR36][R4.64] ;  /* 0x0000002404027981 */ /* 0x019ea4000c1e1b00 */
[----:B--2---:R-:W4:Y:S02]  /*ce40*/  I2F.F64.S64 R2, R2 ;  /* 0x0000000200027312 */ /* 0x004f240000301c00 */
[----:B----4-:R-:W-:Y:S05]  /*ce50*/  BRA `(.L_x_2905) ;  /* 0x0000000c003c7947 */ /* 0x010fea0003800000 */
.L_x_2907:
[----:B0--34-:R-:W2:Y:S02]  /*ce60*/  LDG.E R2, desc[UR36][R4.64] ;  /* 0x0000002404027981 */ /* 0x019ea4000c1e1900 */
[----:B--2---:R-:W4:Y:S02]  /*ce70*/  I2F.F64 R2, R2 ;  /* 0x0000000200027312 */ /* 0x004f240000201c00 */
[----:B----4-:R-:W-:Y:S05]  /*ce80*/  BRA `(.L_x_2905) ;  /* 0x0000000c00307947 */ /* 0x010fea0003800000 */
.L_x_2906:
[----:B0--34-:R-:W2:Y:S02]  /*ce90*/  LDG.E.U16 R2, desc[UR36][R4.64] ;  /* 0x0000002404027981 */ /* 0x019ea4000c1e1500 */
[----:B--2---:R-:W4:Y:S02]  /*cea0*/  I2F.F64.S16 R2, R2 ;  /* 0x0000000200027312 */ /* 0x004f240000101c00 */
[----:B----4-:R-:W-:Y:S05]  /*ceb0*/  BRA `(.L_x_2905) ;  /* 0x0000000c00247947 */ /* 0x010fea0003800000 */
.L_x_2901:
[----:B------:R-:W-:-:S09]  /*cec0*/  UISETP.GT.AND UP0, UPT, UR4, 0x6, UPT ;  /* 0x000000060400788c */ /* 0x000fd2000bf04270 */
[----:B------:R-:W-:Y:S05]  /*ced0*/  BRA.U UP0, `(.L_x_2908) ;  /* 0x0000000100347547 */ /* 0x000fea000b800000 */
[----:B------:R-:W-:-:S09]  /*cee0*/  UISETP.NE.AND UP0, UPT, UR4, 0x5, UPT ;  /* 0x000000050400788c */ /* 0x000fd2000bf05270 */
[----:B------:R-:W-:Y:S05]  /*cef0*/  BRA.U !UP0, `(.L_x_2909) ;  /* 0x0000000108187547 */ /* 0x000fea000b800000 */
[----:B------:R-:W-:-:S09]  /*cf00*/  UISETP.NE.AND UP0, UPT, UR4, 0x6, UPT ;  /* 0x000000060400788c */ /* 0x000fd2000bf05270 */
[----:B------:R-:W-:Y:S05]  /*cf10*/  BRA.U UP0, `(.L_x_2904) ;  /* 0x0000000900b07547 */ /* 0x000fea000b800000 */
[----:B0--34-:R-:W2:Y:S02]  /*cf20*/  LDG.E R2, desc[UR36][R4.64] ;  /* 0x0000002404027981 */ /* 0x019ea4000c1e1900 */
[----:B--2---:R-:W-:-:S06]  /*cf30*/  FMUL.FTZ R2, R2, 1 ;  /* 0x3f80000002027820 */ /* 0x004fcc0000410000 */
[----:B------:R-:W4:Y:S02]  /*cf40*/  F2F.F64.F32 R2, R2 ;  /* 0x0000000200027310 */ /* 0x000f240000201800 */
[----:B----4-:R-:W-:Y:S05]  /*cf50*/  BRA `(.L_x_2905) ;  /* 0x0000000800fc7947 */ /* 0x010fea0003800000 */
.L_x_2909:
[----:B------:R-:W2:Y:S02]  /*cf60*/  LDG.E.U16 R0, desc[UR36][R4.64] ;  /* 0x0000002404007981 */ /* 0x000ea4000c1e1500 */
[----:B--2---:R-:W-:-:S05]  /*cf70*/  HADD2.F32 R0, -RZ, R0.H0_H0 ;  /* 0x20000000ff007230 */ /* 0x004fca0000004100 */
[----:B------:R-:W-:-:S04]  /*cf80*/  FMUL.FTZ R0, R0, 1 ;  /* 0x3f80000000007820 */ /* 0x000fc80000410000 */
[----:B0--34-:R4:W0:Y:S02]  /*cf90*/  F2F.F64.F32 R2, R0 ;  /* 0x0000000000027310 */ /* 0x0198240000201800 */
[----:B0---4-:R-:W-:Y:S05]  /*cfa0*/  BRA `(.L_x_2905) ;  /* 0x0000000800e87947 */ /* 0x011fea0003800000 */
.L_x_2908:
[----:B------:R-:W-:-:S09]  /*cfb0*/  UISETP.NE.AND UP0, UPT, UR4, 0x7, UPT ;  /* 0x000000070400788c */ /* 0x000fd2000bf05270 */
[----:B------:R-:W-:Y:S05]  /*cfc0*/  BRA.U !UP0, `(.L_x_2910) ;  /* 0x0000000108347547 */ /* 0x000fea000b800000 */
[----:B------:R-:W-:-:S09]  /*cfd0*/  UISETP.NE.AND UP0, UPT, UR4, 0x8, UPT ;  /* 0x000000080400788c */ /* 0x000fd2000bf05270 */
[----:B------:R-:W-:Y:S05]  /*cfe0*/  BRA.U !UP0, `(.L_x_2911) ;  /* 0x0000000108187547 */ /* 0x000fea000b800000 */
[----:B------:R-:W-:-:S09]  /*cff0*/  UISETP.NE.AND UP0, UPT, UR4, 0x9, UPT ;  /* 0x000000090400788c */ /* 0x000fd2000bf05270 */
[----:B------:R-:W-:Y:S05]  /*d000*/  BRA.U UP0, `(.L_x_2904) ;  /* 0x0000000900747547 */ /* 0x000fea000b800000 */
[----:B------:R-:W0:Y:S02]  /*d010*/  LDG.E R4, desc[UR36][R4.64] ;  /* 0x0000002404047981 */ /* 0x000e24000c1e1900 */
[----:B0--34-:R-:W-:-:S06]  /*d020*/  FMUL.FTZ R2, R4, 1 ;  /* 0x3f80000004027820 */ /* 0x019fcc0000410000 */
[----:B------:R-:W3:Y:S02]  /*d030*/  F2F.F64.F32 R2, R2 ;  /* 0x0000000200027310 */ /* 0x000ee40000201800 */
[----:B---3--:R-:W-:Y:S05]  /*d040*/  BRA `(.L_x_2905) ;  /* 0x0000000800c07947 */ /* 0x008fea0003800000 */
.L_x_2911:
[----:B------:R-:W2:Y:S02]  /*d050*/  LDG.E.U16 R4, desc[UR36][R4.64] ;  /* 0x0000002404047981 */ /* 0x000ea4000c1e1500 */
[----:B--2---:R-:W-:-:S05]  /*d060*/  HADD2.F32 R0, -RZ, R4.H0_H0 ;  /* 0x20000004ff007230 */ /* 0x004fca0000004100 */
[----:B------:R-:W-:-:S04]  /*d070*/  FMUL.FTZ R0, R0, 1 ;  /* 0x3f80000000007820 */ /* 0x000fc80000410000 */
[----:B0--34-:R3:W4:Y:S02]  /*d080*/  F2F.F64.F32 R2, R0 ;  /* 0x0000000000027310 */ /* 0x0197240000201800 */
[----:B---34-:R-:W-:Y:S05]  /*d090*/  BRA `(.L_x_2905) ;  /* 0x0000000800ac7947 */ /* 0x018fea0003800000 */
.L_x_2910:
[----:B0--34-:R3:W5:Y:S01]  /*d0a0*/  LDG.E.64 R2, desc[UR36][R4.64] ;  /* 0x0000002404027981 */ /* 0x019762000c1e1b00 */
[----:B------:R-:W-:Y:S05]  /*d0b0*/  BRA `(.L_x_2905) ;  /* 0x0000000800a47947 */ /* 0x000fea0003800000 */
.L_x_2900:
        /* <DEDUP_REMOVED lines=9> */
[----:B0--34-:R-:W-:Y:S01]  /*d150*/  IMAD.MOV.U32 R2, RZ, RZ, RZ ;  /* 0x000000ffff027224 */ /* 0x019fe200078e00ff */
[----:B--2---:R-:W-:-:S04]  /*d160*/  ISETP.NE.AND P0, PT, R4, RZ, PT ;  /* 0x000000ff0400720c */ /* 0x004fc80003f05270 */
[----:B------:R-:W-:Y:S01]  /*d170*/  FSEL R3, RZ, 1.875, !P0 ;  /* 0x3ff00000ff037808 */ /* 0x000fe20004000000 */
[----:B------:R-:W-:Y:S08]  /*d180*/  BRA `(.L_x_2905) ;  /* 0x0000000800707947 */ /* 0x000ff00003800000 */
.L_x_2914:
[----:B0--34-:R2:W5:Y:S01]  /*d190*/  LDG.E.64 R2, desc[UR36][R4.64] ;  /* 0x0000002404027981 */ /* 0x019562000c1e1b00 */
[----:B------:R-:W-:Y:S05]  /*d1a0*/  BRA `(.L_x_2905) ;  /* 0x0000000800687947 */ /* 0x000fea0003800000 */
.L_x_2913:
        /* <DEDUP_REMOVED lines=9> */
[C---:B0--34-:R-:W-:Y:S02]  /*d240*/  LOP3.LUT R2, R0.reuse, 0x7f000000, RZ, 0xc0, !PT ;  /* 0x7f00000000027812 */ /* 0x059fe400078ec0ff */
        /* <DEDUP_REMOVED lines=14> */
[----:B------:R-:W-:-:S06]  /*d330*/  FMUL.FTZ R3, R3, 1 ;  /* 0x3f80000003037820 */ /* 0x000fcc0000410000 */
[----:B------:R-:W3:Y:S02]  /*d340*/  F2F.F64.F32 R2, R3 ;  /* 0x0000000300027310 */ /* 0x000ee40000201800 */
[----:B---3--:R-:W-:Y:S05]  /*d350*/  BRA `(.L_x_2905) ;  /* 0x0000000400fc7947 */ /* 0x008fea0003800000 */
.L_x_2916:
[----:B---34-:R-:W2:Y:S02]  /*d360*/  LDG.E.U8 R3, desc[UR36][R4.64] ;  /* 0x0000002404037981 */ /* 0x018ea4000c1e1100 */
[C---:B--2---:R-:W-:Y:S01]  /*d370*/  SHF.L.U32 R0, R3.reuse, 0x19, RZ ;  /* 0x0000001903007819 */ /* 0x044fe200000006ff */
[----:B------:R-:W-:-:S03]  /*d380*/  IMAD.SHL.U32 R3, R3, 0x100, RZ ;  /* 0x0000010003037824 */ /* 0x000fc600078e00ff */
[----:B------:R-:W-:-:S13]  /*d390*/  ISETP.GE.U32.AND P0, PT, R0, 0x8000000, PT ;  /* 0x080000000000780c */ /* 0x000fda0003f06070 */
[C---:B0-----:R-:W-:Y:S02]  /*d3a0*/  @!P0 LOP3.LUT R2, R3.reuse, 0x7f00, RZ, 0xc0, !PT ;  /* 0x00007f0003028812 */ /* 0x041fe400078ec0ff */
        /* <DEDUP_REMOVED lines=9> */
.L_x_2915:
[----:B------:R-:W2:Y:S02]  /*d440*/  LDG.E.U16 R0, desc[UR36][R4.64] ;  /* 0x0000002404007981 */ /* 0x000ea4000c1e1500 */
[----:B--2---:R-:W-:-:S04]  /*d450*/  IMAD.U32 R0, R0, 0x10000, RZ ;  /* 0x0001000000007824 */ /* 0x004fc800078e00ff */
[----:B------:R-:W-:-:S04]  /*d460*/  FMUL.FTZ R0, R0, 1 ;  /* 0x3f80000000007820 */ /* 0x000fc80000410000 */
[----:B0--34-:R3:W4:Y:S02]  /*d470*/  F2F.F64.F32 R2, R0 ;  /* 0x0000000000027310 */ /* 0x0197240000201800 */
[----:B---34-:R-:W-:Y:S05]  /*d480*/  BRA `(.L_x_2905) ;  /* 0x0000000400b07947 */ /* 0x018fea0003800000 */
.L_x_2912:
        /* <DEDUP_REMOVED lines=8> */
[----:B0--34-:R-:W2:Y:S02]  /*d510*/  LDG.E.U16 R2, desc[UR36][R4.64] ;  /* 0x0000002404027981 */ /* 0x019ea4000c1e1500 */
[----:B--2---:R-:W2:Y:S02]  /*d520*/  I2F.F64.U16 R2, R2 ;  /* 0x0000000200027312 */ /* 0x004ea40000101800 */
[----:B--2---:R-:W-:Y:S05]  /*d530*/  BRA `(.L_x_2905) ;  /* 0x0000000400847947 */ /* 0x004fea0003800000 */
.L_x_2919:
[----:B------:R-:W2:Y:S01]  /*d540*/  LDG.E.U8 R4, desc[UR36][R4.64] ;  /* 0x0000002404047981 */ /* 0x000ea2000c1e1100 */
[----:B0--34-:R-:W-:Y:S02]  /*d550*/  CS2R R2, SRZ ;  /* 0x0000000000027805 */ /* 0x019fe4000001ff00 */
        /* <DEDUP_REMOVED lines=19> */
.L_x_2921:
[----:B------:R-:W-:Y:S05]  /*d690*/  BSYNC.RECONVERGENT B0 ;  /* 0x0000000000007941 */ /* 0x000fea0003800200 */
.L_x_2920:
[----:B------:R-:W-:Y:S01]  /*d6a0*/  IMAD.SHL.U32 R0, R0, 0x100000, RZ ;  /* 0x0010000000007824 */ /* 0x000fe200078e00ff */
[----:B------:R-:W-:-:S04]  /*d6b0*/  LEA R2, R2, 0x3b800000, 0x17 ;  /* 0x3b80000002027811 */ /* 0x000fc800078eb8ff */
[----:B------:R-:W-:-:S05]  /*d6c0*/  LOP3.LUT R0, R2, R0, R7, 0xfe, !PT ;  /* 0x0000000002007212 */ /* 0x000fca00078efe07 */
[----:B------:R-:W-:-:S04]  /*d6d0*/  FMUL.FTZ R0, R0, 1 ;  /* 0x3f80000000007820 */ /* 0x000fc80000410000 */
[----:B------:R2:W3:Y:S02]  /*d6e0*/  F2F.F64.F32 R2, R0 ;  /* 0x0000000000027310 */ /* 0x0004e40000201800 */
[----:B--23--:R-:W-:Y:S05]  /*d6f0*/  BRA `(.L_x_2905) ;  /* 0x0000000400147947 */ /* 0x00cfea0003800000 */
.L_x_2918:
[----:B------:R-:W2:Y:S01]  /*d700*/  LDG.E.U8 R4, desc[UR36][R4.64] ;  /* 0x0000002404047981 */ /* 0x000ea2000c1e1100 */
[----:B0--34-:R-:W-:Y:S02]  /*d710*/  CS2R R2, SRZ ;  /* 0x0000000000027805 */ /* 0x019fe4000001ff00 */
[----:B--2---:R-:W-:-:S13]  /*d720*/  ISETP.NE.AND P0, PT, R4, RZ, PT ;  /* 0x000000ff0400720c */ /* 0x004fda0003f05270 */
        /* <DEDUP_REMOVED lines=18> */
.L_x_2923:
[----:B------:R-:W-:Y:S05]  /*d850*/  BSYNC.RECONVERGENT B0 ;  /* 0x0000000000007941 */ /* 0x000fea0003800200 */
.L_x_2922:
[----:B------:R-:W-:Y:S02]  /*d860*/  SHF.L.U32 R0, R0, 0x15, RZ ;  /* 0x0000001500007819 */ /* 0x000fe400000006ff */
[----:B------:R-:W-:-:S04]  /*d870*/  LEA R2, R2, 0x37800000, 0x17 ;  /* 0x3780000002027811 */ /* 0x000fc800078eb8ff */
[----:B------:R-:W-:-:S05]  /*d880*/  LOP3.LUT R0, R2, R0, R7, 0xfe, !PT ;  /* 0x0000000002007212 */ /* 0x000fca00078efe07 */
[----:B------:R-:W-:-:S04]  /*d890*/  FMUL.FTZ R0, R0, 1 ;  /* 0x3f80000000007820 */ /* 0x000fc80000410000 */
[----:B------:R2:W3:Y:S02]  /*d8a0*/  F2F.F64.F32 R2, R0 ;  /* 0x0000000000027310 */ /* 0x0004e40000201800 */
[----:B--23--:R-:W-:Y:S05]  /*d8b0*/  BRA `(.L_x_2905) ;  /* 0x0000000000a47947 */ /* 0x00cfea0003800000 */
.L_x_2917:
[----:B------:R-:W-:-:S09]  /*d8c0*/  UISETP.NE.AND UP0, UPT, UR4, 0x1c, UPT ;  /* 0x0000001c0400788c */ /* 0x000fd2000bf05270 */
[----:B------:R-:W-:Y:S05]  /*d8d0*/  BRA.U !UP0, `(.L_x_2924) ;  /* 0x0000000108947547 */ /* 0x000fea000b800000 */
[----:B------:R-:W-:-:S09]  /*d8e0*/  UISETP.NE.AND UP0, UPT, UR4, 0x1d, UPT ;  /* 0x0000001d0400788c */ /* 0x000fd2000bf05270 */
[----:B------:R-:W-:Y:S05]  /*d8f0*/  BRA.U !UP0, `(.L_x_2925) ;  /* 0x0000000108807547 */ /* 0x000fea000b800000 */
[----:B------:R-:W-:-:S09]  /*d900*/  UISETP.NE.AND UP0, UPT, UR4, 0x2c, UPT ;  /* 0x0000002c0400788c */ /* 0x000fd2000bf05270 */
[----:B------:R-:W-:Y:S05]  /*d910*/  BRA.U UP0, `(.L_x_2904) ;  /* 0x0000000100307547 */ /* 0x000fea000b800000 */
[----:B------:R-:W2:Y:S01]  /*d920*/  LDG.E.U8 R0, desc[UR36][R4.64] ;  /* 0x0000002404007981 */ /* 0x000ea2000c1e1100 */
[----:B0--34-:R-:W-:Y:S02]  /*d930*/  IMAD.MOV.U32 R2, RZ, RZ, 0x0 ;  /* 0x00000000ff027424 */ /* 0x019fe400078e00ff */
[----:B------:R-:W-:Y:S01]  /*d940*/  IMAD.MOV.U32 R3, RZ, RZ, 0x38000000 ;  /* 0x38000000ff037424 */ /* 0x000fe200078e00ff */
[----:B--2---:R-:W-:-:S13]  /*d950*/  ISETP.NE.AND P0, PT, R0, RZ, PT ;  /* 0x000000ff0000720c */ /* 0x004fda0003f05270 */
[----:B------:R-:W-:Y:S05]  /*d960*/  @!P0 BRA `(.L_x_2905) ;  /* 0x0000000000788947 */ /* 0x000fea0003800000 */
[----:B------:R-:W-:-:S13]  /*d970*/  ISETP.NE.AND P0, PT, R0, 0xff, PT ;  /* 0x000000ff0000780c */ /* 0x000fda0003f05270 */
[----:B------:R-:W-:Y:S01]  /*d980*/  @P0 SHF.L.U32 R0, R0, 0x17, RZ ;  /* 0x0000001700000819 */ /* 0x000fe200000006ff */
[----:B------:R-:W-:Y:S02]  /*d990*/  @!P0 IMAD.MOV.U32 R2, RZ, RZ, 0x20000000 ;  /* 0x20000000ff028424 */ /* 0x000fe400078e00ff */
[----:B------:R-:W-:Y:S02]  /*d9a0*/  @!P0 IMAD.MOV.U32 R3, RZ, RZ, 0x7ff80000 ;  /* 0x7ff80000ff038424 */ /* 0x000fe400078e00ff */
[----:B------:R-:W-:-:S04]  /*d9b0*/  @P0 FMUL.FTZ R0, R0, 1 ;  /* 0x3f80000000000820 */ /* 0x000fc80000410000 */
[----:B------:R2:W3:Y:S02]  /*d9c0*/  @P0 F2F.F64.F32 R2, R0 ;  /* 0x0000000000020310 */ /* 0x0004e40000201800 */
[----:B--23--:R-:W-:Y:S05]  /*d9d0*/  BRA `(.L_x_2905) ;  /* 0x00000000005c7947 */ /* 0x00cfea0003800000 */
.L_x_2904:
[----:B0--34-:R-:W-:Y:S01]  /*d9e0*/  MOV R2, 0x0 ;  /* 0x0000000000027802 */ /* 0x019fe20000000f00 */
[----:B------:R-:W0:Y:S01]  /*d9f0*/  LDCU.64 UR4, c[0x4][0x128] ;  /* 0x01002500ff0477ac */ /* 0x000e220008000a00 */
[----:B------:R-:W-:Y:S02]  /*da00*/  HFMA2 R8, -RZ, RZ, 0, 4.64916229248046875e-06 ;  /* 0x0000004eff087431 */ /* 0x000fe400000001ff */
[----:B------:R-:W-:Y:S01]  /*da10*/  IMAD.MOV.U32 R12, RZ, RZ, 0x1 ;  /* 0x00000001ff0c7424 */ /* 0x000fe200078e00ff */
[----:B------:R-:W2:Y:S01]  /*da20*/  LDCU.64 UR6, c[0x4][0x130] ;  /* 0x01002600ff0677ac */ /* 0x000ea20008000a00 */
[----:B------:R-:W3:Y:S01]  /*da30*/  LDC.64 R2, c[0x4][R2] ;  /* 0x0100000002027b82 */ /* 0x000ee20000000a00 */
[----:B------:R-:W-:Y:S01]  /*da40*/  IMAD.MOV.U32 R13, RZ, RZ, RZ ;  /* 0x000000ffff0d7224 */ /* 0x000fe200078e00ff */
[----:B------:R-:W4:Y:S01]  /*da50*/  LDCU.64 UR8, c[0x4][0x8] ;  /* 0x01000100ff0877ac */ /* 0x000f220008000a00 */
[----:B0-----:R-:W-:Y:S01]  /*da60*/  MOV R4, UR4 ;  /* 0x0000000400047c02 */ /* 0x001fe20008000f00 */
[----:B------:R-:W-:-:S02]  /*da70*/  IMAD.U32 R5, RZ, RZ, UR5 ;  /* 0x00000005ff057e24 */ /* 0x000fc4000f8e00ff */
[----:B--2---:R-:W-:Y:S01]  /*da80*/  IMAD.U32 R6, RZ, RZ, UR6 ;  /* 0x00000006ff067e24 */ /* 0x004fe2000f8e00ff */
[----:B------:R-:W-:Y:S01]  /*da90*/  MOV R7, UR7 ;  /* 0x0000000700077c02 */ /* 0x000fe20008000f00 */
[----:B----4-:R-:W-:Y:S02]  /*daa0*/  IMAD.U32 R10, RZ, RZ, UR8 ;  /* 0x00000008ff0a7e24 */ /* 0x010fe4000f8e00ff */
[----:B------:R-:W-:-:S07]  /*dab0*/  IMAD.U32 R11, RZ, RZ, UR9 ;  /* 0x00000009ff0b7e24 */ /* 0x000fce000f8e00ff */
[----:B------:R-:W-:-:S07]  /*dac0*/  LEPC R20, `(.L_x_2926) ;  /* 0x000000001014794e */ /* 0x000fce0000000000 */
[----:B-1-3-5:R-:W-:Y:S05]  /*dad0*/  CALL.ABS.NOINC R2 ;  /* 0x0000000002007343 */ /* 0x02afea0003c00000 */
.L_x_2926:
[----:B------:R-:W-:Y:S01]  /*dae0*/  CS2R R2, SRZ ;  /* 0x0000000000027805 */ /* 0x000fe2000001ff00 */
[----:B------:R-:W-:Y:S06]  /*daf0*/  BRA `(.L_x_2905) ;  /* 0x0000000000147947 */ /* 0x000fec0003800000 */
.L_x_2925:
[----:B0--34-:R-:W2:Y:S02]  /*db00*/  LDG.E.64 R2, desc[UR36][R4.64] ;  /* 0x0000002404027981 */ /* 0x019ea4000c1e1b00 */
[----:B--2---:R-:W2:Y:S02]  /*db10*/  I2F.F64.U64 R2, R2 ;  /* 0x0000000200027312 */ /* 0x004ea40000301800 */
[----:B--2---:R-:W-:Y:S05]  /*db20*/  BRA `(.L_x_2905) ;  /* 0x0000000000087947 */ /* 0x004fea0003800000 */
.L_x_2924:
[----:B0--34-:R-:W2:Y:S02]  /*db30*/  LDG.E R2, desc[UR36][R4.64] ;  /* 0x0000002404027981 */ /* 0x019ea4000c1e1900 */
[----:B--2---:R-:W0:Y:S02]  /*db40*/  I2F.F64.U32 R2, R2 ;  /* 0x0000000200027312 */ /* 0x004e240000201800 */
.L_x_2905:
[----:B------:R-:W-:Y:S05]  /*db50*/  BSYNC.RECONVERGENT B7 ;  /* 0x0000000000077941 */ /* 0x000fea0003800200 */
.L_x_2899:
        /* <DEDUP_REMOVED lines=9> */
[----:B--23--:R-:W-:Y:S01]  /*dbf0*/  MOV R4, 0x652b82fe ;  /* 0x652b82fe00047802 */ /* 0x00cfe20000000f00 */
[----:B------:R-:W-:Y:S01]  /*dc00*/  IMAD.MOV.U32 R5, RZ, RZ, 0x3ff71547 ;  /* 0x3ff71547ff057424 */ /* 0x000fe200078e00ff */
[----:B------:R-:W-:Y:S01]  /*dc10*/  UMOV UR4, 0xfefa39ef ;  /* 0xfefa39ef00047882 */ /* 0x000fe20000000000 */
[----:B------:R-:W-:Y:S01]  /*dc20*/  UMOV UR5, 0x3fe62e42 ;  /* 0x3fe62e4200057882 */ /* 0x000fe20000000000 */
[----:B------:R-:W-:Y:S01]  /*dc30*/  FSETP.GEU.FTZ.AND P0, PT, |R3|, 4.1917929649353027344, PT ;  /* 0x4086232b0300780b */ /* 0x000fe20003f1e200 */
[----:B------:R-:W-:Y:S02]  /*dc40*/  BSSY.RECONVERGENT B1, `(.L_x_2929) ;  /* 0x0000073000017945 */ /* 0x000fe40003800200 */
        /* <DEDUP_REMOVED lines=19> */
[----:B0-----:R-:W-:Y:S01]  /*dd80*/  IMAD.MOV.U32 R8, RZ, RZ, -0x35dec16 ;  /* 0xfca213eaff087424 */ /* 0x001fe200078e00ff */
[----:B------:R-:W-:Y:S01]  /*dd90*/  MOV R9, 0x3e928af3 ;  /* 0x3e928af300097802 */ /* 0x000fe20000000f00 */
        /* <DEDUP_REMOVED lines=71> */
[----:B0-----:R-:W-:Y:S02]  /*e210*/  IMAD R7, R4, 0x100000, R9 ;  /* 0x0010000004077824 */ /* 0x001fe400078e0209 */
[----:B------:R-:W-:Y:S01]  /*e220*/  IMAD.MOV.U32 R6, RZ, RZ, R8 ;  /* 0x000000ffff067224 */ /* 0x000fe200078e0008 */
        /* <DEDUP_REMOVED lines=8> */
[----:B0-----:R-:W-:Y:S01]  /*e2b0*/  @!P0 SHF.R.S32.HI R3, RZ, 0x1, R0 ;  /* 0x00000001ff038819 */ /* 0x001fe20000011400 */
[----:B------:R-:W-:Y:S01]  /*e2c0*/  @!P0 IMAD.MOV.U32 R2, RZ, RZ, R8 ;  /* 0x000000ffff028224 */ /* 0x000fe200078e0008 */
[----:B--2---:R-:W-:Y:S02]  /*e2d0*/  FSEL R6, R6, RZ, P1 ;  /* 0x000000ff06067208 */ /* 0x004fe40000800000 */
[----:B------:R-:W-:Y:S01]  /*e2e0*/  @!P0 IADD3 R4, PT, PT, R4, -R3, RZ ;  /* 0x8000000304048210 */ /* 0x000fe20007ffe0ff */
[----:B------:R-:W-:Y:S01]  /*e2f0*/  @!P0 IMAD R3, R3, 0x100000, R9 ;  /* 0x0010000003038824 */ /* 0x000fe200078e0209 */
[----:B------:R-:W-:Y:S02]  /*e300*/  FSEL R7, R7, RZ, P1 ;  /* 0x000000ff07077208 */ /* 0x000fe40000800000 */
[----:B------:R-:W-:-:S02]  /*e310*/  @!P0 LEA R5, R4, 0x3ff00000, 0x14 ;  /* 0x3ff0000004058811 */ /* 0x000fc400078ea0ff */
[----:B------:R-:W-:-:S15]  /*e320*/  @!P0 MOV R4, RZ ;  /* 0x000000ff00048202 */ /* 0x000fde0000000f00 */
[----:B------:R-:W-:-:S15]  /*e330*/  NOP ;  /* 0x0000000000007918 */ /* 0x000fde0000000000 */
[----:B------:R-:W-:-:S15]  /*e340*/  NOP ;  /* 0x0000000000007918 */ /* 0x000fde0000000000 */
[----:B------:R-:W-:-:S07]  /*e350*/  NOP ;  /* 0x0000000000007918 */ /* 0x000fce0000000000 */
[----:B------:R0:W2:Y:S02]  /*e360*/  @!P0 DMUL R6, R2, R4 ;  /* 0x0000000402068228 */ /* 0x0000a40000000000 */
.L_x_2930:
[----:B------:R-:W-:Y:S05]  /*e370*/  BSYNC.RECONVERGENT B1 ;  /* 0x0000000000017941 */ /* 0x000fea0003800200 */
.L_x_2929:
        /* <DEDUP_REMOVED lines=52> */
[----:B------:R-:W-:Y:S01]  /*e6c0*/  IMAD.MOV.U32 R7, RZ, RZ, R3 ;  /* 0x000000ffff077224 */ /* 0x000fe200078e0003 */
[----:B------:R-:W-:-:S07]  /*e6d0*/  MOV R0, 0xe6f0 ;  /* 0x0000e6f000007802 */ /* 0x000fce0000000f00 */
[----:B------:R-:W-:Y:S05]  /*e6e0*/  CALL.REL.NOINC `($__internal_0_$__cuda_sm20_div_rn_f64_full) ;  /* 0x0000006400ac7944 */ /* 0x000fea0003c00000 */
.L_x_2931:
[----:B------:R-:W-:Y:S05]  /*e6f0*/  BSYNC.RECONVERGENT B1 ;  /* 0x0000000000017941 */ /* 0x000fea0003800200 */
.L_x_2928:
[----:B------:R-:W-:Y:S05]  /*e700*/  BSYNC.RECONVERGENT B0 ;  /* 0x0000000000007941 */ /* 0x000fea0003800200 */
.L_x_2927:
[----:B------:R-:W0:Y:S01]  /*e710*/  LDCU.64 UR4, c[0x0][0x5e8] ;  /* 0x0000bd00ff0477ac */ /* 0x000e220008000a00 */
[----:B------:R-:W-:-:S04]  /*e720*/  ULOP3.LUT UR6, UR40, 0xff, URZ, 0xc0, !UPT ;  /* 0x000000ff28067892 */ /* 0x000fc8000f8ec0ff */
        /* <DEDUP_REMOVED lines=15> */
.L_x_2935:
[----:B-1----:R-:W2:Y:S02]  /*e820*/  F2I.S64.F64.TRUNC R16, R16 ;  /* 0x0000001000107311 */ /* 0x002ea4000030d900 */
[----:B--23--:R-:W-:-:S05]  /*e830*/  IMAD.MOV.U32 R5, RZ, RZ, R16 ;  /* 0x000000ffff057224 */ /* 0x00cfca00078e0010 */
[----:B------:R0:W-:Y:S01]  /*e840*/  STG.E.U8 desc[UR36][R2.64], R5 ;  /* 0x0000000502007986 */ /* 0x0001e2000c101124 */
[----:B------:R-:W-:Y:S05]  /*e850*/  BRA `(.L_x_2937) ;  /* 0x0000001000807947 */ /* 0x000fea0003800000 */
.L_x_2934:
        /* <DEDUP_REMOVED lines=9> */
.L_x_2939:
[----:B-1----:R-:W0:Y:S02]  /*e8f0*/  F2I.F64.TRUNC R17, R16 ;  /* 0x0000001000117311 */ /* 0x002e24000030d100 */
[----:B0-----:R0:W-:Y:S01]  /*e900*/  STG.E desc[UR36][R2.64], R17 ;  /* 0x0000001102007986 */ /* 0x0011e2000c101924 */
[----:B------:R-:W-:Y:S05]  /*e910*/  BRA `(.L_x_2937) ;  /* 0x0000001000507947 */ /* 0x000fea0003800000 */
.L_x_2938:
[----:B-1----:R-:W0:Y:S02]  /*e920*/  F2I.F64.TRUNC R17, R16 ;  /* 0x0000001000117311 */ /* 0x002e24000030d100 */
[----:B0-----:R0:W-:Y:S01]  /*e930*/  STG.E.U16 desc[UR36][R2.64], R17 ;  /* 0x0000001102007986 */ /* 0x0011e2000c101524 */
[----:B------:R-:W-:Y:S05]  /*e940*/  BRA `(.L_x_2937) ;  /* 0x0000001000447947 */ /* 0x000fea0003800000 */
.L_x_2933:
        /* <DEDUP_REMOVED lines=17> */
.L_x_2941:
        /* <DEDUP_REMOVED lines=12> */
.L_x_2940:
        /* <DEDUP_REMOVED lines=14> */
[----:B------:R-:W-:Y:S02]  /*ec00*/  IMAD.MOV.U32 R5, RZ, RZ, RZ ;  /* 0x000000ffff057224 */ /* 0x000fe400078e00ff */
[----:B0-----:R-:W-:-:S05]  /*ec10*/  @!P0 FMUL R4, R4, 1.175494350822287508e-38 ;  /* 0x0080000004048820 */ /* 0x001fca0000400000 */
[----:B------:R0:W-:Y:S01]  /*ec20*/  STG.E.64 desc[UR36][R2.64], R4 ;  /* 0x0000000402007986 */ /* 0x0001e2000c101b24 */
[----:B------:R-:W-:Y:S05]  /*ec30*/  BRA `(.L_x_2937) ;  /* 0x0000000c00887947 */ /* 0x000fea0003800000 */
.L_x_2943:
        /* <DEDUP_REMOVED lines=13> */
.L_x_2942:
[----:B-1----:R0:W-:Y:S01]  /*ed10*/  STG.E.64 desc[UR36][R2.64], R16 ;  /* 0x0000001002007986 */ /* 0x0021e2000c101b24 */
[----:B------:R-:W-:Y:S05]  /*ed20*/  BRA `(.L_x_2937) ;  /* 0x0000000c004c7947 */ /* 0x000fea0003800000 */
.L_x_2932:
        /* <DEDUP_REMOVED lines=13> */
.L_x_2947:
        /* <DEDUP_REMOVED lines=26> */
.L_x_2950:
[----:B------:R-:W-:-:S04]  /*efa0*/  SHF.R.U32.HI R5, RZ, 0x18, R5 ;  /* 0x00000018ff057819 */ /* 0x000fc80000011605 */
[----:B------:R-:W-:-:S07]  /*efb0*/  LOP3.LUT R0, R0, 0x80, R5, 0xf8, !PT ;  /* 0x0000008000007812 */ /* 0x000fce00078ef805 */
.L_x_2949:
[----:B------:R-:W-:Y:S05]  /*efc0*/  BSYNC.RECONVERGENT B0 ;  /* 0x0000000000007941 */ /* 0x000fea0003800200 */
.L_x_2948:
[----:B------:R0:W-:Y:S01]  /*efd0*/  STG.E.U8 desc[UR36][R2.64], R0 ;  /* 0x0000000002007986 */ /* 0x0001e2000c101124 */
[----:B------:R-:W-:Y:S05]  /*efe0*/  BRA `(.L_x_2937) ;  /* 0x00000008009c7947 */ /* 0x000fea0003800000 */
.L_x_2946:
        /* <DEDUP_REMOVED lines=26> */
.L_x_2953:
[----:B------:R-:W-:-:S04]  /*f190*/  SHF.R.U32.HI R5, RZ, 0x18, R5 ;  /* 0x00000018ff057819 */ /* 0x000fc80000011605 */
[----:B------:R-:W-:-:S07]  /*f1a0*/  LOP3.LUT R0, R0, 0x80, R5, 0xf8, !PT ;  /* 0x0000008000007812 */ /* 0x000fce00078ef805 */
.L_x_2952:
[----:B------:R-:W-:Y:S05]  /*f1b0*/  BSYNC.RECONVERGENT B0 ;  /* 0x0000000000007941 */ /* 0x000fea0003800200 */
.L_x_2951:
[----:B------:R0:W-:Y:S01]  /*f1c0*/  STG.E.U8 desc[UR36][R2.64], R0 ;  /* 0x0000000002007986 */ /* 0x0001e2000c101124 */
[----:B------:R-:W-:Y:S05]  /*f1d0*/  BRA `(.L_x_2937) ;  /* 0x0000000800207947 */ /* 0x000fea0003800000 */
.L_x_2945:
        /* <DEDUP_REMOVED lines=26> */
[----:B------:R-:W-:-:S05]  /*f380*/  @!P0 IADD3 R0, PT, PT, R4, RZ, RZ ;  /* 0x000000ff04008210 */ /* 0x000fca0007ffe0ff */
[----:B------:R-:W-:-:S05]  /*f390*/  @P2 IMAD.MOV.U32 R5, RZ, RZ, R0 ;  /* 0x000000ffff052224 */ /* 0x000fca00078e0000 */
[----:B------:R0:W-:Y:S01]  /*f3a0*/  STG.E.U8 desc[UR36][R2.64], R5 ;  /* 0x0000000502007986 */ /* 0x0001e2000c101124 */
[----:B------:R-:W-:Y:S05]  /*f3b0*/  BRA `(.L_x_2937) ;  /* 0x0000000400a87947 */ /* 0x000fea0003800000 */
.L_x_2955:
[----:B-1----:R-:W0:Y:S02]  /*f3c0*/  F2I.U64.F64.TRUNC R16, R16 ;  /* 0x0000001000107311 */ /* 0x002e24000030d800 */
[----:B0-----:R0:W-:Y:S01]  /*f3d0*/  STG.E.64 desc[UR36][R2.64], R16 ;  /* 0x0000001002007986 */ /* 0x0011e2000c101b24 */
[----:B------:R-:W-:Y:S05]  /*f3e0*/  BRA `(.L_x_2937) ;  /* 0x00000004009c7947 */ /* 0x000fea0003800000 */
.L_x_2954:
[----:B-1----:R-:W0:Y:S02]  /*f3f0*/  F2I.U32.F64.TRUNC R17, R16 ;  /* 0x0000001000117311 */ /* 0x002e24000030d000 */
[----:B0-----:R0:W-:Y:S01]  /*f400*/  STG.E desc[UR36][R2.64], R17 ;  /* 0x0000001102007986 */ /* 0x0011e2000c101924 */
[----:B------:R-:W-:Y:S05]  /*f410*/  BRA `(.L_x_2937) ;  /* 0x0000000400907947 */ /* 0x000fea0003800000 */
.L_x_2944:
        /* <DEDUP_REMOVED lines=10> */
.L_x_2957:
[----:B------:R-:W-:-:S05]  /*f4c0*/  CS2R R18, SRZ ;  /* 0x0000000000127805 */ /* 0x000fca000001ff00 */
[----:B-1----:R0:W-:Y:S01]  /*f4d0*/  STG.E.128 desc[UR36][R2.64], R16 ;  /* 0x0000001002007986 */ /* 0x0021e2000c101d24 */
[----:B------:R-:W-:Y:S05]  /*f4e0*/  BRA `(.L_x_2937) ;  /* 0x00000004005c7947 */ /* 0x000fea0003800000 */
.L_x_2956:
[----:B------:R-:W-:-:S09]  /*f4f0*/  UISETP.NE.AND UP0, UPT, UR6, 0xf, UPT ;  /* 0x0000000f0600788c */ /* 0x000fd2000bf05270 */
[----:B------:R-:W-:Y:S05]  /*f500*/  BRA.U !UP0, `(.L_x_2958) ;  /* 0x0000000508287547 */ /* 0x000fea000b800000 */
[----:B------:R-:W-:-:S09]  /*f510*/  UISETP.NE.AND UP0, UPT, UR6, 0x17, UPT ;  /* 0x000000170600788c */ /* 0x000fd2000bf05270 */
[----:B------:R-:W-:Y:S05]  /*f520*/  BRA.U !UP0, `(.L_x_2959) ;  /* 0x0000000108b07547 */ /* 0x000fea000b800000 */
[----:B------:R-:W-:-:S09]  /*f530*/  UISETP.NE.AND UP0, UPT, UR6, 0x18, UPT ;  /* 0x000000180600788c */ /* 0x000fd2000bf05270 */
[----:B------:R-:W-:Y:S05]  /*f540*/  BRA.U !UP0, `(.L_x_2960) ;  /* 0x0000000108447547 */ /* 0x000fea000b800000 */
.L_x_2936:
        /* <DEDUP_REMOVED lines=16> */
.L_x_2961:
[----:B------:R-:W-:Y:S05]  /*f650*/  BRA `(.L_x_2937) ;  /* 0x0000000400007947 */ /* 0x000fea0003800000 */
.L_x_2960:
        /* <DEDUP_REMOVED lines=11> */
[----:B--23--:R-:W-:Y:S02]  /*f710*/  LOP3.LUT R4, R7, 0x7fffffff, RZ, 0xc0, !PT ;  /* 0x7fffffff07047812 */ /* 0x00cfe400078ec0ff */
        /* <DEDUP_REMOVED lines=9> */
.L_x_2963:
[----:B------:R-:W-:Y:S05]  /*f7b0*/  BSYNC.RECONVERGENT B0 ;  /* 0x0000000000007941 */ /* 0x000fea0003800200 */
.L_x_2962:
[----:B------:R-:W-:-:S05]  /*f7c0*/  LOP3.LUT R5, R0, 0x80, R5, 0xf8, !PT ;  /* 0x0000008000057812 */ /* 0x000fca00078ef805 */
[----:B------:R0:W-:Y:S01]  /*f7d0*/  STG.E.U8 desc[UR36][R2.64], R5 ;  /* 0x0000000502007986 */ /* 0x0001e2000c101124 */
[----:B------:R-:W-:Y:S05]  /*f7e0*/  BRA `(.L_x_2937) ;  /* 0x00000000009c7947 */ /* 0x000fea0003800000 */
.L_x_2959:
        /* <DEDUP_REMOVED lines=20> */
.L_x_2965:
[----:B------:R-:W-:Y:S02]  /*f930*/  ISETP.GT.U32.AND P0, PT, R4, 0x7f800000, PT ;  /* 0x7f8000000400780c */ /* 0x000fe40003f04070 */
[----:B------:R-:W-:-:S04]  /*f940*/  MOV R0, 0x7f ;  /* 0x0000007f00007802 */ /* 0x000fc80000000f00 */
[----:B------:R-:W-:-:S07]  /*f950*/  SEL R0, R0, 0x7c, P0 ;  /* 0x0000007c00007807 */ /* 0x000fce0000000000 */
.L_x_2966:
[----:B------:R-:W-:Y:S05]  /*f960*/  BSYNC.RECONVERGENT B0 ;  /* 0x0000000000007941 */ /* 0x000fea0003800200 */
.L_x_2964:
[----:B------:R-:W-:-:S04]  /*f970*/  SHF.R.U32.HI R5, RZ, 0x18, R5 ;  /* 0x00000018ff057819 */ /* 0x000fc80000011605 */
[----:B------:R-:W-:-:S05]  /*f980*/  LOP3.LUT R5, R0, 0x80, R5, 0xf8, !PT ;  /* 0x0000008000057812 */ /* 0x000fca00078ef805 */
[----:B------:R0:W-:Y:S01]  /*f990*/  STG.E.U8 desc[UR36][R2.64], R5 ;  /* 0x0000000502007986 */ /* 0x0001e2000c101124 */
[----:B------:R-:W-:Y:S05]  /*f9a0*/  BRA `(.L_x_2937) ;  /* 0x00000000002c7947 */ /* 0x000fea0003800000 */
.L_x_2958:
        /* <DEDUP_REMOVED lines=11> */
.L_x_2937:
[----:B------:R-:W-:-:S07]  /*fa60*/  VIADD R23, R23, 0x80 ;  /* 0x0000008017177836 */ /* 0x000fce0000000000 */
.L_x_2869:
[----:B------:R-:W-:Y:S05]  /*fa70*/  BSYNC.RECONVERGENT B6 ;  /* 0x0000000000067941 */ /* 0x000fea0003800200 */
.L_x_2868:
[----:B------:R-:W5:Y:S02]  /*fa80*/  LDCU UR4, c[0x0][0x380] ;  /* 0x00007000ff0477ac */ /* 0x000f640008000800 */
[----:B-----5:R-:W-:-:S13]  /*fa90*/  ISETP.GE.AND P0, PT, R23, UR4, PT ;  /* 0x0000000417007c0c */ /* 0x020fda000bf06270 */
[----:B------:R-:W-:Y:S05]  /*faa0*/  @P0 EXIT ;  /* 0x000000000000094d */ /* 0x000fea0003800000 */
[----:B------:R-:W5:Y:S01]  /*fab0*/  LDCU UR4, c[0x0][0x388] ;  /* 0x00007100ff0477ac */ /* 0x000f620008000800 */
[----:B------:R-:W-:Y:S01]  /*fac0*/  HFMA2 R22, -RZ, RZ, 0, 0 ;  /* 0x00000000ff167431 */ /* 0x000fe200000001ff */
[----:B0-----:R-:W-:Y:S01]  /*fad0*/  MOV R18, RZ ;  /* 0x000000ff00127202 */ /* 0x001fe20000000f00 */
[----:B-1--4-:R-:W-:Y:S01]  /*fae0*/  IMAD.MOV.U32 R0, RZ, RZ, RZ ;  /* 0x000000ffff007224 */ /* 0x012fe200078e00ff */
        /* <DEDUP_REMOVED lines=9> */
[----:B------:R-:W-:-:S04]  /*fb80*/  SHF.R.U32.HI R3, RZ, UR5, R2 ;  /* 0x00000005ff037c19 */ /* 0x000fc80008011602 */
[----:B------:R-:W-:-:S05]  /*fb90*/  IADD3 R18, PT, PT, -R3, RZ, RZ ;  /* 0x000000ff03127210 */ /* 0x000fca0007ffe1ff */
[----:B0-----:R-:W-:-:S04]  /*fba0*/  IMAD R18, R18, UR6, R23 ;  /* 0x0000000612127c24 */ /* 0x001fc8000f8e0217 */
[C---:B-1----:R-:W-:Y:S02]  /*fbb0*/  IMAD R22, R18.reuse, UR8, RZ ;  /* 0x0000000812167c24 */ /* 0x042fe4000f8e02ff */
[C---:B------:R-:W-:Y:S02]  /*fbc0*/  IMAD R0, R18.reuse, UR9, RZ ;  /* 0x0000000912007c24 */ /* 0x040fe4000f8e02ff */
[----:B---3--:R-:W-:Y:S01]  /*fbd0*/  IMAD R18, R18, UR4, RZ ;  /* 0x0000000412127c24 */ /* 0x008fe2000f8e02ff */
[----:B------:R-:W-:Y:S06]  /*fbe0*/  BRA.U !UP0, `(.L_x_2967) ;  /* 0x0000001508387547 */ /* 0x000fec000b800000 */
[----:B------:R-:W2:Y:S01]  /*fbf0*/  LDCU.64 UR6, c[0x0][0x398] ;  /* 0x00007300ff0677ac */ /* 0x000ea20008000a00 */
[----:B------:R-:W-:Y:S01]  /*fc00*/  IMAD.MOV.U32 R2, RZ, RZ, RZ ;  /* 0x000000ffff027224 */ /* 0x000fe200078e00ff */
[----:B------:R-:W0:Y:S01]  /*fc10*/  LDCU UR4, c[0x0][0x3a0] ;  /* 0x00007400ff0477ac */ /* 0x000e220008000800 */
[----:B------:R-:W1:Y:S01]  /*fc20*/  LDCU UR5, c[0x0][0x4c4] ;  /* 0x00009880ff0577ac */ /* 0x000e620008000800 */
[----:B------:R-:W3:Y:S01]  /*fc30*/  LDCU.64 UR8, c[0x0][0x4c8] ;  /* 0x00009900ff0877ac */ /* 0x000ee20008000a00 */
[----:B------:R-:W-:Y:S01]  /*fc40*/  UISETP.NE.AND UP0, UPT, UR38, 0x2, UPT ;  /* 0x000000022600788c */ /* 0x000fe2000bf05270 */
[----:B--2---:R-:W-:-:S05]  /*fc50*/  IMAD.HI.U32 R4, R3, UR7, R2 ;  /* 0x0000000703047c27 */ /* 0x004fca000f8e0002 */
[----:B0-----:R-:W-:-:S04]  /*fc60*/  SHF.R.U32.HI R5, RZ, UR4, R4 ;  /* 0x00000004ff057c19 */ /* 0x001fc80008011604 */
[----:B------:R-:W-:-:S05]  /*fc70*/  IADD3 R2, PT, PT, -R5, RZ, RZ ;  /* 0x000000ff05027210 */ /* 0x000fca0007ffe1ff */
        /* <DEDUP_REMOVED lines=325> */
.L_x_2967:
[----:B------:R-:W0:Y:S01]  /*110d0*/  LDCU.64 UR6, c[0x0][0x5e8] ;  /* 0x0000bd00ff0677ac */ /* 0x000e220008000a00 */
[----:B------:R-:W-:Y:S01]  /*110e0*/  BSSY.RECONVERGENT B6, `(.L_x_2968) ;  /* 0x00000ef000067945 */ /* 0x000fe20003800200 */
[----:B------:R-:W3:Y:S01]  /*110f0*/  LDCU.64 UR8, c[0x0][0x5f0] ;  /* 0x0000be00ff0877ac */ /* 0x000ee20008000a00 */
[----:B------:R-:W-:-:S04]  /*11100*/  UPRMT UR4, UR40, 0x7771, URZ ;  /* 0x0000777128047896 */ /* 0x000fc800080000ff */
[----:B------:R-:W-:Y:S01]  /*11110*/  UISETP.GT.AND UP0, UPT, UR4, 0x9, UPT ;  /* 0x000000090400788c */ /* 0x000fe2000bf04270 */
[----:B0-----:R-:W-:Y:S02]  /*11120*/  IADD3 R22, P0, PT, R22, UR6, RZ ;  /* 0x0000000616167c10 */ /* 0x001fe4000ff1e0ff */
[----:B---3--:R-:W-:-:S03]  /*11130*/  IADD3 R2, P1, PT, R0, UR8, RZ ;  /* 0x0000000800027c10 */ /* 0x008fc6000ff3e0ff */
        /* <DEDUP_REMOVED lines=12> */
[----:B---3--:R1:W3:Y:S02]  /*11200*/  I2F.F64.S16 R16, R2 ;  /* 0x0000000200107312 */ /* 0x0082e40000101c00 */
[----:B-1-3--:R-:W-:Y:S05]  /*11210*/  BRA `(.L_x_2974) ;  /* 0x0000000c006c7947 */ /* 0x00afea0003800000 */
.L_x_2972:
[----:B------:R-:W3:Y:S02]  /*11220*/  LDG.E.U8 R2, desc[UR36][R2.64] ;  /* 0x0000002402027981 */ /* 0x000ee4000c1e1100 */
[----:B---3--:R1:W3:Y:S02]  /*11230*/  I2F.F64.U16 R16, R2 ;  /* 0x0000000200107312 */ /* 0x0082e40000101800 */
[----:B-1-3--:R-:W-:Y:S05]  /*11240*/  BRA `(.L_x_2974) ;  /* 0x0000000c00607947 */ /* 0x00afea0003800000 */
.L_x_2971:
[----:B------:R-:W-:-:S09]  /*11250*/  UISETP.NE.AND UP0, UPT, UR4, 0x2, UPT ;  /* 0x000000020400788c */ /* 0x000fd2000bf05270 */
[----:B------:R-:W-:Y:S05]  /*11260*/  BRA.U !UP0, `(.L_x_2975) ;  /* 0x0000000108287547 */ /* 0x000fea000b800000 */
[----:B------:R-:W-:-:S09]  /*11270*/  UISETP.NE.AND UP0, UPT, UR4, 0x3, UPT ;  /* 0x000000030400788c */ /* 0x000fd2000bf05270 */
[----:B------:R-:W-:Y:S05]  /*11280*/  BRA.U !UP0, `(.L_x_2976) ;  /* 0x0000000108147547 */ /* 0x000fea000b800000 */
[----:B------:R-:W-:-:S09]  /*11290*/  UISETP.NE.AND UP0, UPT, UR4, 0x4, UPT ;  /* 0x000000040400788c */ /* 0x000fd2000bf05270 */
[----:B------:R-:W-:Y:S05]  /*112a0*/  BRA.U UP0, `(.L_x_2973) ;  /* 0x0000000900ec7547 */ /* 0x000fea000b800000 */
[----:B------:R-:W3:Y:S02]  /*112b0*/  LDG.E.64 R16, desc[UR36][R2.64] ;  /* 0x0000002402107981 */ /* 0x000ee4000c1e1b00 */
[----:B---3--:R-:W1:Y:S02]  /*112c0*/  I2F.F64.S64 R16, R16 ;  /* 0x0000001000107312 */ /* 0x008e640000301c00 */
[----:B-1----:R-:W-:Y:S05]  /*112d0*/  BRA `(.L_x_2974) ;  /* 0x0000000c003c7947 */ /* 0x002fea0003800000 */
.L_x_2976:
[----:B------:R-:W3:Y:S02]  /*112e0*/  LDG.E R2, desc[UR36][R2.64] ;  /* 0x0000002402027981 */ /* 0x000ee4000c1e1900 */
[----:B---3--:R1:W3:Y:S02]  /*112f0*/  I2F.F64 R16, R2 ;  /* 0x0000000200107312 */ /* 0x0082e40000201c00 */
[----:B-1-3--:R-:W-:Y:S05]  /*11300*/  BRA `(.L_x_2974) ;  /* 0x0000000c00307947 */ /* 0x00afea0003800000 */
.L_x_2975:
[----:B------:R-:W3:Y:S02]  /*11310*/  LDG.E.U16 R2, desc[UR36][R2.64] ;  /* 0x0000002402027981 */ /* 0x000ee4000c1e1500 */
[----:B---3--:R1:W3:Y:S02]  /*11320*/  I2F.F64.S16 R16, R2 ;  /* 0x0000000200107312 */ /* 0x0082e40000101c00 */
[----:B-1-3--:R-:W-:Y:S05]  /*11330*/  BRA `(.L_x_2974) ;  /* 0x0000000c00247947 */ /* 0x00afea0003800000 */
.L_x_2970:
        /* <DEDUP_REMOVED lines=8> */
[----:B------:R-:W0:Y:S02]  /*113c0*/  F2F.F64.F32 R16, R16 ;  /* 0x0000001000107310 */ /* 0x000e240000201800 */
[----:B0-----:R-:W-:Y:S05]  /*113d0*/  BRA `(.L_x_2974) ;  /* 0x0000000800fc7947 */ /* 0x001fea0003800000 */
.L_x_2978:
[----:B------:R-:W3:Y:S02]  /*113e0*/  LDG.E.U16 R0, desc[UR36][R2.64] ;  /* 0x0000002402007981 */ /* 0x000ee4000c1e1500 */
[----:B---3--:R-:W-:-:S05]  /*113f0*/  HADD2.F32 R0, -RZ, R0.H0_H0 ;  /* 0x20000000ff007230 */ /* 0x008fca0000004100 */
[----:B------:R-:W-:-:S04]  /*11400*/  FMUL.FTZ R0, R0, 1 ;  /* 0x3f80000000007820 */ /* 0x000fc80000410000 */
[----:B------:R0:W1:Y:S02]  /*11410*/  F2F.F64.F32 R16, R0 ;  /* 0x0000000000107310 */ /* 0x0000640000201800 */
[----:B01----:R-:W-:Y:S05]  /*11420*/  BRA `(.L_x_2974) ;  /* 0x0000000800e87947 */ /* 0x003fea0003800000 */
.L_x_2977:
        /* <DEDUP_REMOVED lines=10> */
.L_x_2980:
[----:B------:R-:W3:Y:S02]  /*114d0*/  LDG.E.U16 R2, desc[UR36][R2.64] ;  /* 0x0000002402027981 */ /* 0x000ee4000c1e1500 */
[----:B---3--:R-:W-:-:S05]  /*114e0*/  HADD2.F32 R0, -RZ, R2.H0_H0 ;  /* 0x20000002ff007230 */ /* 0x008fca0000004100 */
[----:B------:R-:W-:-:S04]  /*114f0*/  FMUL.FTZ R0, R0, 1 ;  /* 0x3f80000000007820 */ /* 0x000fc80000410000 */
[----:B------:R0:W1:Y:S02]  /*11500*/  F2F.F64.F32 R16, R0 ;  /* 0x0000000000107310 */ /* 0x0000640000201800 */
[----:B01----:R-:W-:Y:S05]  /*11510*/  BRA `(.L_x_2974) ;  /* 0x0000000800ac7947 */ /* 0x003fea0003800000 */
.L_x_2979:
[----:B------:R0:W5:Y:S01]  /*11520*/  LDG.E.64 R16, desc[UR36][R2.64] ;  /* 0x0000002402107981 */ /* 0x000162000c1e1b00 */
[----:B------:R-:W-:Y:S05]  /*11530*/  BRA `(.L_x_2974) ;  /* 0x0000000800a47947 */ /* 0x000fea0003800000 */
.L_x_2969:
        /* <DEDUP_REMOVED lines=13> */
.L_x_2983:
[----:B------:R4:W5:Y:S01]  /*11610*/  LDG.E.64 R16, desc[UR36][R2.64] ;  /* 0x0000002402107981 */ /* 0x000962000c1e1b00 */
[----:B------:R-:W-:Y:S05]  /*11620*/  BRA `(.L_x_2974) ;  /* 0x0000000800687947 */ /* 0x000fea0003800000 */
.L_x_2982:
[----:B------:R-:W-:-:S09]  /*11630*/  UISETP.NE.AND UP0, UPT, UR4, 0xf, UPT ;  /* 0x0000000f0400788c */ /* 0x000fd2000bf05270 */
[----:B------:R-:W-:Y:S05]  /*11640*/  BRA.U !UP0, `(.L_x_2984) ;  /* 0x00000001089c7547 */ /* 0x000fea000b800000 */
[----:B------:R-:W-:-:S09]  /*11650*/  UISETP.NE.AND UP0, UPT, UR4, 0x17, UPT ;  /* 0x000000170400788c */ /* 0x000fd2000bf05270 */
[----:B------:R-:W-:Y:S05]  /*11660*/  BRA.U !UP0, `(.L_x_2985) ;  /* 0x00000001085c7547 */ /* 0x000fea000b800000 */
[----:B------:R-:W-:-:S09]  /*11670*/  UISETP.NE.AND UP0, UPT, UR4, 0x18, UPT ;  /* 0x000000180400788c */ /* 0x000fd2000bf05270 */
[----:B------:R-:W-:Y:S05]  /*11680*/  BRA.U UP0, `(.L_x_2973) ;  /* 0x0000000500f47547 */ /* 0x000fea000b800000 */
[----:B------:R-:W3:Y:S01]  /*11690*/  LDG.E.U8 R0, desc[UR36][R2.64] ;  /* 0x0000002402007981 */ /* 0x000ee2000c1e1100 */
[----:B------:R-:W-:Y:S01]  /*116a0*/  IMAD.MOV.U32 R6, RZ, RZ, 0x1f ;  /* 0x0000001fff067424 */ /* 0x000fe200078e00ff */
[----:B---3--:R-:W-:-:S04]  /*116b0*/  SHF.L.U32 R0, R0, 0x18, RZ ;  /* 0x0000001800007819 */ /* 0x008fc800000006ff */
[C---:B--2---:R-:W-:Y:S02]  /*116c0*/  LOP3.LUT R4, R0.reuse, 0x7f000000, RZ, 0xc0, !PT ;  /* 0x7f00000000047812 */ /* 0x044fe400078ec0ff */
[----:B------:R-:W-:Y:S02]  /*116d0*/  LOP3.LUT P0, RZ, R0, 0x7f000000, RZ, 0xc0, !PT ;  /* 0x7f00000000ff7812 */ /* 0x000fe4000780c0ff */
[----:B------:R-:W0:Y:S02]  /*116e0*/  FLO.U32 R5, R4 ;  /* 0x0000000400057300 */ /* 0x000e2400000e0000 */
[----:B0-----:R-:W-:-:S04]  /*116f0*/  IADD3 R5, PT, PT, -R5, RZ, RZ ;  /* 0x000000ff05057210 */ /* 0x001fc80007ffe1ff */
[----:B------:R-:W-:-:S05]  /*11700*/  VIADDMNMX.U32 R5, R5, R6, 0x4, !PT ;  /* 0x0000000405057446 */ /* 0x000fca0007800006 */
[----:B------:R-:W-:-:S05]  /*11710*/  VIADD R5, R5, 0xfffffffc ;  /* 0xfffffffc05057836 */ /* 0x000fca0000000000 */
[C---:B------:R-:W-:Y:S02]  /*11720*/  SHF.L.U32 R6, R4.reuse, R5, RZ ;  /* 0x0000000504067219 */ /* 0x040fe400000006ff */
[----:B------:R-:W-:Y:S01]  /*11730*/  SHF.L.U32 R7, R5, 0x17, RZ ;  /* 0x0000001705077819 */ /* 0x000fe200000006ff */
        /* <DEDUP_REMOVED lines=10> */
.L_x_2985:
[----:B------:R-:W3:Y:S02]  /*117e0*/  LDG.E.U8 R2, desc[UR36][R2.64] ;  /* 0x0000002402027981 */ /* 0x000ee4000c1e1100 */
[C---:B---3--:R-:W-:Y:S01]  /*117f0*/  IMAD.SHL.U32 R0, R2.reuse, 0x2000000, RZ ;  /* 0x0200000002007824 */ /* 0x048fe200078e00ff */
[----:B--2---:R-:W-:-:S04]  /*11800*/  SHF.L.U32 R5, R2, 0x8, RZ ;  /* 0x0000000802057819 */ /* 0x004fc800000006ff */
        /* <DEDUP_REMOVED lines=11> */
.L_x_2984:
[----:B------:R-:W3:Y:S02]  /*118c0*/  LDG.E.U16 R0, desc[UR36][R2.64] ;  /* 0x0000002402007981 */ /* 0x000ee4000c1e1500 */
[----:B---3--:R-:W-:-:S04]  /*118d0*/  IMAD.U32 R0, R0, 0x10000, RZ ;  /* 0x0001000000007824 */ /* 0x008fc800078e00ff */
[----:B------:R-:W-:-:S04]  /*118e0*/  FMUL.FTZ R0, R0, 1 ;  /* 0x3f80000000007820 */ /* 0x000fc80000410000 */
[----:B------:R0:W1:Y:S02]  /*118f0*/  F2F.F64.F32 R16, R0 ;  /* 0x0000000000107310 */ /* 0x0000640000201800 */
[----:B01----:R-:W-:Y:S05]  /*11900*/  BRA `(.L_x_2974) ;  /* 0x0000000400b07947 */ /* 0x003fea0003800000 */
.L_x_2981:
        /* <DEDUP_REMOVED lines=9> */
[----:B---3--:R4:W0:Y:S02]  /*119a0*/  I2F.F64.U16 R16, R2 ;  /* 0x0000000200107312 */ /* 0x0088240000101800 */
[----:B0---4-:R-:W-:Y:S05]  /*119b0*/  BRA `(.L_x_2974) ;  /* 0x0000000400847947 */ /* 0x011fea0003800000 */
.L_x_2988:
        /* <DEDUP_REMOVED lines=21> */
.L_x_2990:
[----:B------:R-:W-:Y:S05]  /*11b10*/  BSYNC.RECONVERGENT B0 ;  /* 0x0000000000007941 */ /* 0x000fea0003800200 */
.L_x_2989:
[----:B------:R-:W-:Y:S02]  /*11b20*/  SHF.L.U32 R0, R0, 0x14, RZ ;  /* 0x0000001400007819 */ /* 0x000fe400000006ff */
[----:B------:R-:W-:-:S04]  /*11b30*/  LEA R2, R2, 0x3b800000, 0x17 ;  /* 0x3b80000002027811 */ /* 0x000fc800078eb8ff */
[----:B------:R-:W-:-:S05]  /*11b40*/  LOP3.LUT R0, R2, R0, R7, 0xfe, !PT ;  /* 0x0000000002007212 */ /* 0x000fca00078efe07 */
[----:B------:R-:W-:-:S04]  /*11b50*/  FMUL.FTZ R0, R0, 1 ;  /* 0x3f80000000007820 */ /* 0x000fc80000410000 */
[----:B------:R4:W0:Y:S02]  /*11b60*/  F2F.F64.F32 R16, R0 ;  /* 0x0000000000107310 */ /* 0x0008240000201800 */
[----:B0---4-:R-:W-:Y:S05]  /*11b70*/  BRA `(.L_x_2974) ;  /* 0x0000000400147947 */ /* 0x011fea0003800000 */
.L_x_2987:
        /* <DEDUP_REMOVED lines=21> */
.L_x_2992:
[----:B------:R-:W-:Y:S05]  /*11cd0*/  BSYNC.RECONVERGENT B0 ;  /* 0x0000000000007941 */ /* 0x000fea0003800200 */
.L_x_2991:
[----:B------:R-:W-:Y:S01]  /*11ce0*/  IMAD.SHL.U32 R0, R0, 0x200000, RZ ;  /* 0x0020000000007824 */ /* 0x000fe200078e00ff */
[----:B------:R-:W-:-:S04]  /*11cf0*/  LEA R2, R2, 0x37800000, 0x17 ;  /* 0x3780000002027811 */ /* 0x000fc800078eb8ff */
[----:B------:R-:W-:-:S05]  /*11d00*/  LOP3.LUT R0, R2, R0, R7, 0xfe, !PT ;  /* 0x0000000002007212 */ /* 0x000fca00078efe07 */
[----:B------:R-:W-:-:S04]  /*11d10*/  FMUL.FTZ R0, R0, 1 ;  /* 0x3f80000000007820 */ /* 0x000fc80000410000 */
[----:B------:R4:W0:Y:S02]  /*11d20*/  F2F.F64.F32 R16, R0 ;  /* 0x0000000000107310 */ /* 0x0008240000201800 */
[----:B0---4-:R-:W-:Y:S05]  /*11d30*/  BRA `(.L_x_2974) ;  /* 0x0000000000a47947 */ /* 0x011fea0003800000 */
.L_x_2986:
[----:B------:R-:W-:-:S09]  /*11d40*/  UISETP.NE.AND UP0, UPT, UR4, 0x1c, UPT ;  /* 0x0000001c0400788c */ /* 0x000fd2000bf05270 */
[----:B------:R-:W-:Y:S05]  /*11d50*/  BRA.U !UP0, `(.L_x_2993) ;  /* 0x0000000108947547 */ /* 0x000fea000b800000 */
[----:B------:R-:W-:-:S09]  /*11d60*/  UISETP.NE.AND UP0, UPT, UR4, 0x1d, UPT ;  /* 0x0000001d0400788c */ /* 0x000fd2000bf05270 */
[----:B------:R-:W-:Y:S05]  /*11d70*/  BRA.U !UP0, `(.L_x_2994) ;  /* 0x0000000108807547 */ /* 0x000fea000b800000 */
[----:B------:R-:W-:-:S09]  /*11d80*/  UISETP.NE.AND UP0, UPT, UR4, 0x2c, UPT ;  /* 0x0000002c0400788c */ /* 0x000fd2000bf05270 */
[----:B------:R-:W-:Y:S05]  /*11d90*/  BRA.U UP0, `(.L_x_2973) ;  /* 0x0000000100307547 */ /* 0x000fea000b800000 */
[----:B------:R-:W3:Y:S01]  /*11da0*/  LDG.E.U8 R0, desc[UR36][R2.64] ;  /* 0x0000002402007981 */ /* 0x000ee2000c1e1100 */
[----:B------:R-:W-:Y:S02]  /*11db0*/  HFMA2 R16, -RZ, RZ, 0, 0 ;  /* 0x00000000ff107431 */ /* 0x000fe400000001ff */
[----:B------:R-:W-:Y:S01]  /*11dc0*/  IMAD.MOV.U32 R17, RZ, RZ, 0x38000000 ;  /* 0x38000000ff117424 */ /* 0x000fe200078e00ff */
[----:B---3--:R-:W-:-:S13]  /*11dd0*/  ISETP.NE.AND P0, PT, R0, RZ, PT ;  /* 0x000000ff0000720c */ /* 0x008fda0003f05270 */
[----:B------:R-:W-:Y:S05]  /*11de0*/  @!P0 BRA `(.L_x_2974) ;  /* 0x0000000000788947 */ /* 0x000fea0003800000 */
[----:B------:R-:W-:-:S13]  /*11df0*/  ISETP.NE.AND P0, PT, R0, 0xff, PT ;  /* 0x000000ff0000780c */ /* 0x000fda0003f05270 */
[----:B------:R-:W-:Y:S01]  /*11e00*/  @P0 SHF.L.U32 R0, R0, 0x17, RZ ;  /* 0x0000001700000819 */ /* 0x000fe200000006ff */
[----:B------:R-:W-:Y:S01]  /*11e10*/  @!P0 IMAD.MOV.U32 R16, RZ, RZ, 0x20000000 ;  /* 0x20000000ff108424 */ /* 0x000fe200078e00ff */
[----:B------:R-:W-:-:S03]  /*11e20*/  @!P0 MOV R17, 0x7ff80000 ;  /* 0x7ff8000000118802 */ /* 0x000fc60000000f00 */
[----:B------:R-:W-:-:S04]  /*11e30*/  @P0 FMUL.FTZ R0, R0, 1 ;  /* 0x3f80000000000820 */ /* 0x000fc80000410000 */
[----:B------:R4:W0:Y:S02]  /*11e40*/  @P0 F2F.F64.F32 R16, R0 ;  /* 0x0000000000100310 */ /* 0x0008240000201800 */
[----:B0---4-:R-:W-:Y:S05]  /*11e50*/  BRA `(.L_x_2974) ;  /* 0x00000000005c7947 */ /* 0x011fea0003800000 */
.L_x_2973:
[----:B------:R-:W-:Y:S01]  /*11e60*/  MOV R2, 0x0 ;  /* 0x0000000000027802 */ /* 0x000fe20000000f00 */
[----:B------:R-:W2:Y:S01]  /*11e70*/  LDCU.64 UR4, c[0x4][0x128] ;  /* 0x01002500ff0477ac */ /* 0x000ea20008000a00 */
[----:B------:R-:W-:Y:S02]  /*11e80*/  HFMA2 R12, -RZ, RZ, 0, 5.9604644775390625e-08 ;  /* 0x00000001ff0c7431 */ /* 0x000fe400000001ff */
[----:B------:R-:W-:Y:S01]  /*11e90*/  IMAD.MOV.U32 R8, RZ, RZ, 0x4e ;  /* 0x0000004eff087424 */ /* 0x000fe200078e00ff */
[----:B------:R-:W0:Y:S01]  /*11ea0*/  LDCU.64 UR6, c[0x4][0x130] ;  /* 0x01002600ff0677ac */ /* 0x000e220008000a00 */
[----:B------:R-:W1:Y:S01]  /*11eb0*/  LDC.64 R2, c[0x4][R2] ;  /* 0x0100000002027b82 */ /* 0x000e620000000a00 */
[----:B------:R-:W-:Y:S01]  /*11ec0*/  IMAD.MOV.U32 R13, RZ, RZ, RZ ;  /* 0x000000ffff0d7224 */ /* 0x000fe200078e00ff */
[----:B------:R-:W3:Y:S01]  /*11ed0*/  LDCU.64 UR8, c[0x4][0x8] ;  /* 0x01000100ff0877ac */ /* 0x000ee20008000a00 */
[----:B--2---:R-:W-:Y:S01]  /*11ee0*/  IMAD.U32 R4, RZ, RZ, UR4 ;  /* 0x00000004ff047e24 */ /* 0x004fe2000f8e00ff */
[----:B------:R-:W-:Y:S01]  /*11ef0*/  MOV R5, UR5 ;  /* 0x0000000500057c02 */ /* 0x000fe20008000f00 */
[----:B0-----:R-:W-:Y:S01]  /*11f00*/  IMAD.U32 R6, RZ, RZ, UR6 ;  /* 0x00000006ff067e24 */ /* 0x001fe2000f8e00ff */
[----:B------:R-:W-:Y:S01]  /*11f10*/  MOV R7, UR7 ;  /* 0x0000000700077c02 */ /* 0x000fe20008000f00 */
[----:B---3--:R-:W-:Y:S01]  /*11f20*/  IMAD.U32 R10, RZ, RZ, UR8 ;  /* 0x00000008ff0a7e24 */ /* 0x008fe2000f8e00ff */
[----:B------:R-:W-:-:S07]  /*11f30*/  MOV R11, UR9 ;  /* 0x00000009000b7c02 */ /* 0x000fce0008000f00 */
[----:B------:R-:W-:-:S07]  /*11f40*/  LEPC R20, `(.L_x_2995) ;  /* 0x000000001014794e */ /* 0x000fce0000000000 */
[----:B-1----:R-:W-:Y:S05]  /*11f50*/  CALL.ABS.NOINC R2 ;  /* 0x0000000002007343 */ /* 0x002fea0003c00000 */
.L_x_2995:
[----:B------:R-:W-:Y:S01]  /*11f60*/  CS2R R16, SRZ ;  /* 0x0000000000107805 */ /* 0x000fe2000001ff00 */
[----:B------:R-:W-:Y:S06]  /*11f70*/  BRA `(.L_x_2974) ;  /* 0x0000000000147947 */ /* 0x000fec0003800000 */
.L_x_2994:
[----:B------:R-:W3:Y:S02]  /*11f80*/  LDG.E.64 R16, desc[UR36][R2.64] ;  /* 0x0000002402107981 */ /* 0x000ee4000c1e1b00 */
[----:B---3--:R-:W4:Y:S02]  /*11f90*/  I2F.F64.U64 R16, R16 ;  /* 0x0000001000107312 */ /* 0x008f240000301800 */
[----:B----4-:R-:W-:Y:S05]  /*11fa0*/  BRA `(.L_x_2974) ;  /* 0x0000000000087947 */ /* 0x010fea0003800000 */
.L_x_2993:
[----:B------:R-:W3:Y:S02]  /*11fb0*/  LDG.E R2, desc[UR36][R2.64] ;  /* 0x0000002402027981 */ /* 0x000ee4000c1e1900 */
[----:B---3--:R1:W3:Y:S02]  /*11fc0*/  I2F.F64.U32 R16, R2 ;  /* 0x0000000200107312 */ /* 0x0082e40000201800 */
.L_x_2974:
[----:B------:R-:W-:Y:S05]  /*11fd0*/  BSYNC.RECONVERGENT B6 ;  /* 0x0000000000067941 */ /* 0x000fea0003800200 */
.L_x_2968:
        /* <DEDUP_REMOVED lines=15> */
[----:B-1--4-:R-:W4:Y:S02]  /*120d0*/  LDG.E.S8 R2, desc[UR36][R18.64] ;  /* 0x0000002412027981 */ /* 0x012f24000c1e1300 */
[----:B----4-:R-:W0:Y:S02]  /*120e0*/  I2F.F64.S16 R2, R2 ;  /* 0x0000000200027312 */ /* 0x010e240000101c00 */
[----:B0-----:R-:W-:Y:S05]  /*120f0*/  BRA `(.L_x_3002) ;  /* 0x0000000c006c7947 */ /* 0x001fea0003800000 */
.L_x_3000:
[----:B-1--4-:R-:W4:Y:S02]  /*12100*/  LDG.E.U8 R2, desc[UR36][R18.64] ;  /* 0x0000002412027981 */ /* 0x012f24000c1e1100 */
[----:B----4-:R-:W0:Y:S02]  /*12110*/  I2F.F64.U16 R2, R2 ;  /* 0x0000000200027312 */ /* 0x010e240000101800 */
[----:B0-----:R-:W-:Y:S05]  /*12120*/  BRA `(.L_x_3002) ;  /* 0x0000000c00607947 */ /* 0x001fea0003800000 */
.L_x_2999:
[----:B------:R-:W-:-:S09]  /*12130*/  UISETP.NE.AND UP0, UPT, UR4, 0x2, UPT ;  /* 0x000000020400788c */ /* 0x000fd2000bf05270 */
[----:B------:R-:W-:Y:S05]  /*12140*/  BRA.U !UP0, `(.L_x_3003) ;  /* 0x0000000108287547 */ /* 0x000fea000b800000 */
[----:B------:R-:W-:-:S09]  /*12150*/  UISETP.NE.AND UP0, UPT, UR4, 0x3, UPT ;  /* 0x000000030400788c */ /* 0x000fd2000bf05270 */
[----:B------:R-:W-:Y:S05]  /*12160*/  BRA.U !UP0, `(.L_x_3004) ;  /* 0x0000000108147547 */ /* 0x000fea000b800000 */
[----:B------:R-:W-:-:S09]  /*12170*/  UISETP.NE.AND UP0, UPT, UR4, 0x4, UPT ;  /* 0x000000040400788c */ /* 0x000fd2000bf05270 */
[----:B------:R-:W-:Y:S05]  /*12180*/  BRA.U UP0, `(.L_x_3001) ;  /* 0x0000000900ec7547 */ /* 0x000fea000b800000 */
[----:B-1--4-:R-:W4:Y:S02]  /*12190*/  LDG.E.64 R2, desc[UR36][R18.64] ;  /* 0x0000002412027981 */ /* 0x012f24000c1e1b00 */
[----:B----4-:R-:W0:Y:S02]  /*121a0*/  I2F.F64.S64 R2, R2 ;  /* 0x0000000200027312 */ /* 0x010e240000301c00 */
[----:B0-----:R-:W-:Y:S05]  /*121b0*/  BRA `(.L_x_3002) ;  /* 0x0000000c003c7947 */ /* 0x001fea0003800000 */
.L_x_3004:
[----:B-1--4-:R-:W4:Y:S02]  /*121c0*/  LDG.E R2, desc[UR36][R18.64] ;  /* 0x0000002412027981 */ /* 0x012f24000c1e1900 */
[----:B----4-:R-:W0:Y:S02]  /*121d0*/  I2F.F64 R2, R2 ;  /* 0x0000000200027312 */ /* 0x010e240000201c00 */
[----:B0-----:R-:W-:Y:S05]  /*121e0*/  BRA `(.L_x_3002) ;  /* 0x0000000c00307947 */ /* 0x001fea0003800000 */
.L_x_3003:
[----:B-1--4-:R-:W4:Y:S02]  /*121f0*/  LDG.E.U16 R2, desc[UR36][R18.64] ;  /* 0x0000002412027981 */ /* 0x012f24000c1e1500 */
[----:B----4-:R-:W0:Y:S02]  /*12200*/  I2F.F64.S16 R2, R2 ;  /* 0x0000000200027312 */ /* 0x010e240000101c00 */
[----:B0-----:R-:W-:Y:S05]  /*12210*/  BRA `(.L_x_3002) ;  /* 0x0000000c00247947 */ /* 0x001fea0003800000 */
.L_x_2998:
[----:B------:R-:W-:-:S09]  /*12220*/  UISETP.GT.AND UP0, UPT, UR4, 0x6, UPT ;  /* 0x000000060400788c */ /* 0x000fd2000bf04270 */
[----:B------:R-:W-:Y:S05]  /*12230*/  BRA.U UP0, `(.L_x_3005) ;  /* 0x0000000100347547 */ /* 0x000fea000b800000 */
[----:B------:R-:W-:-:S09]  /*12240*/  UISETP.NE.AND UP0, UPT, UR4, 0x5, UPT ;  /* 0x000000050400788c */ /* 0x000fd2000bf05270 */
[----:B------:R-:W-:Y:S05]  /*12250*/  BRA.U !UP0, `(.L_x_3006) ;  /* 0x0000000108187547 */ /* 0x000fea000b800000 */
[----:B------:R-:W-:-:S09]  /*12260*/  UISETP.NE.AND UP0, UPT, UR4, 0x6, UPT ;  /* 0x000000060400788c */ /* 0x000fd2000bf05270 */
[----:B------:R-:W-:Y:S05]  /*12270*/  BRA.U UP0, `(.L_x_3001) ;  /* 0x0000000900b07547 */ /* 0x000fea000b800000 */
[----:B-1--4-:R-:W4:Y:S02]  /*12280*/  LDG.E R2, desc[UR36][R18.64] ;  /* 0x0000002412027981 */ /* 0x012f24000c1e1900 */
[----:B----4-:R-:W-:-:S06]  /*12290*/  FMUL.FTZ R2, R2, 1 ;  /* 0x3f80000002027820 */ /* 0x010fcc0000410000 */
[----:B------:R-:W1:Y:S02]  /*122a0*/  F2F.F64.F32 R2, R2 ;  /* 0x0000000200027310 */ /* 0x000e640000201800 */
[----:B-1----:R-:W-:Y:S05]  /*122b0*/  BRA `(.L_x_3002) ;  /* 0x0000000800fc7947 */ /* 0x002fea0003800000 */
.L_x_3006:
[----:B------:R-:W2:Y:S02]  /*122c0*/  LDG.E.U16 R0, desc[UR36][R18.64] ;  /* 0x0000002412007981 */ /* 0x000ea4000c1e1500 */
[----:B--2---:R-:W-:-:S05]  /*122d0*/  HADD2.F32 R0, -RZ, R0.H0_H0 ;  /* 0x20000000ff007230 */ /* 0x004fca0000004100 */
[----:B------:R-:W-:-:S04]  /*122e0*/  FMUL.FTZ R0, R0, 1 ;  /* 0x3f80000000007820 */ /* 0x000fc80000410000 */
[----:B-1--4-:R1:W4:Y:S02]  /*122f0*/  F2F.F64.F32 R2, R0 ;  /* 0x0000000000027310 */ /* 0x0123240000201800 */
[----:B-1--4-:R-:W-:Y:S05]  /*12300*/  BRA `(.L_x_3002) ;  /* 0x0000000800e87947 */ /* 0x012fea0003800000 */
.L_x_3005:
[----:B------:R-:W-:-:S09]  /*12310*/  UISETP.NE.AND UP0, UPT, UR4, 0x7, UPT ;  /* 0x000000070400788c */ /* 0x000fd2000bf05270 */
[----:B------:R-:W-:Y:S05]  /*12320*/  BRA.U !UP0, `(.L_x_3007) ;  /* 0x0000000108347547 */ /* 0x000fea000b800000 */
[----:B------:R-:W-:-:S09]  /*12330*/  UISETP.NE.AND UP0, UPT, UR4, 0x8, UPT ;  /* 0x000000080400788c */ /* 0x000fd2000bf05270 */
[----:B------:R-:W-:Y:S05]  /*12340*/  BRA.U !UP0, `(.L_x_3008) ;  /* 0x0000000108187547 */ /* 0x000fea000b800000 */
[----:B------:R-:W-:-:S09]  /*12350*/  UISETP.NE.AND UP0, UPT, UR4, 0x9, UPT ;  /* 0x000000090400788c */ /* 0x000fd2000bf05270 */
[----:B------:R-:W-:Y:S05]  /*12360*/  BRA.U UP0, `(.L_x_3001) ;  /* 0x0000000900747547 */ /* 0x000fea000b800000 */
[----:B------:R-:W1:Y:S02]  /*12370*/  LDG.E R18, desc[UR36][R18.64] ;  /* 0x0000002412127981 */ /* 0x000e64000c1e1900 */
[----:B-1--4-:R-:W-:-:S06]  /*12380*/  FMUL.FTZ R2, R18, 1 ;  /* 0x3f80000012027820 */ /* 0x012fcc0000410000 */
[----:B------:R-:W0:Y:S02]  /*12390*/  F2F.F64.F32 R2, R2 ;  /* 0x0000000200027310 */ /* 0x000e240000201800 */
[----:B0-----:R-:W-:Y:S05]  /*123a0*/  BRA `(.L_x_3002) ;  /* 0x0000000800c07947 */ /* 0x001fea0003800000 */
.L_x_3008:
[----:B------:R-:W2:Y:S02]  /*123b0*/  LDG.E.U16 R18, desc[UR36][R18.64] ;  /* 0x0000002412127981 */ /* 0x000ea4000c1e1500 */
[----:B--2---:R-:W-:-:S05]  /*123c0*/  HADD2.F32 R0, -RZ, R18.H0_H0 ;  /* 0x20000012ff007230 */ /* 0x004fca0000004100 */
[----:B------:R-:W-:-:S04]  /*123d0*/  FMUL.FTZ R0, R0, 1 ;  /* 0x3f80000000007820 */ /* 0x000fc80000410000 */
[----:B-1--4-:R0:W1:Y:S02]  /*123e0*/  F2F.F64.F32 R2, R0 ;  /* 0x0000000000027310 */ /* 0x0120640000201800 */
[----:B01----:R-:W-:Y:S05]  /*123f0*/  BRA `(.L_x_3002) ;  /* 0x0000000800ac7947 */ /* 0x003fea0003800000 */
.L_x_3007:
[----:B-1--4-:R0:W5:Y:S01]  /*12400*/  LDG.E.64 R2, desc[UR36][R18.64] ;  /* 0x0000002412027981 */ /* 0x012162000c1e1b00 */
[----:B------:R-:W-:Y:S05]  /*12410*/  BRA `(.L_x_3002) ;  /* 0x0000000800a47947 */ /* 0x000fea0003800000 */
.L_x_2997:
        /* <DEDUP_REMOVED lines=9> */
[----:B-1--4-:R-:W-:Y:S01]  /*124b0*/  IMAD.MOV.U32 R2, RZ, RZ, RZ ;  /* 0x000000ffff027224 */ /* 0x012fe200078e00ff */
[----:B--2---:R-:W-:-:S04]  /*124c0*/  ISETP.NE.AND P0, PT, R18, RZ, PT ;  /* 0x000000ff1200720c */ /* 0x004fc80003f05270 */
[----:B------:R-:W-:Y:S01]  /*124d0*/  FSEL R3, RZ, 1.875, !P0 ;  /* 0x3ff00000ff037808 */ /* 0x000fe20004000000 */
[----:B------:R-:W-:Y:S08]  /*124e0*/  BRA `(.L_x_3002) ;  /* 0x0000000800707947 */ /* 0x000ff00003800000 */
.L_x_3011:
[----:B-1--4-:R1:W5:Y:S01]  /*124f0*/  LDG.E.64 R2, desc[UR36][R18.64] ;  /* 0x0000002412027981 */ /* 0x012362000c1e1b00 */
[----:B------:R-:W-:Y:S05]  /*12500*/  BRA `(.L_x_3002) ;  /* 0x0000000800687947 */ /* 0x000fea0003800000 */
.L_x_3010:
[----:B------:R-:W-:-:S09]  /*12510*/  UISETP.NE.AND UP0, UPT, UR4, 0xf, UPT ;  /* 0x0000000f0400788c */ /* 0x000fd2000bf05270 */
[----:B------:R-:W-:Y:S05]  /*12520*/  BRA.U !UP0, `(.L_x_3012) ;  /* 0x00000001089c7547 */ /* 0x000fea000b800000 */
[----:B------:R-:W-:-:S09]  /*12530*/  UISETP.NE.AND UP0, UPT, UR4, 0x17, UPT ;  /* 0x000000170400788c */ /* 0x000fd2000bf05270 */
[----:B------:R-:W-:Y:S05]  /*12540*/  BRA.U !UP0, `(.L_x_3013) ;  /* 0x00000001085c7547 */ /* 0x000fea000b800000 */
[----:B------:R-:W-:-:S09]  /*12550*/  UISETP.NE.AND UP0, UPT, UR4, 0x18, UPT ;  /* 0x000000180400788c */ /* 0x000fd2000bf05270 */
[----:B------:R-:W-:Y:S05]  /*12560*/  BRA.U UP0, `(.L_x_3001) ;  /* 0x0000000500f47547 */ /* 0x000fea000b800000 */
[----:B------:R-:W3:Y:S01]  /*12570*/  LDG.E.U8 R0, desc[UR36][R18.64] ;  /* 0x0000002412007981 */ /* 0x000ee2000c1e1100 */
[----:B--2---:R-:W-:Y:S01]  /*12580*/  IMAD.MOV.U32 R4, RZ, RZ, 0x1f ;  /* 0x0000001fff047424 */ /* 0x004fe200078e00ff */
[----:B---3--:R-:W-:-:S04]  /*12590*/  SHF.L.U32 R0, R0, 0x18, RZ ;  /* 0x0000001800007819 */ /* 0x008fc800000006ff */
[C---:B-1--4-:R-:W-:Y:S02]  /*125a0*/  LOP3.LUT R2, R0.reuse, 0x7f000000, RZ, 0xc0, !PT ;  /* 0x7f00000000027812 */ /* 0x052fe400078ec0ff */
        /* <DEDUP_REMOVED lines=15> */
[----:B------:R-:W4:Y:S02]  /*126a0*/  F2F.F64.F32 R2, R3 ;  /* 0x0000000300027310 */ /* 0x000f240000201800 */
[----:B----4-:R-:W-:Y:S05]  /*126b0*/  BRA `(.L_x_3002) ;  /* 0x0000000400fc7947 */ /* 0x010fea0003800000 */
.L_x_3013:
[----:B----4-:R-:W4:Y:S02]  /*126c0*/  LDG.E.U8 R3, desc[UR36][R18.64] ;  /* 0x0000002412037981 */ /* 0x010f24000c1e1100 */
[C---:B----4-:R-:W-:Y:S01]  /*126d0*/  IMAD.SHL.U32 R0, R3.reuse, 0x2000000, RZ ;  /* 0x0200000003007824 */ /* 0x050fe200078e00ff */
[----:B------:R-:W-:-:S04]  /*126e0*/  SHF.L.U32 R3, R3, 0x8, RZ ;  /* 0x0000000803037819 */ /* 0x000fc800000006ff */
        /* <DEDUP_REMOVED lines=9> */
[----:B------:R4:W0:Y:S02]  /*12780*/  F2F.F64.F32 R2, R0 ;  /* 0x0000000000027310 */ /* 0x0008240000201800 */
[----:B0---4-:R-:W-:Y:S05]  /*12790*/  BRA `(.L_x_3002) ;  /* 0x0000000400c47947 */ /* 0x011fea0003800000 */
.L_x_3012:
[----:B------:R-:W2:Y:S02]  /*127a0*/  LDG.E.U16 R0, desc[UR36][R18.64] ;  /* 0x0000002412007981 */ /* 0x000ea4000c1e1500 */
[----:B--2---:R-:W-:-:S04]  /*127b0*/  IMAD.U32 R0, R0, 0x10000, RZ ;  /* 0x0001000000007824 */ /* 0x004fc800078e00ff */
[----:B------:R-:W-:-:S04]  /*127c0*/  FMUL.FTZ R0, R0, 1 ;  /* 0x3f80000000007820 */ /* 0x000fc80000410000 */
[----:B-1--4-:R4:W0:Y:S02]  /*127d0*/  F2F.F64.F32 R2, R0 ;  /* 0x0000000000027310 */ /* 0x0128240000201800 */
[----:B0---4-:R-:W-:Y:S05]  /*127e0*/  BRA `(.L_x_3002) ;  /* 0x0000000400b07947 */ /* 0x011fea0003800000 */
.L_x_3009:
        /* <DEDUP_REMOVED lines=8> */
[----:B-1--4-:R-:W4:Y:S02]  /*12870*/  LDG.E.U16 R2, desc[UR36][R18.64] ;  /* 0x0000002412027981 */ /* 0x012f24000c1e1500 */
[----:B----4-:R-:W0:Y:S02]  /*12880*/  I2F.F64.U16 R2, R2 ;  /* 0x0000000200027312 */ /* 0x010e240000101800 */
[----:B0-----:R-:W-:Y:S05]  /*12890*/  BRA `(.L_x_3002) ;  /* 0x0000000400847947 */ /* 0x001fea0003800000 */
.L_x_3016:
[----:B------:R-:W2:Y:S01]  /*128a0*/  LDG.E.U8 R18, desc[UR36][R18.64] ;  /* 0x0000002412127981 */ /* 0x000ea2000c1e1100 */
[----:B-1--4-:R-:W-:Y:S02]  /*128b0*/  CS2R R2, SRZ ;  /* 0x0000000000027805 */ /* 0x012fe4000001ff00 */
        /* <DEDUP_REMOVED lines=19> */
.L_x_3018:
[----:B------:R-:W-:Y:S05]  /*129f0*/  BSYNC.RECONVERGENT B0 ;  /* 0x0000000000007941 */ /* 0x000fea0003800200 */
.L_x_3017:
[----:B------:R-:W-:Y:S02]  /*12a00*/  SHF.L.U32 R0, R0, 0x14, RZ ;  /* 0x0000001400007819 */ /* 0x000fe400000006ff */
[----:B------:R-:W-:-:S04]  /*12a10*/  LEA R2, R2, 0x3b800000, 0x17 ;  /* 0x3b80000002027811 */ /* 0x000fc800078eb8ff */
[----:B------:R-:W-:-:S05]  /*12a20*/  LOP3.LUT R0, R2, R0, R7, 0xfe, !PT ;  /* 0x0000000002007212 */ /* 0x000fca00078efe07 */
[----:B------:R-:W-:-:S04]  /*12a30*/  FMUL.FTZ R0, R0, 1 ;  /* 0x3f80000000007820 */ /* 0x000fc80000410000 */
[----:B------:R0:W1:Y:S02]  /*12a40*/  F2F.F64.F32 R2, R0 ;  /* 0x0000000000027310 */ /* 0x0000640000201800 */
[----:B01----:R-:W-:Y:S05]  /*12a50*/  BRA `(.L_x_3002) ;  /* 0x0000000400147947 */ /* 0x003fea0003800000 */
.L_x_3015:
[----:B------:R-:W2:Y:S01]  /*12a60*/  LDG.E.U8 R18, desc[UR36][R18.64] ;  /* 0x0000002412127981 */ /* 0x000ea2000c1e1100 */
[----:B-1--4-:R-:W-:Y:S02]  /*12a70*/  CS2R R2, SRZ ;  /* 0x0000000000027805 */ /* 0x012fe4000001ff00 */
        /* <DEDUP_REMOVED lines=19> */
.L_x_3020:
[----:B------:R-:W-:Y:S05]  /*12bb0*/  BSYNC.RECONVERGENT B0 ;  /* 0x0000000000007941 */ /* 0x000fea0003800200 */
.L_x_3019:
[----:B------:R-:W-:Y:S01]  /*12bc0*/  IMAD.SHL.U32 R0, R0, 0x200000, RZ ;  /* 0x0020000000007824 */ /* 0x000fe200078e00ff */
[----:B------:R-:W-:-:S04]  /*12bd0*/  LEA R2, R2, 0x37800000, 0x17 ;  /* 0x3780000002027811 */ /* 0x000fc800078eb8ff */
[----:B------:R-:W-:-:S05]  /*12be0*/  LOP3.LUT R0, R2, R0, R7, 0xfe, !PT ;  /* 0x0000000002007212 */ /* 0x000fca00078efe07 */
[----:B------:R-:W-:-:S04]  /*12bf0*/  FMUL.FTZ R0, R0, 1 ;  /* 0x3f80000000007820 */ /* 0x000fc80000410000 */
[----:B------:R0:W1:Y:S02]  /*12c00*/  F2F.F64.F32 R2, R0 ;  /* 0x0000000000027310 */ /* 0x0000640000201800 */
[----:B01----:R-:W-:Y:S05]  /*12c10*/  BRA `(.L_x_3002) ;  /* 0x0000000000a47947 */ /* 0x003fea0003800000 */
.L_x_3014:
[----:B------:R-:W-:-:S09]  /*12c20*/  UISETP.NE.AND UP0, UPT, UR4, 0x1c, UPT ;  /* 0x0000001c0400788c */ /* 0x000fd2000bf05270 */
[----:B------:R-:W-:Y:S05]  /*12c30*/  BRA.U !UP0, `(.L_x_3021) ;  /* 0x0000000108947547 */ /* 0x000fea000b800000 */
[----:B------:R-:W-:-:S09]  /*12c40*/  UISETP.NE.AND UP0, UPT, UR4, 0x1d, UPT ;  /* 0x0000001d0400788c */ /* 0x000fd2000bf05270 */
[----:B------:R-:W-:Y:S05]  /*12c50*/  BRA.U !UP0, `(.L_x_3022) ;  /* 0x0000000108807547 */ /* 0x000fea000b800000 */
[----:B------:R-:W-:-:S09]  /*12c60*/  UISETP.NE.AND UP0, UPT, UR4, 0x2c, UPT ;  /* 0x0000002c0400788c */ /* 0x000fd2000bf05270 */
[----:B------:R-:W-:Y:S05]  /*12c70*/  BRA.U UP0, `(.L_x_3001) ;  /* 0x0000000100307547 */ /* 0x000fea000b800000 */
[----:B------:R-:W2:Y:S01]  /*12c80*/  LDG.E.U8 R0, desc[UR36][R18.64] ;  /* 0x0000002412007981 */ /* 0x000ea2000c1e1100 */
[----:B-1--4-:R-:W-:Y:S02]  /*12c90*/  HFMA2 R2, -RZ, RZ, 0, 0 ;  /* 0x00000000ff027431 */ /* 0x012fe400000001ff */
[----:B------:R-:W-:Y:S01]  /*12ca0*/  IMAD.MOV.U32 R3, RZ, RZ, 0x38000000 ;  /* 0x38000000ff037424 */ /* 0x000fe200078e00ff */
[----:B--2---:R-:W-:-:S13]  /*12cb0*/  ISETP.NE.AND P0, PT, R0, RZ, PT ;  /* 0x000000ff0000720c */ /* 0x004fda0003f05270 */
        /* <DEDUP_REMOVED lines=8> */
.L_x_3001:
[----:B-1--4-:R-:W-:Y:S01]  /*12d40*/  MOV R2, 0x0 ;  /* 0x0000000000027802 */ /* 0x012fe20000000f00 */
[----:B------:R-:W2:Y:S01]  /*12d50*/  LDCU.64 UR4, c[0x4][0x128] ;  /* 0x01002500ff0477ac */ /* 0x000ea20008000a00 */
[----:B------:R-:W-:Y:S02]  /*12d60*/  HFMA2 R12, -RZ, RZ, 0, 5.9604644775390625e-08 ;  /* 0x00000001ff0c7431 */ /* 0x000fe400000001ff */
[----:B------:R-:W-:Y:S01]  /*12d70*/  IMAD.MOV.U32 R8, RZ, RZ, 0x4e ;  /* 0x0000004eff087424 */ /* 0x000fe200078e00ff */
[----:B------:R-:W0:Y:S01]  /*12d80*/  LDCU.64 UR6, c[0x4][0x130] ;  /* 0x01002600ff0677ac */ /* 0x000e220008000a00 */
[----:B------:R-:W1:Y:S01]  /*12d90*/  LDC.64 R2, c[0x4][R2] ;  /* 0x0100000002027b82 */ /* 0x000e620000000a00 */
[----:B------:R-:W-:Y:S01]  /*12da0*/  IMAD.MOV.U32 R13, RZ, RZ, RZ ;  /* 0x000000ffff0d7224 */ /* 0x000fe200078e00ff */
[----:B------:R-:W4:Y:S01]  /*12db0*/  LDCU.64 UR8, c[0x4][0x8] ;  /* 0x01000100ff0877ac */ /* 0x000f220008000a00 */
[----:B--2---:R-:W-:Y:S01]  /*12dc0*/  IMAD.U32 R4, RZ, RZ, UR4 ;  /* 0x00000004ff047e24 */ /* 0x004fe2000f8e00ff */
[----:B------:R-:W-:Y:S01]  /*12dd0*/  MOV R5, UR5 ;  /* 0x0000000500057c02 */ /* 0x000fe20008000f00 */
[----:B0-----:R-:W-:Y:S01]  /*12de0*/  IMAD.U32 R6, RZ, RZ, UR6 ;  /* 0x00000006ff067e24 */ /* 0x001fe2000f8e00ff */
[----:B------:R-:W-:Y:S01]  /*12df0*/  MOV R7, UR7 ;  /* 0x0000000700077c02 */ /* 0x000fe20008000f00 */
[----:B----4-:R-:W-:Y:S01]  /*12e00*/  IMAD.U32 R10, RZ, RZ, UR8 ;  /* 0x00000008ff0a7e24 */ /* 0x010fe2000f8e00ff */
[----:B------:R-:W-:-:S07]  /*12e10*/  MOV R11, UR9 ;  /* 0x00000009000b7c02 */ /* 0x000fce0008000f00 */
[----:B------:R-:W-:-:S07]  /*12e20*/  LEPC R20, `(.L_x_3023) ;  /* 0x000000001014794e */ /* 0x000fce0000000000 */
[----:B-1-3-5:R-:W-:Y:S05]  /*12e30*/  CALL.ABS.NOINC R2 ;  /* 0x0000000002007343 */ /* 0x02afea0003c00000 */
.L_x_3023:
[----:B------:R-:W-:Y:S01]  /*12e40*/  CS2R R2, SRZ ;  /* 0x0000000000027805 */ /* 0x000fe2000001ff00 */
[----:B------:R-:W-:Y:S06]  /*12e50*/  BRA `(.L_x_3002) ;  /* 0x0000000000147947 */ /* 0x000fec0003800000 */
.L_x_3022:
[----:B-1--4-:R-:W4:Y:S02]  /*12e60*/  LDG.E.64 R2, desc[UR36][R18.64] ;  /* 0x0000002412027981 */ /* 0x012f24000c1e1b00 */
[----:B----4-:R-:W4:Y:S02]  /*12e70*/  I2F.F64.U64 R2, R2 ;  /* 0x0000000200027312 */ /* 0x010f240000301800 */
[----:B----4-:R-:W-:Y:S05]  /*12e80*/  BRA `(.L_x_3002) ;  /* 0x0000000000087947 */ /* 0x010fea0003800000 */
.L_x_3021:
[----:B-1--4-:R-:W4:Y:S02]  /*12e90*/  LDG.E R2, desc[UR36][R18.64] ;  /* 0x0000002412027981 */ /* 0x012f24000c1e1900 */
[----:B----4-:R-:W4:Y:S02]  /*12ea0*/  I2F.F64.U32 R2, R2 ;  /* 0x0000000200027312 */ /* 0x010f240000201800 */
.L_x_3002:
[----:B------:R-:W-:Y:S05]  /*12eb0*/  BSYNC.RECONVERGENT B6 ;  /* 0x0000000000067941 */ /* 0x000fea0003800200 */
.L_x_2996:
[----:B------:R-:W4:Y:S01]  /*12ec0*/  LDCU.128 UR4, c[0x0][0x600] ;  /* 0x0000c000ff0477ac */ /* 0x000f220008000c00 */
[----:B------:R-:W-:Y:S01]  /*12ed0*/  BSSY.RECONVERGENT B0, `(.L_x_3024) ;  /* 0x00000b9000007945 */ /* 0x000fe20003800200 */
[----:B----45:R-:W4:-:S15]  /*12ee0*/  DMUL R2, R2, UR4 ;  /* 0x0000000402027c28 */ /* 0x030f1e0008000000 */
[----:B------:R-:W-:-:S15]  /*12ef0*/  NOP ;  /* 0x0000000000007918 */ /* 0x000fde0000000000 */
[----:B------:R-:W-:-:S15]  /*12f00*/  NOP ;  /* 0x0000000000007918 */ /* 0x000fde0000000000 */
[----:B------:R-:W-:-:S15]  /*12f10*/  NOP ;  /* 0x0000000000007918 */ /* 0x000fde0000000000 */
[----:B------:R-:W-:-:S04]  /*12f20*/  NOP ;  /* 0x0000000000007918 */ /* 0x000fc80000000000 */
[----:B----4-:R-:W4:Y:S02]  /*12f30*/  DSETP.GT.AND P0, PT, R2, UR6, PT ;  /* 0x0000000602007e2a */ /* 0x010f24000bf04000 */
[----:B----4-:R-:W-:Y:S05]  /*12f40*/  @P0 BRA `(.L_x_3025) ;  /* 0x0000000800c40947 */ /* 0x010fea0003800000 */
[----:B--2---:R-:W-:Y:S01]  /*12f50*/  MOV R4, 0x652b82fe ;  /* 0x652b82fe00047802 */ /* 0x004fe20000000f00 */
[----:B------:R-:W-:Y:S01]  /*12f60*/  IMAD.MOV.U32 R5, RZ, RZ, 0x3ff71547 ;  /* 0x3ff71547ff057424 */ /* 0x000fe200078e00ff */
[----:B------:R-:W-:Y:S01]  /*12f70*/  UMOV UR4, 0xfefa39ef ;  /* 0xfefa39ef00047882 */ /* 0x000fe20000000000 */
[----:B------:R-:W-:Y:S01]  /*12f80*/  UMOV UR5, 0x3fe62e42 ;  /* 0x3fe62e4200057882 */ /* 0x000fe20000000000 */
[----:B------:R-:W-:Y:S01]  /*12f90*/  FSETP.GEU.FTZ.AND P0, PT, |R3|, 4.1917929649353027344, PT ;  /* 0x4086232b0300780b */ /* 0x000fe20003f1e200 */
[----:B------:R-:W-:Y:S02]  /*12fa0*/  BSSY.RECONVERGENT B1, `(.L_x_3026) ;  /* 0x0000073000017945 */ /* 0x000fe40003800200 */
[----:B------:R-:W2:-:S15]  /*12fb0*/  DFMA R4, R2, R4, 6.75539944105574400000e+15 ;  /* 0x433800000204742b */ /* 0x000e9e0000000004 */
[----:B------:R-:W-:-:S15]  /*12fc0*/  NOP ;  /* 0x0000000000007918 */ /* 0x000fde0000000000 */
[----:B------:R-:W-:-:S15]  /*12fd0*/  NOP ;  /* 0x0000000000007918 */ /* 0x000fde0000000000 */
[----:B------:R-:W-:-:S15]  /*12fe0*/  NOP ;  /* 0x0000000000007918 */ /* 0x000fde0000000000 */
[----:B------:R-:W-:-:S04]  /*12ff0*/  NOP ;  /* 0x0000000000007918 */ /* 0x000fc80000000000 */
[----:B--2---:R-:W2:-:S15]  /*13000*/  DADD R6, R4, -6.75539944105574400000e+15 ;  /* 0xc338000004067429 */ /* 0x004e9e0000000000 */
[----:B------:R-:W-:-:S15]  /*13010*/  NOP ;  /* 0x0000000000007918 */ /* 0x000fde0000000000 */
[----:B------:R-:W-:-:S15]  /*13020*/  NOP ;  /* 0x0000000000007918 */ /* 0x000fde0000000000 */
[----:B------:R-:W-:-:S15]  /*13030*/  NOP ;  /* 0x0000000000007918 */ /* 0x000fde0000000000 */
[----:B------:R-:W-:-:S04]  /*13040*/  NOP ;  /* 0x0000000000007918 */ /* 0x000fc80000000000 */
[----:B--2---:R-:W2:Y:S01]  /*13050*/  DFMA R8, R6, -UR4, R2 ;  /* 0x8000000406087c2b */ /* 0x004ea20008000002 */
[----:B------:R-:W-:Y:S01]  /*13060*/  UMOV UR4, 0x3b39803f ;  /* 0x3b39803f00047882 */ /* 0x000fe20000000000 */
[----:B------:R-:W-:-:S15]  /*13070*/  UMOV UR5, 0x3c7abc9e ;  /* 0x3c7abc9e00057882 */ /* 0x000fde0000000000 */
[----:B------:R-:W-:-:S15]  /*13080*/  NOP ;  /* 0x0000000000007918 */ /* 0x000fde0000000000 */
[----:B------:R-:W-:-:S15]  /*13090*/  NOP ;  /* 0x0000000000007918 */ /* 0x000fde0000000000 */
[----:B------:R-:W-:-:S15]  /*130a0*/  NOP ;  /* 0x0000000000007918 */ /* 0x000fde0000000000 */
[----:B------:R-:W-:-:S02]  /*130b0*/  NOP ;  /* 0x0000000000007918 */ /* 0x000fc40000000000 */
[----:B--2---:R2:W4:Y:S01]  /*130c0*/  DFMA R6, R6, -UR4, R8 ;  /* 0x8000000406067c2b */ /* 0x0045220008000008 */
[----:B------:R-:W-:Y:S01]  /*130d0*/  UMOV UR4, 0x69ce2bdf ;  /* 0x69ce2bdf00047882 */ /* 0x000fe20000000000 */
[----:B--2---:R-:W-:Y:S01]  /*130e0*/  MOV R8, 0xfca213ea ;  /* 0xfca213ea00087802 */ /* 0x004fe20000000f00 */
[----:B------:R-:W-:Y:S01]  /*130f0*/  IMAD.MOV.U32 R9, RZ, RZ, 0x3e928af3 ;  /* 0x3e928af3ff097424 */ /* 0x000fe200078e00ff */
[----:B------:R-:W-:-:S15]  /*13100*/  UMOV UR5, 0x3e5ade15 ;  /* 0x3e5ade1500057882 */ /* 0x000fde0000000000 */
[----:B------:R-:W-:-:S15]  /*13110*/  NOP ;  /* 0x0000000000007918 */ /* 0x000fde0000000000 */
[----:B------:R-:W-:-:S15]  /*13120*/  NOP ;  /* 0x0000000000007918 */ /* 0x000fde0000000000 */
[----:B------:R-:W-:-:S15]  /*13130*/  NOP ;  /* 0x0000000000007918 */ /* 0x000fde0000000000 */
[----:B----4-:R-:W2:Y:S01]  /*13140*/  DFMA R8, R6, UR4, R8 ;  /* 0x0000000406087c2b */ /* 0x010ea20008000008 */
[----:B------:R-:W-:Y:S01]  /*13150*/  UMOV UR4, 0x62401315 ;  /* 0x6240131500047882 */ /* 0x000fe20000000000 */
[----:B------:R-:W-:-:S15]  /*13160*/  UMOV UR5, 0x3ec71dee ;  /* 0x3ec71dee00057882 */ /* 0x000fde0000000000 */
[----:B------:R-:W-:-:S15]  /*13170*/  NOP ;  /* 0x0000000000007918 */ /* 0x000fde0000000000 */
[----:B------:R-:W-:-:S15]  /*13180*/  NOP ;  /* 0x0000000000007918 */ /* 0x000fde0000000000 */
[----:B------:R-:W-:-:S15]  /*13190*/  NOP ;  /* 0x0000000000007918 */ /* 0x000fde0000000000 */
[----:B------:R-:W-:-:S02]  /*131a0*/  NOP ;  /* 0x0000000000007918 */ /* 0x000fc40000000000 */
[----:B--2---:R-:W2:Y:S01]  /*131b0*/  DFMA R8, R6, R8, UR4 ;  /* 0x0000000406087e2b */ /* 0x004ea20008000008 */
        /* <DEDUP_REMOVED lines=48> */
[----:B--2---:R-:W2:-:S15]  /*134c0*/  DFMA R8, R6, R8, UR4 ;  /* 0x0000000406087e2b */ /* 0x004e9e0008000008 */
[----:B------:R-:W-:-:S15]  /*134d0*/  NOP ;  /* 0x0000000000007918 */ /* 0x000fde0000000000 */
[----:B------:R-:W-:-:S15]  /*134e0*/  NOP ;  /* 0x0000000000007918 */ /* 0x000fde0000000000 */
[----:B------:R-:W-:-:S15]  /*134f0*/  NOP ;  /* 0x0000000000007918 */ /* 0x000fde0000000000 */
[----:B------:R-:W-:-:S04]  /*13500*/  NOP ;  /* 0x0000000000007918 */ /* 0x000fc80000000000 */
[----:B--2---:R-:W2:-:S15]  /*13510*/  DFMA R8, R6, R8, 1 ;  /* 0x3ff000000608742b */ /* 0x004e9e0000000008 */
[----:B------:R-:W-:-:S15]  /*13520*/  NOP ;  /* 0x0000000000007918 */ /* 0x000fde0000000000 */
[----:B------:R-:W-:-:S15]  /*13530*/  NOP ;  /* 0x0000000000007918 */ /* 0x000fde0000000000 */
[----:B------:R-:W-:-:S15]  /*13540*/  NOP ;  /* 0x0000000000007918 */ /* 0x000fde0000000000 */
[----:B------:R-:W-:-:S04]  /*13550*/  NOP ;  /* 0x0000000000007918 */ /* 0x000fc80000000000 */
[----:B--2---:R-:W2:Y:S02]  /*13560*/  DFMA R8, R6, R8, 1 ;  /* 0x3ff000000608742b */ /* 0x004ea40000000008 */
[----:B--2---:R-:W-:Y:S01]  /*13570*/  LEA R7, R4, R9, 0x14 ;  /* 0x0000000904077211 */ /* 0x004fe200078ea0ff */
        /* <DEDUP_REMOVED lines=8> */
[----:B------:R2:W4:Y:S02]  /*13600*/  DADD R6, R2, +INF ;  /* 0x7ff0000002067429 */ /* 0x0005240000000000 */
[----:B--2---:R-:W-:Y:S02]  /*13610*/  @!P0 SHF.R.S32.HI R3, RZ, 0x1, R0 ;  /* 0x00000001ff038819 */ /* 0x004fe40000011400 */
[----:B----4-:R-:W-:Y:S02]  /*13620*/  FSEL R6, R6, RZ, P1 ;  /* 0x000000ff06067208 */ /* 0x010fe40000800000 */
[----:B------:R-:W-:Y:S01]  /*13630*/  @!P0 IADD3 R4, PT, PT, R4, -R3, RZ ;  /* 0x8000000304048210 */ /* 0x000fe20007ffe0ff */
[----:B------:R-:W-:Y:S01]  /*13640*/  @!P0 IMAD R3, R3, 0x100000, R9 ;  /* 0x0010000003038824 */ /* 0x000fe200078e0209 */
[----:B------:R-:W-:Y:S02]  /*13650*/  FSEL R7, R7, RZ, P1 ;  /* 0x000000ff07077208 */ /* 0x000fe40000800000 */
[----:B------:R-:W-:Y:S01]  /*13660*/  @!P0 LEA R5, R4, 0x3ff00000, 0x14 ;  /* 0x3ff0000004058811 */ /* 0x000fe200078ea0ff */
[----:B------:R-:W-:Y:S01]  /*13670*/  @!P0 IMAD.MOV.U32 R4, RZ, RZ, RZ ;  /* 0x000000ffff048224 */ /* 0x000fe200078e00ff */
[----:B------:R-:W-:-:S15]  /*13680*/  @!P0 MOV R2, R8 ;  /* 0x0000000800028202 */ /* 0x000fde0000000f00 */
[----:B------:R-:W-:-:S15]  /*13690*/  NOP ;  /* 0x0000000000007918 */ /* 0x000fde0000000000 */
[----:B------:R-:W-:-:S15]  /*136a0*/  NOP ;  /* 0x0000000000007918 */ /* 0x000fde0000000000 */
[----:B------:R-:W-:-:S07]  /*136b0*/  NOP ;  /* 0x0000000000007918 */ /* 0x000fce0000000000 */
[----:B------:R2:W4:Y:S02]  /*136c0*/  @!P0 DMUL R6, R2, R4 ;  /* 0x0000000402068228 */ /* 0x0005240000000000 */
.L_x_3027:
[----:B------:R-:W-:Y:S05]  /*136d0*/  BSYNC.RECONVERGENT B1 ;  /* 0x0000000000017941 */ /* 0x000fea0003800200 */
.L_x_3026:
[----:B--2-4-:R-:W2:Y:S01]  /*136e0*/  DADD R2, R6, 1 ;  /* 0x3ff0000006027429 */ /* 0x014ea20000000000 */
[----:B------:R-:W-:-:S15]  /*136f0*/  BSSY.RECONVERGENT B1, `(.L_x_3025) ;  /* 0x0000036000017945 */ /* 0x000fde0003800200 */
[----:B------:R-:W-:-:S15]  /*13700*/  NOP ;  /* 0x0000000000007918 */ /* 0x000fde0000000000 */
[----:B------:R-:W-:-:S15]  /*13710*/  NOP ;  /* 0x0000000000007918 */ /* 0x000fde0000000000 */
[----:B------:R-:W-:-:S15]  /*13720*/  NOP ;  /* 0x0000000000007918 */ /* 0x000fde0000000000 */
[----:B------:R-:W-:-:S03]  /*13730*/  NOP ;  /* 0x0000000000007918 */ /* 0x000fc60000000000 */
[----:B---3--:R2:W3:Y:S02]  /*13740*/  DMUL R4, R16, R6 ;  /* 0x0000000610047228 */ /* 0x0084e40000000000 */
[----:B--2---:R-:W2:Y:S01]  /*13750*/  MUFU.RCP64H R7, R3 ;  /* 0x0000000300077308 */ /* 0x004ea20000001800 */
[----:B------:R-:W-:Y:S02]  /*13760*/  MOV R6, 0x1 ;  /* 0x0000000100067802 */ /* 0x000fe40000000f00 */
[----:B---3--:R-:W-:-:S15]  /*13770*/  FSETP.GEU.AND P1, PT, |R5|, 6.5827683646048100446e-37, PT ;  /* 0x036000000500780b */ /* 0x008fde0003f2e200 */
[----:B------:R-:W-:-:S15]  /*13780*/  NOP ;  /* 0x0000000000007918 */ /* 0x000fde0000000000 */
[----:B------:R-:W-:-:S15]  /*13790*/  NOP ;  /* 0x0000000000007918 */ /* 0x000fde0000000000 */
[----:B------:R-:W-:-:S14]  /*137a0*/  NOP ;  /* 0x0000000000007918 */ /* 0x000fdc0000000000 */
[----:B--2---:R-:W2:-:S15]  /*137b0*/  DFMA R8, -R2, R6, 1 ;  /* 0x3ff000000208742b */ /* 0x004e9e0000000106 */
[----:B------:R-:W-:-:S15]  /*137c0*/  NOP ;  /* 0x0000000000007918 */ /* 0x000fde0000000000 */
[----:B------:R-:W-:-:S15]  /*137d0*/  NOP ;  /* 0x0000000000007918 */ /* 0x000fde0000000000 */
[----:B------:R-:W-:-:S15]  /*137e0*/  NOP ;  /* 0x0000000000007918 */ /* 0x000fde0000000000 */
[----:B------:R-:W-:-:S04]  /*137f0*/  NOP ;  /* 0x0000000000007918 */ /* 0x000fc80000000000 */
[----:B--2---:R-:W2:-:S15]  /*13800*/  DFMA R8, R8, R8, R8 ;  /* 0x000000080808722b */ /* 0x004e9e0000000008 */
        /* <DEDUP_REMOVED lines=19> */
[----:B--2---:R-:W2:-:S15]  /*13940*/  DMUL R16, R4, R6 ;  /* 0x0000000604107228 */ /* 0x004e9e0000000000 */
[----:B------:R-:W-:-:S15]  /*13950*/  NOP ;  /* 0x0000000000007918 */ /* 0x000fde0000000000 */
[----:B------:R-:W-:-:S15]  /*13960*/  NOP ;  /* 0x0000000000007918 */ /* 0x000fde0000000000 */
[----:B------:R-:W-:-:S15]  /*13970*/  NOP ;  /* 0x0000000000007918 */ /* 0x000fde0000000000 */
[----:B------:R-:W-:-:S04]  /*13980*/  NOP ;  /* 0x0000000000007918 */ /* 0x000fc80000000000 */
[----:B--2---:R-:W2:-:S15]  /*13990*/  DFMA R8, -R2, R16, R4 ;  /* 0x000000100208722b */ /* 0x004e9e0000000104 */
[----:B------:R-:W-:-:S15]  /*139a0*/  NOP ;  /* 0x0000000000007918 */ /* 0x000fde0000000000 */
[----:B------:R-:W-:-:S15]  /*139b0*/  NOP ;  /* 0x0000000000007918 */ /* 0x000fde0000000000 */
[----:B------:R-:W-:-:S15]  /*139c0*/  NOP ;  /* 0x0000000000007918 */ /* 0x000fde0000000000 */
[----:B------:R-:W-:-:S04]  /*139d0*/  NOP ;  /* 0x0000000000007918 */ /* 0x000fc80000000000 */
[----:B--2---:R-:W2:Y:S02]  /*139e0*/  DFMA R16, R6, R8, R16 ;  /* 0x000000080610722b */ /* 0x004ea40000000010 */
[----:B--2---:R-:W-:-:S05]  /*139f0*/  FFMA R0, RZ, R3, R17 ;  /* 0x00000003ff007223 */ /* 0x004fca0000000011 */
[----:B------:R-:W-:-:S13]  /*13a00*/  FSETP.GT.AND P0, PT, |R0|, 1.469367938527859385e-39, PT ;  /* 0x001000000000780b */ /* 0x000fda0003f04200 */
[----:B------:R-:W-:Y:S05]  /*13a10*/  @P0 BRA P1, `(.L_x_3028) ;  /* 0x00000000000c0947 */ /* 0x000fea0000800000 */
[----:B------:R-:W-:Y:S01]  /*13a20*/  IMAD.MOV.U32 R7, RZ, RZ, R3 ;  /* 0x000000ffff077224 */ /* 0x000fe200078e0003 */
[----:B------:R-:W-:-:S07]  /*13a30*/  MOV R0, 0x13a50 ;  /* 0x00013a5000007802 */ /* 0x000fce0000000f00 */
[----:B01----:R-:W-:Y:S05]  /*13a40*/  CALL.REL.NOINC `($__internal_0_$__cuda_sm20_div_rn_f64_full) ;  /* 0x0000001000d47944 */ /* 0x003fea0003c00000 */
.L_x_3028:
[----:B------:R-:W-:Y:S05]  /*13a50*/  BSYNC.RECONVERGENT B1 ;  /* 0x0000000000017941 */ /* 0x000fea0003800200 */
.L_x_3025:
[----:B------:R-:W-:Y:S05]  /*13a60*/  BSYNC.RECONVERGENT B0 ;  /* 0x0000000000007941 */ /* 0x000fea0003800200 */
.L_x_3024:
[----:B------:R-:W-:-:S04]  /*13a70*/  ULOP3.LUT UR4, UR40, 0xff, URZ, 0xc0, !UPT ;  /* 0x000000ff28047892 */ /* 0x000fc8000f8ec0ff */
[----:B------:R-:W-:-:S09]  /*13a80*/  UISETP.GT.AND UP0, UPT, UR4, 0x9, UPT ;  /* 0x000000090400788c */ /* 0x000fd2000bf04270 */
        /* <DEDUP_REMOVED lines=9> */
[----:B---3--:R-:W3:Y:S02]  /*13b20*/  F2I.F64.TRUNC R17, R16 ;  /* 0x0000001000117311 */ /* 0x008ee4000030d100 */
[----:B---3--:R-:W-:Y:S01]  /*13b30*/  STG.E.U8 desc[UR36][R22.64], R17 ;  /* 0x0000001116007986 */ /* 0x008fe2000c101124 */
[----:B------:R-:W-:Y:S05]  /*13b40*/  EXIT ;  /* 0x000000000000794d */ /* 0x000fea0003800000 */
.L_x_3032:
[----:B---3--:R-:W3:Y:S02]  /*13b50*/  F2I.S64.F64.TRUNC R16, R16 ;  /* 0x0000001000107311 */ /* 0x008ee4000030d900 */
[----:B---3--:R-:W-:-:S05]  /*13b60*/  MOV R3, R16 ;  /* 0x0000001000037202 */ /* 0x008fca0000000f00 */
[----:B------:R-:W-:Y:S01]  /*13b70*/  STG.E.U8 desc[UR36][R22.64], R3 ;  /* 0x0000000316007986 */ /* 0x000fe2000c101124 */
[----:B------:R-:W-:Y:S05]  /*13b80*/  EXIT ;  /* 0x000000000000794d */ /* 0x000fea0003800000 */
.L_x_3031:
[----:B------:R-:W-:-:S09]  /*13b90*/  UISETP.NE.AND UP0, UPT, UR4, 0x2, UPT ;  /* 0x000000020400788c */ /* 0x000fd2000bf05270 */
[----:B------:R-:W-:Y:S05]  /*13ba0*/  BRA.U !UP0, `(.L_x_3034) ;  /* 0x0000000108287547 */ /* 0x000fea000b800000 */
[----:B------:R-:W-:-:S09]  /*13bb0*/  UISETP.NE.AND UP0, UPT, UR4, 0x3, UPT ;  /* 0x000000030400788c */ /* 0x000fd2000bf05270 */
[----:B------:R-:W-:Y:S05]  /*13bc0*/  BRA.U !UP0, `(.L_x_3035) ;  /* 0x0000000108147547 */ /* 0x000fea000b800000 */
[----:B------:R-:W-:-:S09]  /*13bd0*/  UISETP.NE.AND UP0, UPT, UR4, 0x4, UPT ;  /* 0x000000040400788c */ /* 0x000fd2000bf05270 */
[----:B------:R-:W-:Y:S05]  /*13be0*/  BRA.U UP0, `(.L_x_3033) ;  /* 0x0000000d00247547 */ /* 0x000fea000b800000 */
[----:B---3--:R-:W3:Y:S02]  /*13bf0*/  F2I.S64.F64.TRUNC R16, R16 ;  /* 0x0000001000107311 */ /* 0x008ee4000030d900 */
[----:B---3--:R-:W-:Y:S01]  /*13c00*/  STG.E.64 desc[UR36][R22.64], R16 ;  /* 0x0000001016007986 */ /* 0x008fe2000c101b24 */
[----:B------:R-:W-:Y:S05]  /*13c10*/  EXIT ;  /* 0x000000000000794d */ /* 0x000fea0003800000 */
.L_x_3035:
[----:B---3--:R-:W3:Y:S02]  /*13c20*/  F2I.F64.TRUNC R17, R16 ;  /* 0x0000001000117311 */ /* 0x008ee4000030d100 */
[----:B---3--:R-:W-:Y:S01]  /*13c30*/  STG.E desc[UR36][R22.64], R17 ;  /* 0x0000001116007986 */ /* 0x008fe2000c101924 */
[----:B------:R-:W-:Y:S05]  /*13c40*/  EXIT ;  /* 0x000000000000794d */ /* 0x000fea0003800000 */
.L_x_3034:
[----:B---3--:R-:W3:Y:S02]  /*13c50*/  F2I.F64.TRUNC R17, R16 ;  /* 0x0000001000117311 */ /* 0x008ee4000030d100 */
[----:B---3--:R-:W-:Y:S01]  /*13c60*/  STG.E.U16 desc[UR36][R22.64], R17 ;  /* 0x0000001116007986 */ /* 0x008fe2000c101524 */
[----:B------:R-:W-:Y:S05]  /*13c70*/  EXIT ;  /* 0x000000000000794d */ /* 0x000fea0003800000 */
.L_x_3030:
        /* <DEDUP_REMOVED lines=8> */
[----:B---3--:R-:W3:-:S15]  /*13d00*/  F2F.F32.F64 R3, R16 ;  /* 0x0000001000037310 */ /* 0x008ede0000301000 */
[----:B------:R-:W-:-:S15]  /*13d10*/  NOP ;  /* 0x0000000000007918 */ /* 0x000fde0000000000 */
[----:B------:R-:W-:-:S15]  /*13d20*/  NOP ;  /* 0x0000000000007918 */ /* 0x000fde0000000000 */
[----:B------:R-:W-:-:S15]  /*13d30*/  NOP ;  /* 0x0000000000007918 */ /* 0x000fde0000000000 */
[----:B------:R-:W-:-:S04]  /*13d40*/  NOP ;  /* 0x0000000000007918 */ /* 0x000fc80000000000 */
[----:B------:R-:W3:Y:S02]  /*13d50*/  DSETP.GEU.AND P0, PT, |R16|, UR4, PT ;  /* 0x0000000410007e2a */ /* 0x000ee4000bf0e200 */
[----:B---3--:R-:W-:-:S05]  /*13d60*/  @!P0 FMUL R3, R3, 1.175494350822287508e-38 ;  /* 0x0080000003038820 */ /* 0x008fca0000400000 */
[----:B------:R-:W-:Y:S01]  /*13d70*/  STG.E desc[UR36][R22.64], R3 ;  /* 0x0000000316007986 */ /* 0x000fe2000c101924 */
[----:B------:R-:W-:Y:S05]  /*13d80*/  EXIT ;  /* 0x000000000000794d */ /* 0x000fea0003800000 */
.L_x_3037:
        /* <DEDUP_REMOVED lines=9> */
[----:B------:R-:W-:-:S05]  /*13e20*/  F2FP.F16.F32.PACK_AB R0, RZ, R0 ;  /* 0x00000000ff00723e */ /* 0x000fca00000000ff */
[----:B------:R-:W-:Y:S01]  /*13e30*/  STG.E.U16 desc[UR36][R22.64], R0 ;  /* 0x0000000016007986 */ /* 0x000fe2000c101524 */
[----:B------:R-:W-:Y:S05]  /*13e40*/  EXIT ;  /* 0x000000000000794d */ /* 0x000fea0003800000 */
.L_x_3036:
        /* <DEDUP_REMOVED lines=13> */
[----:B------:R-:W3:Y:S01]  /*13f20*/  DSETP.GEU.AND P0, PT, |R16|, UR4, PT ;  /* 0x0000000410007e2a */ /* 0x000ee2000bf0e200 */
[----:B------:R-:W-:Y:S02]  /*13f30*/  IMAD.MOV.U32 R3, RZ, RZ, RZ ;  /* 0x000000ffff037224 */ /* 0x000fe400078e00ff */
[----:B---3--:R-:W-:-:S05]  /*13f40*/  @!P0 FMUL R2, R2, 1.175494350822287508e-38 ;  /* 0x0080000002028820 */ /* 0x008fca0000400000 */
[----:B------:R-:W-:Y:S01]  /*13f50*/  STG.E.64 desc[UR36][R22.64], R2 ;  /* 0x0000000216007986 */ /* 0x000fe2000c101b24 */
[----:B------:R-:W-:Y:S05]  /*13f60*/  EXIT ;  /* 0x000000000000794d */ /* 0x000fea0003800000 */
.L_x_3039:
        /* <DEDUP_REMOVED lines=9> */
[----:B------:R-:W-:-:S04]  /*14000*/  F2FP.F16.F32.PACK_AB R3, RZ, R0 ;  /* 0x00000000ff03723e */ /* 0x000fc800000000ff */
[----:B------:R-:W-:-:S05]  /*14010*/  PRMT R3, R3, 0x5410, RZ ;  /* 0x0000541003037816 */ /* 0x000fca00000000ff */
[----:B------:R-:W-:Y:S01]  /*14020*/  STG.E desc[UR36][R22.64], R3 ;  /* 0x0000000316007986 */ /* 0x000fe2000c101924 */
[----:B------:R-:W-:Y:S05]  /*14030*/  EXIT ;  /* 0x000000000000794d */ /* 0x000fea0003800000 */
.L_x_3038:
[----:B---3--:R-:W-:Y:S01]  /*14040*/  STG.E.64 desc[UR36][R22.64], R16 ;  /* 0x0000001016007986 */ /* 0x008fe2000c101b24 */
[----:B------:R-:W-:Y:S05]  /*14050*/  EXIT ;  /* 0x000000000000794d */ /* 0x000fea0003800000 */
.L_x_3029:
        /* <DEDUP_REMOVED lines=10> */
[----:B---3--:R-:W3:Y:S02]  /*14100*/  F2I.U32.F64.TRUNC R17, R16 ;  /* 0x0000001000117311 */ /* 0x008ee4000030d000 */
[----:B---3--:R-:W-:Y:S01]  /*14110*/  STG.E.U16 desc[UR36][R22.64], R17 ;  /* 0x0000001116007986 */ /* 0x008fe2000c101524 */
[----:B------:R-:W-:Y:S05]  /*14120*/  EXIT ;  /* 0x000000000000794d */ /* 0x000fea0003800000 */
.L_x_3043:
        /* <DEDUP_REMOVED lines=8> */
[----:B------:R-:W-:Y:S01]  /*141b0*/  BSSY.RECONVERGENT B0, `(.L_x_3044) ;  /* 0x0000014000007945 */ /* 0x000fe20003800200 */
[----:B---3--:R-:W-:Y:S01]  /*141c0*/  @!P0 FMUL R3, R3, 1.175494350822287508e-38 ;  /* 0x0080000003038820 */ /* 0x008fe20000400000 */
        /* <DEDUP_REMOVED lines=15> */
.L_x_3046:
[----:B------:R-:W-:-:S04]  /*142c0*/  SHF.R.U32.HI R3, RZ, 0x18, R3 ;  /* 0x00000018ff037819 */ /* 0x000fc80000011603 */
[----:B------:R-:W-:-:S04]  /*142d0*/  LOP3.LUT R0, R0, 0x80, R3, 0xf8, !PT ;  /* 0x0000008000007812 */ /* 0x000fc800078ef803 */
[----:B------:R-:W-:-:S07]  /*142e0*/  PRMT R11, R0, 0x7610, R11 ;  /* 0x00007610000b7816 */ /* 0x000fce000000000b */
.L_x_3045:
[----:B------:R-:W-:Y:S05]  /*142f0*/  BSYNC.RECONVERGENT B0 ;  /* 0x0000000000007941 */ /* 0x000fea0003800200 */
.L_x_3044:
[----:B------:R-:W-:Y:S01]  /*14300*/  STG.E.U8 desc[UR36][R22.64], R11 ;  /* 0x0000000b16007986 */ /* 0x000fe2000c101124 */
[----:B------:R-:W-:Y:S05]  /*14310*/  EXIT ;  /* 0x000000000000794d */ /* 0x000fea0003800000 */
.L_x_3042:
        /* <DEDUP_REMOVED lines=25> */
.L_x_3049:
[----:B------:R-:W-:-:S04]  /*144b0*/  SHF.R.U32.HI R3, RZ, 0x18, R3 ;  /* 0x00000018ff037819 */ /* 0x000fc80000011603 */
[----:B------:R-:W-:-:S04]  /*144c0*/  LOP3.LUT R0, R0, 0x80, R3, 0xf8, !PT ;  /* 0x0000008000007812 */ /* 0x000fc800078ef803 */
[----:B------:R-:W-:-:S07]  /*144d0*/  PRMT R11, R0, 0x7610, R11 ;  /* 0x00007610000b7816 */ /* 0x000fce000000000b */
.L_x_3048:
[----:B------:R-:W-:Y:S05]  /*144e0*/  BSYNC.RECONVERGENT B0 ;  /* 0x0000000000007941 */ /* 0x000fea0003800200 */
.L_x_3047:
[----:B------:R-:W-:Y:S01]  /*144f0*/  STG.E.U8 desc[UR36][R22.64], R11 ;  /* 0x0000000b16007986 */ /* 0x000fe2000c101124 */
[----:B------:R-:W-:Y:S05]  /*14500*/  EXIT ;  /* 0x000000000000794d */ /* 0x000fea0003800000 */
.L_x_3041:
        /* <DEDUP_REMOVED lines=8> */
[----:B--23--:R-:W2:-:S15]  /*14590*/  F2F.F32.F64 R4, R16 ;  /* 0x0000001000047310 */ /* 0x00ce9e0000301000 */
[----:B------:R-:W-:-:S15]  /*145a0*/  NOP ;  /* 0x0000000000007918 */ /* 0x000fde0000000000 */
[----:B------:R-:W-:-:S15]  /*145b0*/  NOP ;  /* 0x0000000000007918 */ /* 0x000fde0000000000 */
[----:B------:R-:W-:-:S15]  /*145c0*/  NOP ;  /* 0x0000000000007918 */ /* 0x000fde0000000000 */
[----:B------:R-:W-:-:S04]  /*145d0*/  NOP ;  /* 0x0000000000007918 */ /* 0x000fc80000000000 */
[----:B------:R-:W2:Y:S02]  /*145e0*/  DSETP.GEU.AND P0, PT, |R16|, UR4, PT ;  /* 0x0000000410007e2a */ /* 0x000ea4000bf0e200 */
[----:B--2---:R-:W-:-:S05]  /*145f0*/  @!P0 FMUL R4, R4, 1.175494350822287508e-38 ;  /* 0x0080000004048820 */ /* 0x004fca0000400000 */
        /* <DEDUP_REMOVED lines=15> */
.L_x_3051:
[----:B---3--:R-:W3:Y:S02]  /*146f0*/  F2I.U64.F64.TRUNC R16, R16 ;  /* 0x0000001000107311 */ /* 0x008ee4000030d800 */
[----:B---3--:R-:W-:Y:S01]  /*14700*/  STG.E.64 desc[UR36][R22.64], R16 ;  /* 0x0000001016007986 */ /* 0x008fe2000c101b24 */
[----:B------:R-:W-:Y:S05]  /*14710*/  EXIT ;  /* 0x000000000000794d */ /* 0x000fea0003800000 */
.L_x_3050:
[----:B---3--:R-:W3:Y:S02]  /*14720*/  F2I.U32.F64.TRUNC R17, R16 ;  /* 0x0000001000117311 */ /* 0x008ee4000030d000 */
[----:B---3--:R-:W-:Y:S01]  /*14730*/  STG.E desc[UR36][R22.64], R17 ;  /* 0x0000001116007986 */ /* 0x008fe2000c101924 */
[----:B------:R-:W-:Y:S05]  /*14740*/  EXIT ;  /* 0x000000000000794d */ /* 0x000fea0003800000 */
.L_x_3040:
[----:B------:R-:W-:-:S09]  /*14750*/  UISETP.GT.AND UP0, UPT, UR4, 0xe, UPT ;  /* 0x0000000e0400788c */ /* 0x000fd2000bf04270 */
[----:B------:R-:W-:Y:S05]  /*14760*/  BRA.U UP0, `(.L_x_3052) ;  /* 0x00000001002c7547 */ /* 0x000fea000b800000 */
[----:B------:R-:W-:-:S09]  /*14770*/  UISETP.NE.AND UP0, UPT, UR4, 0xa, UPT ;  /* 0x0000000a0400788c */ /* 0x000fd2000bf05270 */
[----:B------:R-:W-:Y:S05]  /*14780*/  BRA.U !UP0, `(.L_x_3053) ;  /* 0x0000000108187547 */ /* 0x000fea000b800000 */
[----:B------:R-:W-:-:S09]  /*14790*/  UISETP.NE.AND UP0, UPT, UR4, 0xb, UPT ;  /* 0x0000000b0400788c */ /* 0x000fd2000bf05270 */
[----:B------:R-:W-:Y:S05]  /*147a0*/  BRA.U UP0, `(.L_x_3033) ;  /* 0x0000000100347547 */ /* 0x000fea000b800000 */
[----:B---3--:R-:W3:Y:S02]  /*147b0*/  DSETP.NEU.AND P0, PT, R16, RZ, PT ;  /* 0x000000ff1000722a */ /* 0x008ee40003f0d000 */
[----:B---3--:R-:W-:-:S05]  /*147c0*/  SEL R3, RZ, 0x1, !P0 ;  /* 0x00000001ff037807 */ /* 0x008fca0004000000 */
[----:B------:R-:W-:Y:S01]  /*147d0*/  STG.E.U8 desc[UR36][R22.64], R3 ;  /* 0x0000000316007986 */ /* 0x000fe2000c101124 */
[----:B------:R-:W-:Y:S05]  /*147e0*/  EXIT ;  /* 0x000000000000794d */ /* 0x000fea0003800000 */
.L_x_3053:
[----:B01----:R-:W-:-:S05]  /*147f0*/  CS2R R18, SRZ ;  /* 0x0000000000127805 */ /* 0x003fca000001ff00 */
[----:B---3--:R-:W-:Y:S01]  /*14800*/  STG.E.128 desc[UR36][R22.64], R16 ;  /* 0x0000001016007986 */ /* 0x008fe2000c101d24 */
[----:B------:R-:W-:Y:S05]  /*14810*/  EXIT ;  /* 0x000000000000794d */ /* 0x000fea0003800000 */
.L_x_3052:
[----:B------:R-:W-:-:S09]  /*14820*/  UISETP.NE.AND UP0, UPT, UR4, 0xf, UPT ;  /* 0x0000000f0400788c */ /* 0x000fd2000bf05270 */
[----:B------:R-:W-:Y:S05]  /*14830*/  BRA.U !UP0, `(.L_x_3054) ;  /* 0x0000000508287547 */ /* 0x000fea000b800000 */
[----:B------:R-:W-:-:S09]  /*14840*/  UISETP.NE.AND UP0, UPT, UR4, 0x17, UPT ;  /* 0x000000170400788c */ /* 0x000fd2000bf05270 */
[----:B------:R-:W-:Y:S05]  /*14850*/  BRA.U !UP0, `(.L_x_3055) ;  /* 0x0000000108b07547 */ /* 0x000fea000b800000 */
[----:B------:R-:W-:-:S09]  /*14860*/  UISETP.NE.AND UP0, UPT, UR4, 0x18, UPT ;  /* 0x000000180400788c */ /* 0x000fd2000bf05270 */
[----:B------:R-:W-:Y:S05]  /*14870*/  BRA.U !UP0, `(.L_x_3056) ;  /* 0x0000000108447547 */ /* 0x000fea000b800000 */
.L_x_3033:
[----:B------:R-:W-:Y:S01]  /*14880*/  MOV R0, 0x0 ;  /* 0x0000000000007802 */ /* 0x000fe20000000f00 */
[----:B------:R-:W2:Y:S01]  /*14890*/  LDCU.64 UR4, c[0x4][0x128] ;  /* 0x01002500ff0477ac */ /* 0x000ea20008000a00 */
[----:B------:R-:W-:Y:S02]  /*148a0*/  HFMA2 R8, -RZ, RZ, 0, 6.020069122314453125e-06 ;  /* 0x00000065ff087431 */ /* 0x000fe400000001ff */
[----:B------:R-:W-:Y:S01]  /*148b0*/  IMAD.MOV.U32 R12, RZ, RZ, 0x1 ;  /* 0x00000001ff0c7424 */ /* 0x000fe200078e00ff */
[----:B------:R4:W0:Y:S01]  /*148c0*/  LDC.64 R2, c[0x4][R0] ;  /* 0x0100000000027b82 */ /* 0x0008220000000a00 */
[----:B------:R-:W5:Y:S01]  /*148d0*/  LDCU.64 UR6, c[0x4][0x130] ;  /* 0x01002600ff0677ac */ /* 0x000f620008000a00 */
[----:B------:R-:W-:Y:S01]  /*148e0*/  MOV R13, RZ ;  /* 0x000000ff000d7202 */ /* 0x000fe20000000f00 */
[----:B------:R-:W1:Y:S01]  /*148f0*/  LDCU.64 UR8, c[0x4][0x10] ;  /* 0x01000200ff0877ac */ /* 0x000e620008000a00 */
[----:B--2---:R-:W-:Y:S01]  /*14900*/  MOV R4, UR4 ;  /* 0x0000000400047c02 */ /* 0x004fe20008000f00 */
[----:B------:R-:W-:Y:S01]  /*14910*/  IMAD.U32 R5, RZ, RZ, UR5 ;  /* 0x00000005ff057e24 */ /* 0x000fe2000f8e00ff */
[----:B-----5:R-:W-:Y:S01]  /*14920*/  MOV R6, UR6 ;  /* 0x0000000600067c02 */ /* 0x020fe20008000f00 */
[----:B------:R-:W-:Y:S01]  /*14930*/  IMAD.U32 R7, RZ, RZ, UR7 ;  /* 0x00000007ff077e24 */ /* 0x000fe2000f8e00ff */
[----:B-1----:R-:W-:Y:S01]  /*14940*/  MOV R10, UR8 ;  /* 0x00000008000a7c02 */ /* 0x002fe20008000f00 */
[----:B----4-:R-:W-:-:S07]  /*14950*/  IMAD.U32 R11, RZ, RZ, UR9 ;  /* 0x00000009ff0b7e24 */ /* 0x010fce000f8e00ff */
[----:B------:R-:W-:-:S07]  /*14960*/  LEPC R20, `(.L_x_3057) ;  /* 0x000000001014794e */ /* 0x000fce0000000000 */
[----:B0--3--:R-:W-:Y:S05]  /*14970*/  CALL.ABS.NOINC R2 ;  /* 0x0000000002007343 */ /* 0x009fea0003c00000 */
.L_x_3057:
[----:B------:R-:W-:Y:S05]  /*14980*/  EXIT ;  /* 0x000000000000794d */ /* 0x000fea0003800000 */
.L_x_3056:
[----:B------:R-:W-:Y:S01]  /*14990*/  UMOV UR4, 0xf0000000 ;  /* 0xf000000000047882 */ /* 0x000fe20000000000 */
[----:B------:R-:W-:Y:S01]  /*149a0*/  UMOV UR5, 0x380fffff ;  /* 0x380fffff00057882 */ /* 0x000fe20000000000 */
[----:B--23--:R-:W2:-:S15]  /*149b0*/  F2F.F32.F64 R5, R16 ;  /* 0x0000001000057310 */ /* 0x00ce9e0000301000 */
[----:B------:R-:W-:-:S15]  /*149c0*/  NOP ;  /* 0x0000000000007918 */ /* 0x000fde0000000000 */
[----:B------:R-:W-:-:S15]  /*149d0*/  NOP ;  /* 0x0000000000007918 */ /* 0x000fde0000000000 */
[----:B------:R-:W-:-:S15]  /*149e0*/  NOP ;  /* 0x0000000000007918 */ /* 0x000fde0000000000 */
[----:B------:R-:W-:-:S04]  /*149f0*/  NOP ;  /* 0x0000000000007918 */ /* 0x000fc80000000000 */
[----:B------:R-:W2:Y:S01]  /*14a00*/  DSETP.GEU.AND P0, PT, |R16|, UR4, PT ;  /* 0x0000000410007e2a */ /* 0x000ea2000bf0e200 */
[----:B------:R-:W-:Y:S01]  /*14a10*/  BSSY.RECONVERGENT B0, `(.L_x_3058) ;  /* 0x000000d000007945 */ /* 0x000fe20003800200 */
[----:B--2---:R-:W-:Y:S01]  /*14a20*/  @!P0 FMUL R5, R5, 1.175494350822287508e-38 ;  /* 0x0080000005058820 */ /* 0x004fe20000400000 */
[----:B------:R-:W-:-:S04]  /*14a30*/  IMAD.MOV.U32 R0, RZ, RZ, 0x7f ;  /* 0x0000007fff007424 */ /* 0x000fc800078e00ff */
        /* <DEDUP_REMOVED lines=10> */
.L_x_3059:
[----:B------:R-:W-:Y:S05]  /*14ae0*/  BSYNC.RECONVERGENT B0 ;  /* 0x0000000000007941 */ /* 0x000fea0003800200 */
.L_x_3058:
[----:B------:R-:W-:-:S05]  /*14af0*/  LOP3.LUT R3, R0, 0x80, R3, 0xf8, !PT ;  /* 0x0000008000037812 */ /* 0x000fca00078ef803 */
[----:B------:R-:W-:Y:S01]  /*14b00*/  STG.E.U8 desc[UR36][R22.64], R3 ;  /* 0x0000000316007986 */ /* 0x000fe2000c101124 */
[----:B------:R-:W-:Y:S05]  /*14b10*/  EXIT ;  /* 0x000000000000794d */ /* 0x000fea0003800000 */
.L_x_3055:
        /* <DEDUP_REMOVED lines=9> */
[----:B---3--:R-:W-:-:S05]  /*14bb0*/  @!P0 FMUL R3, R3, 1.175494350822287508e-38 ;  /* 0x0080000003038820 */ /* 0x008fca0000400000 */
        /* <DEDUP_REMOVED lines=10> */
.L_x_3061:
[----:B------:R-:W-:Y:S02]  /*14c60*/  ISETP.GT.U32.AND P0, PT, R2, 0x7f800000, PT ;  /* 0x7f8000000200780c */ /* 0x000fe40003f04070 */
[----:B------:R-:W-:-:S04]  /*14c70*/  MOV R0, 0x7f ;  /* 0x0000007f00007802 */ /* 0x000fc80000000f00 */
[----:B------:R-:W-:-:S07]  /*14c80*/  SEL R0, R0, 0x7c, P0 ;  /* 0x0000007c00007807 */ /* 0x000fce0000000000 */
.L_x_3062:
[----:B------:R-:W-:Y:S05]  /*14c90*/  BSYNC.RECONVERGENT B0 ;  /* 0x0000000000007941 */ /* 0x000fea0003800200 */
.L_x_3060:
[----:B------:R-:W-:-:S04]  /*14ca0*/  SHF.R.U32.HI R3, RZ, 0x18, R3 ;  /* 0x00000018ff037819 */ /* 0x000fc80000011603 */
[----:B------:R-:W-:-:S05]  /*14cb0*/  LOP3.LUT R3, R0, 0x80, R3, 0xf8, !PT ;  /* 0x0000008000037812 */ /* 0x000fca00078ef803 */
[----:B------:R-:W-:Y:S01]  /*14cc0*/  STG.E.U8 desc[UR36][R22.64], R3 ;  /* 0x0000000316007986 */ /* 0x000fe2000c101124 */
[----:B------:R-:W-:Y:S05]  /*14cd0*/  EXIT ;  /* 0x000000000000794d */ /* 0x000fea0003800000 */
.L_x_3054:
        /* <DEDUP_REMOVED lines=9> */
[----:B------:R-:W-:-:S05]  /*14d70*/  F2FP.BF16.F32.PACK_AB R0, RZ, R0 ;  /* 0x00000000ff00723e */ /* 0x000fca00000010ff */
[----:B------:R-:W-:Y:S01]  /*14d80*/  STG.E.U16 desc[UR36][R22.64], R0 ;  /* 0x0000000016007986 */ /* 0x000fe2000c101524 */
[----:B------:R-:W-:Y:S05]  /*14d90*/  EXIT ;  /* 0x000000000000794d */ /* 0x000fea0003800000 */
        .weak           $__internal_0_$__cuda_sm20_div_rn_f64_full
        .type           $__internal_0_$__cuda_sm20_div_rn_f64_full,@function
        .size           $__internal_0_$__cuda_sm20_div_rn_f64_full,(.L_x_7015 - $__internal_0_$__cuda_sm20_div_rn_f64_full)
$__internal_0_$__cuda_sm20_div_rn_f64_full:
[----:B------:R-:W-:Y:S01]  /*14da0*/  FSETP.GEU.AND P2, PT, |R5|, 1.469367938527859385e-39, PT ;  /* 0x001000000500780b */ /* 0x000fe20003f4e200 */
[----:B------:R-:W-:Y:S01]  /*14db0*/  IMAD.MOV.U32 R6, RZ, RZ, R2 ;  /* 0x000000ffff067224 */ /* 0x000fe200078e0002 */
[C---:B------:R-:W-:Y:S01]  /*14dc0*/  LOP3.LUT R8, R7.reuse, 0x800fffff, RZ, 0xc0, !PT ;  /* 0x800fffff07087812 */ /* 0x040fe200078ec0ff */
[----:B------:R-:W-:Y:S01]  /*14dd0*/  IMAD.MOV.U32 R10, RZ, RZ, R4 ;  /* 0x000000ffff0a7224 */ /* 0x000fe200078e0004 */
[----:B------:R-:W-:Y:S01]  /*14de0*/  LOP3.LUT R19, R7, 0x7ff00000, RZ, 0xc0, !PT ;  /* 0x7ff0000007137812 */ /* 0x000fe200078ec0ff */
[----:B------:R-:W-:Y:S01]  /*14df0*/  IMAD.MOV.U32 R12, RZ, RZ, 0x1 ;  /* 0x00000001ff0c7424 */ /* 0x000fe200078e00ff */
[----:B------:R-:W-:Y:S01]  /*14e00*/  LOP3.LUT R9, R8, 0x3ff00000, RZ, 0xfc, !PT ;  /* 0x3ff0000008097812 */ /* 0x000fe200078efcff */
[----:B------:R-:W-:Y:S01]  /*14e10*/  BSSY.RECONVERGENT B2, `(.L_x_3063) ;  /* 0x0000077000027945 */ /* 0x000fe20003800200 */
[----:B------:R-:W-:Y:S02]  /*14e20*/  MOV R8, R2 ;  /* 0x0000000200087202 */ /* 0x000fe40000000f00 */
[----:B------:R-:W-:-:S02]  /*14e30*/  LOP3.LUT R2, R5, 0x7ff00000, RZ, 0xc0, !PT ;  /* 0x7ff0000005027812 */ /* 0x000fc400078ec0ff */
[C---:B------:R-:W-:Y:S02]  /*14e40*/  FSETP.GEU.AND P0, PT, |R7|.reuse, 1.469367938527859385e-39, PT ;  /* 0x001000000700780b */ /* 0x040fe40003f0e200 */
[----:B------:R-:W-:Y:S01]  /*14e50*/  @!P2 LOP3.LUT R3, R7, 0x7ff00000, RZ, 0xc0, !PT ;  /* 0x7ff000000703a812 */ /* 0x000fe200078ec0ff */
[----:B------:R-:W-:Y:S01]  /*14e60*/  IMAD.MOV.U32 R20, RZ, RZ, R2 ;  /* 0x000000ffff147224 */ /* 0x000fe200078e0002 */
[C---:B------:R-:W-:Y:S02]  /*14e70*/  ISETP.GE.U32.AND P1, PT, R2.reuse, R19, PT ;  /* 0x000000130200720c */ /* 0x040fe40003f26070 */
[----:B------:R-:W-:Y:S02]  /*14e80*/  @!P2 ISETP.GE.U32.AND P3, PT, R2, R3, PT ;  /* 0x000000030200a20c */ /* 0x000fe40003f66070 */
[----:B------:R-:W-:Y:S02]  /*14e90*/  MOV R3, 0x1ca00000 ;  /* 0x1ca0000000037802 */ /* 0x000fe40000000f00 */
[----:B------:R-:W-:-:S02]  /*14ea0*/  @!P2 MOV R16, RZ ;  /* 0x000000ff0010a202 */ /* 0x000fc40000000f00 */
[C---:B------:R-:W-:Y:S01]  /*14eb0*/  @!P2 SEL R17, R3.reuse, 0x63400000, !P3 ;  /* 0x634000000311a807 */ /* 0x040fe20005800000 */
[----:B------:R-:W0:Y:S01]  /*14ec0*/  @!P0 DMUL R8, R6, 8.98846567431157953865e+307 ;  /* 0x7fe0000006088828 */ /* 0x000e220000000000 */
[----:B------:R-:W-:Y:S01]  /*14ed0*/  SEL R11, R3, 0x63400000, !P1 ;  /* 0x63400000030b7807 */ /* 0x000fe20004800000 */
[----:B0-----:R-:W0:Y:S01]  /*14ee0*/  MUFU.RCP64H R13, R9 ;  /* 0x00000009000d7308 */ /* 0x001e220000001800 */
[--C-:B------:R-:W-:Y:S02]  /*14ef0*/  @!P2 LOP3.LUT R17, R17, 0x80000000, R5.reuse, 0xf8, !PT ;  /* 0x800000001111a812 */ /* 0x100fe400078ef805 */
[----:B------:R-:W-:Y:S02]  /*14f00*/  LOP3.LUT R11, R11, 0x800fffff, R5, 0xf8, !PT ;  /* 0x800fffff0b0b7812 */ /* 0x000fe400078ef805 */
[----:B------:R-:W-:Y:S02]  /*14f10*/  @!P2 LOP3.LUT R17, R17, 0x100000, RZ, 0xfc, !PT ;  /* 0x001000001111a812 */ /* 0x000fe400078efcff */
[----:B------:R-:W-:-:S05]  /*14f20*/  @!P0 LOP3.LUT R19, R9, 0x7ff00000, RZ, 0xc0, !PT ;  /* 0x7ff0000009138812 */ /* 0x000fca00078ec0ff */
[----:B------:R-:W-:-:S15]  /*14f30*/  VIADD R24, R19, 0xffffffff ;  /* 0xffffffff13187836 */ /* 0x000fde0000000000 */
[----:B------:R-:W-:-:S15]  /*14f40*/  NOP ;  /* 0x0000000000007918 */ /* 0x000fde0000000000 */
[----:B------:R-:W-:-:S15]  /*14f50*/  NOP ;  /* 0x0000000000007918 */ /* 0x000fde0000000000 */
[----:B------:R-:W-:-:S05]  /*14f60*/  NOP ;  /* 0x0000000000007918 */ /* 0x000fca0000000000 */
[----:B------:R-:W1:Y:S02]  /*14f70*/  @!P2 DFMA R10, R10, 2, -R16 ;  /* 0x400000000a0aa82b */ /* 0x000e640000000810 */
[----:B-1----:R-:W-:-:S04]  /*14f80*/  @!P2 LOP3.LUT R20, R11, 0x7ff00000, RZ, 0xc0, !PT ;  /* 0x7ff000000b14a812 */ /* 0x002fc800078ec0ff */
[----:B------:R-:W-:-:S04]  /*14f90*/  IADD3 R21, PT, PT, R20, -0x1, RZ ;  /* 0xffffffff14157810 */ /* 0x000fc80007ffe0ff */
[----:B------:R-:W-:-:S04]  /*14fa0*/  ISETP.GT.U32.AND P0, PT, R21, 0x7feffffe, PT ;  /* 0x7feffffe1500780c */ /* 0x000fc80003f04070 */
[----:B------:R-:W-:-:S15]  /*14fb0*/  ISETP.GT.U32.OR P0, PT, R24, 0x7feffffe, P0 ;  /* 0x7feffffe1800780c */ /* 0x000fde0000704470 */
[----:B------:R-:W-:-:S15]  /*14fc0*/  NOP ;  /* 0x0000000000007918 */ /* 0x000fde0000000000 */
[----:B------:R-:W-:-:S15]  /*14fd0*/  NOP ;  /* 0x0000000000007918 */ /* 0x000fde0000000000 */
[----:B------:R-:W-:-:S05]  /*14fe0*/  NOP ;  /* 0x0000000000007918 */ /* 0x000fca0000000000 */
[----:B0-----:R-:W0:-:S15]  /*14ff0*/  DFMA R14, R12, -R8, 1 ;  /* 0x3ff000000c0e742b */ /* 0x001e1e0000000808 */
        /* <DEDUP_REMOVED lines=29> */
[----:B0-----:R-:W0:-:S15]  /*151d0*/  DFMA R16, R14, -R8, R10 ;  /* 0x800000080e10722b */ /* 0x001e1e000000000a */
[----:B------:R-:W-:-:S15]  /*151e0*/  NOP ;  /* 0x0000000000007918 */ /* 0x000fde0000000000 */
[----:B------:R-:W-:-:S15]  /*151f0*/  NOP ;  /* 0x0000000000007918 */ /* 0x000fde0000000000 */
[----:B------:R-:W-:-:S15]  /*15200*/  NOP ;  /* 0x0000000000007918 */ /* 0x000fde0000000000 */
[----:B------:R-:W-:-:S04]  /*15210*/  NOP ;  /* 0x0000000000007918 */ /* 0x000fc80000000000 */
[----:B0-----:R0:W1:Y:S02]  /*15220*/  DFMA R16, R12, R16, R14 ;  /* 0x000000100c10722b */ /* 0x001064000000000e */
[----:B01----:R-:W-:Y:S05]  /*15230*/  @P0 BRA `(.L_x_3064) ;  /* 0x00000000007c0947 */ /* 0x003fea0003800000 */
[----:B------:R-:W-:-:S04]  /*15240*/  LOP3.LUT R5, R7, 0x7ff00000, RZ, 0xc0, !PT ;  /* 0x7ff0000007057812 */ /* 0x000fc800078ec0ff */
[CC--:B------:R-:W-:Y:S02]  /*15250*/  VIADDMNMX R4, R2.reuse, -R5.reuse, 0xb9600000, !PT ;  /* 0xb960000002047446 */ /* 0x0c0fe40007800905 */
[----:B------:R-:W-:Y:S02]  /*15260*/  ISETP.GE.U32.AND P0, PT, R2, R5, PT ;  /* 0x000000050200720c */ /* 0x000fe40003f06070 */
[----:B------:R-:W-:Y:S02]  /*15270*/  VIMNMX R4, PT, PT, R4, 0x46a00000, PT ;  /* 0x46a0000004047848 */ /* 0x000fe40003fe0100 */
[----:B------:R-:W-:-:S04]  /*15280*/  SEL R3, R3, 0x63400000, !P0 ;  /* 0x6340000003037807 */ /* 0x000fc80004000000 */
[----:B------:R-:W-:Y:S02]  /*15290*/  IADD3 R12, PT, PT, -R3, R4, RZ ;  /* 0x00000004030c7210 */ /* 0x000fe40007ffe1ff */
[----:B------:R-:W-:-:S03]  /*152a0*/  MOV R4, RZ ;  /* 0x000000ff00047202 */ /* 0x000fc60000000f00 */
[----:B------:R-:W-:-:S06]  /*152b0*/  VIADD R5, R12, 0x7fe00000 ;  /* 0x7fe000000c057836 */ /* 0x000fcc0000000000 */
[----:B------:R-:W0:Y:S02]  /*152c0*/  DMUL R2, R16, R4 ;  /* 0x0000000410027228 */ /* 0x000e240000000000 */
[----:B0-----:R-:W-:-:S13]  /*152d0*/  FSETP.GTU.AND P0, PT, |R3|, 1.469367938527859385e-39, PT ;  /* 0x001000000300780b */ /* 0x001fda0003f0c200 */
[----:B------:R-:W-:Y:S05]  /*152e0*/  @P0 BRA `(.L_x_3065) ;  /* 0x0000000000a40947 */ /* 0x000fea0003800000 */
[----:B------:R-:W0:Y:S01]  /*152f0*/  DFMA R8, R16, -R8, R10 ;  /* 0x800000081008722b */ /* 0x000e22000000000a */
[----:B------:R-:W-:Y:S01]  /*15300*/  IMAD.MOV.U32 R4, RZ, RZ, RZ ;  /* 0x000000ffff047224 */ /* 0x000fe200078e00ff */
[C---:B0-----:R-:W-:Y:S02]  /*15310*/  FSETP.NEU.AND P0, PT, R9.reuse, RZ, PT ;  /* 0x000000ff0900720b */ /* 0x041fe40003f0d000 */
[----:B------:R-:W-:-:S04]  /*15320*/  LOP3.LUT R11, R9, 0x80000000, R7, 0x48, !PT ;  /* 0x80000000090b7812 */ /* 0x000fc800078e4807 */
[----:B------:R-:W-:-:S07]  /*15330*/  LOP3.LUT R5, R11, R5, RZ, 0xfc, !PT ;  /* 0x000000050b057212 */ /* 0x000fce00078efcff */
[----:B------:R-:W-:Y:S05]  /*15340*/  @!P0 BRA `(.L_x_3065) ;  /* 0x00000000008c8947 */ /* 0x000fea0003800000 */
[----:B------:R-:W-:Y:S01]  /*15350*/  IADD3 R7, PT, PT, -R12, RZ, RZ ;  /* 0x000000ff0c077210 */ /* 0x000fe20007ffe1ff */
[----:B------:R-:W-:Y:S01]  /*15360*/  IMAD.MOV.U32 R6, RZ, RZ, RZ ;  /* 0x000000ffff067224 */ /* 0x000fe200078e00ff */
[----:B------:R-:W0:Y:S02]  /*15370*/  DMUL.RP R4, R16, R4 ;  /* 0x0000000410047228 */ /* 0x000e240000008000 */
[----:B0-----:R-:W-:-:S15]  /*15380*/  LOP3.LUT R11, R5, R11, RZ, 0x3c, !PT ;  /* 0x0000000b050b7212 */ /* 0x001fde00078e3cff */
[----:B------:R-:W-:-:S15]  /*15390*/  NOP ;  /* 0x0000000000007918 */ /* 0x000fde0000000000 */
[----:B------:R-:W-:-:S15]  /*153a0*/  NOP ;  /* 0x0000000000007918 */ /* 0x000fde0000000000 */
[----:B------:R-:W-:-:S15]  /*153b0*/  NOP ;  /* 0x0000000000007918 */ /* 0x000fde0000000000 */
[----:B------:R-:W-:-:S02]  /*153c0*/  NOP ;  /* 0x0000000000007918 */ /* 0x000fc40000000000 */
[----:B------:R-:W0:Y:S02]  /*153d0*/  DFMA R6, R2, -R6, R16 ;  /* 0x800000060206722b */ /* 0x000e240000000010 */
[----:B0-----:R-:W-:-:S04]  /*153e0*/  IADD3 R6, PT, PT, -R12, -0x43300000, RZ ;  /* 0xbcd000000c067810 */ /* 0x001fc80007ffe1ff */
[----:B------:R-:W-:-:S04]  /*153f0*/  FSETP.NEU.AND P0, PT, |R7|, R6, PT ;  /* 0x000000060700720b */ /* 0x000fc80003f0d200 */
[----:B------:R-:W-:Y:S02]  /*15400*/  FSEL R2, R4, R2, !P0 ;  /* 0x0000000204027208 */ /* 0x000fe40004000000 */
[----:B------:R-:W-:Y:S01]  /*15410*/  FSEL R3, R11, R3, !P0 ;  /* 0x000000030b037208 */ /* 0x000fe20004000000 */
[----:B------:R-:W-:Y:S06]  /*15420*/  BRA `(.L_x_3065) ;  /* 0x0000000000547947 */ /* 0x000fec0003800000 */
.L_x_3064:
[----:B------:R-:W0:Y:S02]  /*15430*/  DSETP.NAN.AND P0, PT, R4, R4, PT ;  /* 0x000000040400722a */ /* 0x000e240003f08000 */
[----:B0-----:R-:W-:Y:S05]  /*15440*/  @P0 BRA `(.L_x_3066) ;  /* 0x0000000000440947 */ /* 0x001fea0003800000 */
[----:B------:R-:W0:Y:S02]  /*15450*/  DSETP.NAN.AND P0, PT, R6, R6, PT ;  /* 0x000000060600722a */ /* 0x000e240003f08000 */
[----:B0-----:R-:W-:Y:S05]  /*15460*/  @P0 BRA `(.L_x_3067) ;  /* 0x0000000000300947 */ /* 0x001fea0003800000 */
[----:B------:R-:W-:Y:S01]  /*15470*/  ISETP.NE.AND P0, PT, R20, R19, PT ;  /* 0x000000131400720c */ /* 0x000fe20003f05270 */
[----:B------:R-:W-:Y:S01]  /*15480*/  IMAD.MOV.U32 R3, RZ, RZ, -0x80000 ;  /* 0xfff80000ff037424 */ /* 0x000fe200078e00ff */
[----:B------:R-:W-:-:S11]  /*15490*/  MOV R2, 0x0 ;  /* 0x0000000000027802 */ /* 0x000fd60000000f00 */
[----:B------:R-:W-:Y:S05]  /*154a0*/  @!P0 BRA `(.L_x_3065) ;  /* 0x0000000000348947 */ /* 0x000fea0003800000 */
[----:B------:R-:W-:Y:S02]  /*154b0*/  ISETP.NE.AND P0, PT, R20, 0x7ff00000, PT ;  /* 0x7ff000001400780c */ /* 0x000fe40003f05270 */
[----:B------:R-:W-:Y:S02]  /*154c0*/  LOP3.LUT R3, R5, 0x80000000, R7, 0x48, !PT ;  /* 0x8000000005037812 */ /* 0x000fe400078e4807 */
[----:B------:R-:W-:-:S13]  /*154d0*/  ISETP.EQ.OR P0, PT, R19, RZ, !P0 ;  /* 0x000000ff1300720c */ /* 0x000fda0004702670 */
[----:B------:R-:W-:Y:S02]  /*154e0*/  @P0 LOP3.LUT R4, R3, 0x7ff00000, RZ, 0xfc, !PT ;  /* 0x7ff0000003040812 */ /* 0x000fe400078efcff */
[----:B------:R-:W-:Y:S01]  /*154f0*/  @!P0 MOV R2, RZ ;  /* 0x000000ff00028202 */ /* 0x000fe20000000f00 */
[----:B------:R-:W-:Y:S01]  /*15500*/  @P0 IMAD.MOV.U32 R2, RZ, RZ, RZ ;  /* 0x000000ffff020224 */ /* 0x000fe200078e00ff */
[----:B------:R-:W-:Y:S01]  /*15510*/  @P0 MOV R3, R4 ;  /* 0x0000000400030202 */ /* 0x000fe20000000f00 */
[----:B------:R-:W-:Y:S06]  /*15520*/  BRA `(.L_x_3065) ;  /* 0x0000000000147947 */ /* 0x000fec0003800000 */
.L_x_3067:
[----:B------:R-:W-:Y:S01]  /*15530*/  LOP3.LUT R3, R7, 0x80000, RZ, 0xfc, !PT ;  /* 0x0008000007037812 */ /* 0x000fe200078efcff */
[----:B------:R-:W-:Y:S01]  /*15540*/  IMAD.MOV.U32 R2, RZ, RZ, R6 ;  /* 0x000000ffff027224 */ /* 0x000fe200078e0006 */
[----:B------:R-:W-:Y:S06]  /*15550*/  BRA `(.L_x_3065) ;  /* 0x0000000000087947 */ /* 0x000fec0003800000 */
.L_x_3066:
[----:B------:R-:W-:Y:S02]  /*15560*/  LOP3.LUT R3, R5, 0x80000, RZ, 0xfc, !PT ;  /* 0x0008000005037812 */ /* 0x000fe400078efcff */
[----:B------:R-:W-:-:S07]  /*15570*/  MOV R2, R4 ;  /* 0x0000000400027202 */ /* 0x000fce0000000f00 */
.L_x_3065:
[----:B------:R-:W-:Y:S05]  /*15580*/  BSYNC.RECONVERGENT B2 ;  /* 0x0000000000027941 */ /* 0x000fea0003800200 */
.L_x_3063:
[----:B------:R-:W-:Y:S01]  /*15590*/  IMAD.MOV.U32 R16, RZ, RZ, R2 ;  /* 0x000000ffff107224 */ /* 0x000fe200078e0002 */
[----:B------:R-:W-:Y:S01]  /*155a0*/  MOV R17, R3 ;  /* 0x0000000300117202 */ /* 0x000fe20000000f00 */
[----:B------:R-:W-:Y:S02]  /*155b0*/  IMAD.MOV.U32 R2, RZ, RZ, R0 ;  /* 0x000000ffff027224 */ /* 0x000fe400078e0000 */
[----:B------:R-:W-:-:S04]  /*155c0*/  HFMA2 R3, -RZ, RZ, 0, 0 ;  /* 0x00000000ff037431 */ /* 0x000fc800000001ff */
[----:B------:R-:W-:Y:S05]  /*155d0*/  RET.REL.NODEC R2 `(_ZN2at6native18elementwise_kernelILi128ELi4EZNS0_15gpu_kernel_implIZZZNS0_65_GLOBAL__N__cd49fe81_27_ActivationSoftplusKernel_cu_1520ed90_293224softplus_backward_kernelERNS_18TensorIteratorBaseERKN3c106ScalarES9_ENKUlvE_clEvENKUlvE_clEvEUlddE_EEvS5_RKT_EUliE_EEviT1_) ;  /* 0xfffffea802887950 */ /* 0x000fea0003c3ffff */
.L_x_3068:
        /* <DEDUP_REMOVED lines=10> */
.L_x_7015:


//--------------------- .text._ZN2at6native27unrolled_elementwise_kernelIZZZNS0_65_GLOBAL__N__cd49fe81_27_ActivationSoftplusKernel_cu_1520ed90_293224softplus_backward_kernelERNS_18TensorIteratorBaseERKN3c106ScalarES8_ENKUlvE_clEvENKUlvE_clEvEUlddE_St5arrayIPcLm3EELi4E23TrivialOffsetCalculatorILi2EjESF_ILi1EjENS0_6memory12LoadWithCastILi2EEENSI_13StoreWithCastILi1EEEEEviT_T0_T2_T3_T4_T5_ --------------------------
	.section	.text._ZN2at6native27unrolled_elementwise_kernelIZZZNS0_65_GLOBAL__N__cd49fe81_27_ActivationSoftplusKernel_cu_1520ed90_293224softplus_backward_kernelERNS_18TensorIteratorBaseERKN3c106ScalarES8_ENKUlvE_clEvENKUlvE_clEvEUlddE_St5arrayIPcLm3EELi4E23TrivialOffsetCalculatorILi2EjESF_ILi1EjENS0_6memory12LoadWithCastILi2EEENSI_13StoreWithCastILi1EEEEEviT_T0_T2_T3_T4_T5_,"ax",@progbits
	.align	128
        .global         _ZN2at6native27unrolled_elementwise_kernelIZZZNS0_65_GLOBAL__N__cd49fe81_27_ActivationSoftplusKernel_cu_1520ed90_293224softplus_backward_kernelERNS_18TensorIteratorBaseERKN3c106ScalarES8_ENKUlvE_clEvENKUlvE_clEvEUlddE_St5arrayIPcLm3EELi4E23TrivialOffsetCalculatorILi2EjESF_ILi1EjENS0_6memory12LoadWithCastILi2EEENSI_13StoreWithCastILi1EEEEEviT_T0_T2_T3_T4_T5_
        .type           _ZN2at6native27unrolled_elementwise_kernelIZZZNS0_65_GLOBAL__N__cd49fe81_27_ActivationSoftplusKernel_cu_1520ed90_293224softplus_backward_kernelERNS_18TensorIteratorBaseERKN3c106ScalarES8_ENKUlvE_clEvENKUlvE_clEvEUlddE_St5arrayIPcLm3EELi4E23TrivialOffsetCalculatorILi2EjESF_ILi1EjENS0_6memory12LoadWithCastILi2EEENSI_13StoreWithCastILi1EEEEEviT_T0_T2_T3_T4_T5_,@function
        .size           _ZN2at6native27unrolled_elementwise_kernelIZZZNS0_65_GLOBAL__N__cd49fe81_27_ActivationSoftplusKernel_cu_1520ed90_293224softplus_backward_kernelERNS_18TensorIteratorBaseERKN3c106ScalarES8_ENKUlvE_clEvENKUlvE_clEvEUlddE_St5arrayIPcLm3EELi4E23TrivialOffsetCalculatorILi2EjESF_ILi1EjENS0_6memory12LoadWithCastILi2EEENSI_13StoreWithCastILi1EEEEEviT_T0_T2_T3_T4_T5_,(.L_x_7016 - _ZN2at6native27unrolled_elementwise_kernelIZZZNS0_65_GLOBAL__N__cd49fe81_27_ActivationSoftplusKernel_cu_1520ed90_293224softplus_backward_kernelERNS_18TensorIteratorBaseERKN3c106ScalarES8_ENKUlvE_clEvENKUlvE_clEvEUlddE_St5arrayIPcLm3EELi4E23TrivialOffsetCalculatorILi2EjESF_ILi1EjENS0_6memory12LoadWithCastILi2EEENSI_13StoreWithCastILi1EEEEEviT_T0_T2_T3_T4_T5_)
        .other          _ZN2at6native27unrolled_elementwise_kernelIZZZNS0_65_GLOBAL__N__cd49fe81_27_ActivationSoftplusKernel_cu_1520ed90_293224softplus_backward_kernelERNS_18TensorIteratorBaseERKN3c106ScalarES8_ENKUlvE_clEvENKUlvE_clEvEUlddE_St5arrayIPcLm3EELi4E23TrivialOffsetCalculatorILi2EjESF_ILi1EjENS0_6memory12LoadWithCastILi2EEENSI_13StoreWithCastILi1EEEEEviT_T0_T2_T3_T4_T5_,@"STO_CUDA_ENTRY STV_DEFAULT"
_ZN2at6native27unrolled_elementwise_kernelIZZZNS0_65_GLOBAL__N__cd49fe81_27_ActivationSoftplusKernel_cu_1520ed90_293224softplus_backward_kernelERNS_18TensorIteratorBaseERKN3c106ScalarES8_ENKUlvE_clEvENKUlvE_clEvEUlddE_St5arrayIPcLm3EELi4E23TrivialOffsetCalculatorILi2EjESF_ILi1EjENS0_6memory12LoadWithCastILi2EEENSI_13StoreWithCastILi1EEEEEviT_T0_T2_T3_T4_T5_:
.text._ZN2at6native27unrolled_elementwise_kernelIZZZNS0_65_GLOBAL__N__cd49fe81_27_ActivationSoftplusKernel_cu_1520ed90_293224softplus_backward_kernelERNS_18TensorIteratorBaseERKN3c106ScalarES8_ENKUlvE_clEvENKUlvE_clEvEUlddE_St5arrayIPcLm3EELi4E23TrivialOffsetCalculatorILi2EjESF_ILi1EjENS0_6memory12LoadWithCastILi2EEENSI_13StoreWithCastILi1EEEEEviT_T0_T2_T3_T4_T5_:
[----:B------:R-:W0:Y:S01]  /*0000*/  LDC R1, c[0x0][0x37c] ;  /* 0x0000df00ff017b82 */ /* 0x000e220000000800 */
[----:B------:R-:W1:Y:S07]  /*0010*/  S2R R37, SR_CTAID.X ;  /* 0x0000000000257919 */ /* 0x000e6e0000002500 */
[----:B------:R-:W1:Y:S01]  /*0020*/  LDC R36, c[0x0][0x380] ;  /* 0x0000e000ff247b82 */ /* 0x000e620000000800 */
[----:B------:R-:W2:Y:S01]  /*0030*/  LDCU.64 UR36, c[0x0][0x358] ;  /* 0x00006b00ff2477ac */ /* 0x000ea20008000a00 */
[----:B------:R-:W-:Y:S01]  /*0040*/  BSSY.RECONVERGENT B6, `(.L_x_3069) ;  /* 0x00001ec000067945 */ /* 0x000fe20003800200 */
[----:B------:R-:W3:Y:S01]  /*0050*/  S2R R35, SR_TID.X ;  /* 0x0000000000237919 */ /* 0x000ee20000002100 */
[----:B------:R-:W-:Y:S01]  /*0060*/  CS2R R26, SRZ ;  /* 0x00000000001a7805 */ /* 0x000fe2000001ff00 */
[----:B------:R-:W4:Y:S01]  /*0070*/  LDCU.U8 UR38, c[0x0][0x3bc] ;  /* 0x00007780ff2677ac */ /* 0x000f220008000000 */
[----:B------:R-:W-:Y:S01]  /*0080*/  CS2R R32, SRZ ;  /* 0x0000000000207805 */ /* 0x000fe2000001ff00 */
        /* <DEDUP_REMOVED lines=24> */
[----:B--2---:R0:W1:Y:S02]  /*0210*/  I2F.F64.S16 R32, R2 ;  /* 0x0000000200207312 */ /* 0x0040640000101c00 */
[----:B01----:R-:W-:Y:S05]  /*0220*/  BRA `(.L_x_3077) ;  /* 0x0000000c006c7947 */ /* 0x003fea0003800000 */
.L_x_3075:
[----:B------:R-:W2:Y:S02]  /*0230*/  LDG.E.U8 R2, desc[UR36][R2.64] ;  /* 0x0000002402027981 */ /* 0x000ea4000c1e1100 */
[----:B--2---:R0:W1:Y:S02]  /*0240*/  I2F.F64.U16 R32, R2 ;  /* 0x0000000200207312 */ /* 0x0040640000101800 */
[----:B01----:R-:W-:Y:S05]  /*0250*/  BRA `(.L_x_3077) ;  /* 0x0000000c00607947 */ /* 0x003fea0003800000 */
.L_x_3074:
[----:B------:R-:W-:-:S09]  /*0260*/  UISETP.NE.AND UP0, UPT, UR4, 0x2, UPT ;  /* 0x000000020400788c */ /* 0x000fd2000bf05270 */
[----:B------:R-:W-:Y:S05]  /*0270*/  BRA.U !UP0, `(.L_x_3078) ;  /* 0x0000000108287547 */ /* 0x000fea000b800000 */
[----:B------:R-:W-:-:S09]  /*0280*/  UISETP.NE.AND UP0, UPT, UR4, 0x3, UPT ;  /* 0x000000030400788c */ /* 0x000fd2000bf05270 */
[----:B------:R-:W-:Y:S05]  /*0290*/  BRA.U !UP0, `(.L_x_3079) ;  /* 0x0000000108147547 */ /* 0x000fea000b800000 */
[----:B------:R-:W-:-:S09]  /*02a0*/  UISETP.NE.AND UP0, UPT, UR4, 0x4, UPT ;  /* 0x000000040400788c */ /* 0x000fd2000bf05270 */
[----:B------:R-:W-:Y:S05]  /*02b0*/  BRA.U UP0, `(.L_x_3076) ;  /* 0x0000000900bc7547 */ /* 0x000fea000b800000 */
[----:B------:R-:W2:Y:S02]  /*02c0*/  LDG.E.64 R32, desc[UR36][R2.64] ;  /* 0x0000002402207981 */ /* 0x000ea4000c1e1b00 */
[----:B--2---:R-:W0:Y:S02]  /*02d0*/  I2F.F64.S64 R32, R32 ;  /* 0x0000002000207312 */ /* 0x004e240000301c00 */
[----:B0-----:R-:W-:Y:S05]  /*02e0*/  BRA `(.L_x_3077) ;  /* 0x0000000c003c7947 */ /* 0x001fea0003800000 */
.L_x_3079:
[----:B------:R-:W2:Y:S02]  /*02f0*/  LDG.E R2, desc[UR36][R2.64] ;  /* 0x0000002402027981 */ /* 0x000ea4000c1e1900 */
[----:B--2---:R0:W1:Y:S02]  /*0300*/  I2F.F64 R32, R2 ;  /* 0x0000000200207312 */ /* 0x0040640000201c00 */
[----:B01----:R-:W-:Y:S05]  /*0310*/  BRA `(.L_x_3077) ;  /* 0x0000000c00307947 */ /* 0x003fea0003800000 */
.L_x_3078:
[----:B------:R-:W2:Y:S02]  /*0320*/  LDG.E.U16 R2, desc[UR36][R2.64] ;  /* 0x0000002402027981 */ /* 0x000ea4000c1e1500 */
[----:B--2---:R0:W1:Y:S02]  /*0330*/  I2F.F64.S16 R32, R2 ;  /* 0x0000000200207312 */ /* 0x0040640000101c00 */
[----:B01----:R-:W-:Y:S05]  /*0340*/  BRA `(.L_x_3077) ;  /* 0x0000000c00247947 */ /* 0x003fea0003800000 */
.L_x_3073:
        /* <DEDUP_REMOVED lines=8> */
[----:B------:R-:W1:Y:S02]  /*03d0*/  F2F.F64.F32 R32, R32 ;  /* 0x0000002000207310 */ /* 0x000e640000201800 */
[----:B-1----:R-:W-:Y:S05]  /*03e0*/  BRA `(.L_x_3077) ;  /* 0x0000000800fc7947 */ /* 0x002fea0003800000 */
.L_x_3081:
[----:B------:R-:W2:Y:S02]  /*03f0*/  LDG.E.U16 R0, desc[UR36][R2.64] ;  /* 0x0000002402007981 */ /* 0x000ea4000c1e1500 */
[----:B--2---:R-:W-:-:S05]  /*0400*/  HADD2.F32 R0, -RZ, R0.H0_H0 ;  /* 0x20000000ff007230 */ /* 0x004fca0000004100 */
[----:B------:R-:W-:-:S04]  /*0410*/  FMUL.FTZ R0, R0, 1 ;  /* 0x3f80000000007820 */ /* 0x000fc80000410000 */
[----:B------:R1:W2:Y:S02]  /*0420*/  F2F.F64.F32 R32, R0 ;  /* 0x0000000000207310 */ /* 0x0002a40000201800 */
[----:B-12---:R-:W-:Y:S05]  /*0430*/  BRA `(.L_x_3077) ;  /* 0x0000000800e87947 */ /* 0x006fea0003800000 */
.L_x_3080:
        /* <DEDUP_REMOVED lines=10> */
.L_x_3083:
[----:B------:R-:W2:Y:S02]  /*04e0*/  LDG.E.U16 R2, desc[UR36][R2.64] ;  /* 0x0000002402027981 */ /* 0x000ea4000c1e1500 */
[----:B--2---:R-:W-:-:S05]  /*04f0*/  HADD2.F32 R0, -RZ, R2.H0_H0 ;  /* 0x20000002ff007230 */ /* 0x004fca0000004100 */
[----:B------:R-:W-:-:S04]  /*0500*/  FMUL.FTZ R0, R0, 1 ;  /* 0x3f80000000007820 */ /* 0x000fc80000410000 */
[----:B------:R1:W2:Y:S02]  /*0510*/  F2F.F64.F32 R32, R0 ;  /* 0x0000000000207310 */ /* 0x0002a40000201800 */
[----:B-12---:R-:W-:Y:S05]  /*0520*/  BRA `(.L_x_3077) ;  /* 0x0000000800ac7947 */ /* 0x006fea0003800000 */
.L_x_3082:
[----:B------:R0:W5:Y:S01]  /*0530*/  LDG.E.64 R32, desc[UR36][R2.64] ;  /* 0x0000002402207981 */ /* 0x000162000c1e1b00 */
[----:B------:R-:W-:Y:S05]  /*0540*/  BRA `(.L_x_3077) ;  /* 0x0000000800a47947 */ /* 0x000fea0003800000 */
.L_x_3072:
        /* <DEDUP_REMOVED lines=13> */
.L_x_3086:
[----:B------:R1:W5:Y:S01]  /*0620*/  LDG.E.64 R32, desc[UR36][R2.64] ;  /* 0x0000002402207981 */ /* 0x000362000c1e1b00 */
[----:B------:R-:W-:Y:S05]  /*0630*/  BRA `(.L_x_3077) ;  /* 0x0000000800687947 */ /* 0x000fea0003800000 */
.L_x_3085:
        /* <DEDUP_REMOVED lines=25> */
[----:B------:R2:W3:Y:S02]  /*07d0*/  F2F.F64.F32 R32, R5 ;  /* 0x0000000500207310 */ /* 0x0004e40000201800 */
[----:B--23--:R-:W-:Y:S05]  /*07e0*/  BRA `(.L_x_3077) ;  /* 0x0000000400fc7947 */ /* 0x00cfea0003800000 */
.L_x_3088:
        /* <DEDUP_REMOVED lines=14> */
.L_x_3087:
[----:B------:R-:W2:Y:S02]  /*08d0*/  LDG.E.U16 R0, desc[UR36][R2.64] ;  /* 0x0000002402007981 */ /* 0x000ea4000c1e1500 */
[----:B--2---:R-:W-:-:S04]  /*08e0*/  IMAD.U32 R0, R0, 0x10000, RZ ;  /* 0x0001000000007824 */ /* 0x004fc800078e00ff */
[----:B------:R-:W-:-:S04]  /*08f0*/  FMUL.FTZ R0, R0, 1 ;  /* 0x3f80000000007820 */ /* 0x000fc80000410000 */
[----:B------:R2:W3:Y:S02]  /*0900*/  F2F.F64.F32 R32, R0 ;  /* 0x0000000000207310 */ /* 0x0004e40000201800 */
[----:B--23--:R-:W-:Y:S05]  /*0910*/  BRA `(.L_x_3077) ;  /* 0x0000000400b07947 */ /* 0x00cfea0003800000 */
.L_x_3084:
        /* <DEDUP_REMOVED lines=9> */
[----:B--2---:R4:W0:Y:S02]  /*09b0*/  I2F.F64.U16 R32, R2 ;  /* 0x0000000200207312 */ /* 0x0048240000101800 */
[----:B0---4-:R-:W-:Y:S05]  /*09c0*/  BRA `(.L_x_3077) ;  /* 0x0000000400847947 */ /* 0x011fea0003800000 */
.L_x_3091:
        /* <DEDUP_REMOVED lines=21> */
.L_x_3093:
[----:B------:R-:W-:Y:S05]  /*0b20*/  BSYNC.RECONVERGENT B0 ;  /* 0x0000000000007941 */ /* 0x000fea0003800200 */
.L_x_3092:
[----:B------:R-:W-:Y:S01]  /*0b30*/  IMAD.SHL.U32 R0, R0, 0x100000, RZ ;  /* 0x0010000000007824 */ /* 0x000fe200078e00ff */
[----:B------:R-:W-:-:S04]  /*0b40*/  LEA R2, R2, 0x3b800000, 0x17 ;  /* 0x3b80000002027811 */ /* 0x000fc800078eb8ff */
[----:B------:R-:W-:-:S05]  /*0b50*/  LOP3.LUT R0, R2, R0, R7, 0xfe, !PT ;  /* 0x0000000002007212 */ /* 0x000fca00078efe07 */
[----:B------:R-:W-:-:S04]  /*0b60*/  FMUL.FTZ R0, R0, 1 ;  /* 0x3f80000000007820 */ /* 0x000fc80000410000 */
[----:B------:R4:W0:Y:S02]  /*0b70*/  F2F.F64.F32 R32, R0 ;  /* 0x0000000000207310 */ /* 0x0008240000201800 */
[----:B0---4-:R-:W-:Y:S05]  /*0b80*/  BRA `(.L_x_3077) ;  /* 0x0000000400147947 */ /* 0x011fea0003800000 */
.L_x_3090:
        /* <DEDUP_REMOVED lines=21> */
.L_x_3095:
[----:B------:R-:W-:Y:S05]  /*0ce0*/  BSYNC.RECONVERGENT B0 ;  /* 0x0000000000007941 */ /* 0x000fea0003800200 */
.L_x_3094:
[----:B------:R-:W-:Y:S01]  /*0cf0*/  IMAD.SHL.U32 R0, R0, 0x200000, RZ ;  /* 0x0020000000007824 */ /* 0x000fe200078e00ff */
[----:B------:R-:W-:-:S04]  /*0d00*/  LEA R2, R2, 0x37800000, 0x17 ;  /* 0x3780000002027811 */ /* 0x000fc800078eb8ff */
[----:B------:R-:W-:-:S05]  /*0d10*/  LOP3.LUT R0, R2, R0, R7, 0xfe, !PT ;  /* 0x0000000002007212 */ /* 0x000fca00078efe07 */
[----:B------:R-:W-:-:S04]  /*0d20*/  FMUL.FTZ R0, R0, 1 ;  /* 0x3f80000000007820 */ /* 0x000fc80000410000 */
[----:B------:R4:W0:Y:S02]  /*0d30*/  F2F.F64.F32 R32, R0 ;  /* 0x0000000000207310 */ /* 0x0008240000201800 */
[----:B0---4-:R-:W-:Y:S05]  /*0d40*/  BRA `(.L_x_3077) ;  /* 0x0000000000a47947 */ /* 0x011fea0003800000 */
.L_x_3089:
[----:B------:R-:W-:-:S09]  /*0d50*/  UISETP.NE.AND UP0, UPT, UR4, 0x1c, UPT ;  /* 0x0000001c0400788c */ /* 0x000fd2000bf05270 */
[----:B------:R-:W-:Y:S05]  /*0d60*/  BRA.U !UP0, `(.L_x_3096) ;  /* 0x0000000108947547 */ /* 0x000fea000b800000 */
[----:B------:R-:W-:-:S09]  /*0d70*/  UISETP.NE.AND UP0, UPT, UR4, 0x1d, UPT ;  /* 0x0000001d0400788c */ /* 0x000fd2000bf05270 */
[----:B------:R-:W-:Y:S05]  /*0d80*/  BRA.U !UP0, `(.L_x_3097) ;  /* 0x0000000108807547 */ /* 0x000fea000b800000 */
[----:B------:R-:W-:-:S09]  /*0d90*/  UISETP.NE.AND UP0, UPT, UR4, 0x2c, UPT ;  /* 0x0000002c0400788c */ /* 0x000fd2000bf05270 */
[----:B------:R-:W-:Y:S05]  /*0da0*/  BRA.U !UP0, `(.L_x_3098) ;  /* 0x0000000108487547 */ /* 0x000fea000b800000 */
.L_x_3076:
        /* <DEDUP_REMOVED lines=16> */
.L_x_3099:
[----:B------:R-:W-:Y:S01]  /*0eb0*/  CS2R R32, SRZ ;  /* 0x0000000000207805 */ /* 0x000fe2000001ff00 */
[----:B------:R-:W-:Y:S06]  /*0ec0*/  BRA `(.L_x_3077) ;  /* 0x0000000000447947 */ /* 0x000fec0003800000 */
.L_x_3098:
[----:B------:R-:W2:Y:S01]  /*0ed0*/  LDG.E.U8 R0, desc[UR36][R2.64] ;  /* 0x0000002402007981 */ /* 0x000ea2000c1e1100 */
[----:B------:R-:W-:Y:S02]  /*0ee0*/  IMAD.MOV.U32 R32, RZ, RZ, 0x0 ;  /* 0x00000000ff207424 */ /* 0x000fe400078e00ff */
[----:B------:R-:W-:Y:S01]  /*0ef0*/  IMAD.MOV.U32 R33, RZ, RZ, 0x38000000 ;  /* 0x38000000ff217424 */ /* 0x000fe200078e00ff */
[----:B--2---:R-:W-:-:S13]  /*0f00*/  ISETP.NE.AND P0, PT, R0, RZ, PT ;  /* 0x000000ff0000720c */ /* 0x004fda0003f05270 */
[----:B------:R-:W-:Y:S05]  /*0f10*/  @!P0 BRA `(.L_x_3077) ;  /* 0x0000000000308947 */ /* 0x000fea0003800000 */
[----:B------:R-:W-:-:S13]  /*0f20*/  ISETP.NE.AND P0, PT, R0, 0xff, PT ;  /* 0x000000ff0000780c */ /* 0x000fda0003f05270 */
[----:B------:R-:W-:Y:S02]  /*0f30*/  @P0 IMAD.SHL.U32 R0, R0, 0x800000, RZ ;  /* 0x0080000000000824 */ /* 0x000fe400078e00ff */
[----:B------:R-:W-:Y:S02]  /*0f40*/  @!P0 IMAD.MOV.U32 R32, RZ, RZ, 0x20000000 ;  /* 0x20000000ff208424 */ /* 0x000fe400078e00ff */
[----:B------:R-:W-:Y:S02]  /*0f50*/  @!P0 IMAD.MOV.U32 R33, RZ, RZ, 0x7ff80000 ;  /* 0x7ff80000ff218424 */ /* 0x000fe400078e00ff */
[----:B------:R-:W-:-:S04]  /*0f60*/  @P0 FMUL.FTZ R0, R0, 1 ;  /* 0x3f80000000000820 */ /* 0x000fc80000410000 */
[----:B------:R4:W0:Y:S02]  /*0f70*/  @P0 F2F.F64.F32 R32, R0 ;  /* 0x0000000000200310 */ /* 0x0008240000201800 */
[----:B0---4-:R-:W-:Y:S05]  /*0f80*/  BRA `(.L_x_3077) ;  /* 0x0000000000147947 */ /* 0x011fea0003800000 */
.L_x_3097:
[----:B------:R-:W2:Y:S02]  /*0f90*/  LDG.E.64 R32, desc[UR36][R2.64] ;  /* 0x0000002402207981 */ /* 0x000ea4000c1e1b00 */
[----:B--2---:R-:W4:Y:S02]  /*0fa0*/  I2F.F64.U64 R32, R32 ;  /* 0x0000002000207312 */ /* 0x004f240000301800 */
[----:B----4-:R-:W-:Y:S05]  /*0fb0*/  BRA `(.L_x_3077) ;  /* 0x0000000000087947 */ /* 0x010fea0003800000 */
.L_x_3096:
[----:B------:R-:W2:Y:S02]  /*0fc0*/  LDG.E R2, desc[UR36][R2.64] ;  /* 0x0000002402027981 */ /* 0x000ea4000c1e1900 */
[----:B--2---:R2:W3:Y:S02]  /*0fd0*/  I2F.F64.U32 R32, R2 ;  /* 0x0000000200207312 */ /* 0x0044e40000201800 */
.L_x_3077:
[----:B------:R-:W-:Y:S05]  /*0fe0*/  BSYNC.RECONVERGENT B7 ;  /* 0x0000000000077941 */ /* 0x000fea0003800200 */
.L_x_3071:
[----:B012---:R-:W0:Y:S01]  /*0ff0*/  LDC.64 R2, c[0x0][0x3b0] ;  /* 0x0000ec00ff027b82 */ /* 0x007e220000000a00 */
[----:B------:R-:W1:Y:S01]  /*1000*/  LDCU UR5, c[0x0][0x3c4] ;  /* 0x00007880ff0577ac */ /* 0x000e620008000800 */
        /* <DEDUP_REMOVED lines=18> */
.L_x_3104:
[----:B------:R-:W2:Y:S02]  /*1130*/  LDG.E.U8 R2, desc[UR36][R2.64] ;  /* 0x0000002402027981 */ /* 0x000ea4000c1e1100 */
[----:B--2---:R0:W1:Y:S02]  /*1140*/  I2F.F64.U16 R26, R2 ;  /* 0x00000002001a7312 */ /* 0x0040640000101800 */
[----:B01----:R-:W-:Y:S05]  /*1150*/  BRA `(.L_x_3106) ;  /* 0x0000000c00607947 */ /* 0x003fea0003800000 */
.L_x_3103:
        /* <DEDUP_REMOVED lines=9> */
.L_x_3108:
[----:B------:R-:W2:Y:S02]  /*11f0*/  LDG.E R2, desc[UR36][R2.64] ;  /* 0x0000002402027981 */ /* 0x000ea4000c1e1900 */
[----:B--2---:R0:W1:Y:S02]  /*1200*/  I2F.F64 R26, R2 ;  /* 0x00000002001a7312 */ /* 0x0040640000201c00 */
[----:B01----:R-:W-:Y:S05]  /*1210*/  BRA `(.L_x_3106) ;  /* 0x0000000c00307947 */ /* 0x003fea0003800000 */
.L_x_3107:
[----:B------:R-:W2:Y:S02]  /*1220*/  LDG.E.U16 R2, desc[UR36][R2.64] ;  /* 0x0000002402027981 */ /* 0x000ea4000c1e1500 */
[----:B--2---:R0:W1:Y:S02]  /*1230*/  I2F.F64.S16 R26, R2 ;  /* 0x00000002001a7312 */ /* 0x0040640000101c00 */
[----:B01----:R-:W-:Y:S05]  /*1240*/  BRA `(.L_x_3106) ;  /* 0x0000000c00247947 */ /* 0x003fea0003800000 */
.L_x_3102:
        /* <DEDUP_REMOVED lines=10> */
.L_x_3110:
[----:B------:R-:W2:Y:S02]  /*12f0*/  LDG.E.U16 R0, desc[UR36][R2.64] ;  /* 0x0000002402007981 */ /* 0x000ea4000c1e1500 */
[----:B--2---:R-:W-:-:S05]  /*1300*/  HADD2.F32 R0, -RZ, R0.H0_H0 ;  /* 0x20000000ff007230 */ /* 0x004fca0000004100 */
[----:B------:R-:W-:-:S04]  /*1310*/  FMUL.FTZ R0, R0, 1 ;  /* 0x3f80000000007820 */ /* 0x000fc80000410000 */
[----:B------:R4:W0:Y:S02]  /*1320*/  F2F.F64.F32 R26, R0 ;  /* 0x00000000001a7310 */ /* 0x0008240000201800 */
[----:B0---4-:R-:W-:Y:S05]  /*1330*/  BRA `(.L_x_3106) ;  /* 0x0000000800e87947 */ /* 0x011fea0003800000 */
.L_x_3109:
        /* <DEDUP_REMOVED lines=8> */
[----:B------:R-:W0:Y:S02]  /*13c0*/  F2F.F64.F32 R26, R26 ;  /* 0x0000001a001a7310 */ /* 0x000e240000201800 */
[----:B0-----:R-:W-:Y:S05]  /*13d0*/  BRA `(.L_x_3106) ;  /* 0x0000000800c07947 */ /* 0x001fea0003800000 */
.L_x_3112:
[----:B------:R-:W2:Y:S02]  /*13e0*/  LDG.E.U16 R2, desc[UR36][R2.64] ;  /* 0x0000002402027981 */ /* 0x000ea4000c1e1500 */
[----:B--2---:R-:W-:-:S05]  /*13f0*/  HADD2.F32 R0, -RZ, R2.H0_H0 ;  /* 0x20000002ff007230 */ /* 0x004fca0000004100 */
[----:B------:R-:W-:-:S04]  /*1400*/  FMUL.FTZ R0, R0, 1 ;  /* 0x3f80000000007820 */ /* 0x000fc80000410000 */
[----:B------:R0:W1:Y:S02]  /*1410*/  F2F.F64.F32 R26, R0 ;  /* 0x00000000001a7310 */ /* 0x0000640000201800 */
[----:B01----:R-:W-:Y:S05]  /*1420*/  BRA `(.L_x_3106) ;  /* 0x0000000800ac7947 */ /* 0x003fea0003800000 */
.L_x_3111:
[----:B------:R4:W5:Y:S01]  /*1430*/  LDG.E.64 R26, desc[UR36][R2.64] ;  /* 0x00000024021a7981 */ /* 0x000962000c1e1b00 */
[----:B------:R-:W-:Y:S05]  /*1440*/  BRA `(.L_x_3106) ;  /* 0x0000000800a47947 */ /* 0x000fea0003800000 */
.L_x_3101:
        /* <DEDUP_REMOVED lines=13> */
.L_x_3115:
[----:B------:R0:W5:Y:S01]  /*1520*/  LDG.E.64 R26, desc[UR36][R2.64] ;  /* 0x00000024021a7981 */ /* 0x000162000c1e1b00 */
[----:B------:R-:W-:Y:S05]  /*1530*/  BRA `(.L_x_3106) ;  /* 0x0000000800687947 */ /* 0x000fea0003800000 */
.L_x_3114:
        /* <DEDUP_REMOVED lines=25> */
[----:B------:R0:W1:Y:S02]  /*16d0*/  F2F.F64.F32 R26, R5 ;  /* 0x00000005001a7310 */ /* 0x0000640000201800 */
[----:B01----:R-:W-:Y:S05]  /*16e0*/  BRA `(.L_x_3106) ;  /* 0x0000000400fc7947 */ /* 0x003fea0003800000 */
.L_x_3117:
        /* <DEDUP_REMOVED lines=12> */
[----:B------:R0:W1:Y:S02]  /*17b0*/  F2F.F64.F32 R26, R0 ;  /* 0x00000000001a7310 */ /* 0x0000640000201800 */
[----:B01----:R-:W-:Y:S05]  /*17c0*/  BRA `(.L_x_3106) ;  /* 0x0000000400c47947 */ /* 0x003fea0003800000 */
.L_x_3116:
[----:B------:R-:W2:Y:S02]  /*17d0*/  LDG.E.U16 R0, desc[UR36][R2.64] ;  /* 0x0000002402007981 */ /* 0x000ea4000c1e1500 */
[----:B--2---:R-:W-:-:S04]  /*17e0*/  IMAD.U32 R0, R0, 0x10000, RZ ;  /* 0x0001000000007824 */ /* 0x004fc800078e00ff */
[----:B------:R-:W-:-:S04]  /*17f0*/  FMUL.FTZ R0, R0, 1 ;  /* 0x3f80000000007820 */ /* 0x000fc80000410000 */
[----:B------:R0:W1:Y:S02]  /*1800*/  F2F.F64.F32 R26, R0 ;  /* 0x00000000001a7310 */ /* 0x0000640000201800 */
[----:B01----:R-:W-:Y:S05]  /*1810*/  BRA `(.L_x_3106) ;  /* 0x0000000400b07947 */ /* 0x003fea0003800000 */
.L_x_3113:
        /* <DEDUP_REMOVED lines=11> */
.L_x_3120:
        /* <DEDUP_REMOVED lines=21> */
.L_x_3122:
[----:B------:R-:W-:Y:S05]  /*1a20*/  BSYNC.RECONVERGENT B0 ;  /* 0x0000000000007941 */ /* 0x000fea0003800200 */
.L_x_3121:
[----:B------:R-:W-:Y:S01]  /*1a30*/  IMAD.SHL.U32 R0, R0, 0x100000, RZ ;  /* 0x0010000000007824 */ /* 0x000fe200078e00ff */
[----:B------:R-:W-:-:S04]  /*1a40*/  LEA R2, R2, 0x3b800000, 0x17 ;  /* 0x3b80000002027811 */ /* 0x000fc800078eb8ff */
[----:B------:R-:W-:-:S05]  /*1a50*/  LOP3.LUT R0, R2, R0, R7, 0xfe, !PT ;  /* 0x0000000002007212 */ /* 0x000fca00078efe07 */
[----:B------:R-:W-:-:S04]  /*1a60*/  FMUL.FTZ R0, R0, 1 ;  /* 0x3f80000000007820 */ /* 0x000fc80000410000 */
[----:B------:R4:W0:Y:S02]  /*1a70*/  F2F.F64.F32 R26, R0 ;  /* 0x00000000001a7310 */ /* 0x0008240000201800 */
[----:B0---4-:R-:W-:Y:S05]  /*1a80*/  BRA `(.L_x_3106) ;  /* 0x0000000400147947 */ /* 0x011fea0003800000 */
.L_x_3119:
        /* <DEDUP_REMOVED lines=21> */
.L_x_3124:
[----:B------:R-:W-:Y:S05]  /*1be0*/  BSYNC.RECONVERGENT B0 ;  /* 0x0000000000007941 */ /* 0x000fea0003800200 */
.L_x_3123:
[----:B------:R-:W-:Y:S01]  /*1bf0*/  IMAD.SHL.U32 R0, R0, 0x200000, RZ ;  /* 0x0020000000007824 */ /* 0x000fe200078e00ff */
[----:B------:R-:W-:-:S04]  /*1c00*/  LEA R2, R2, 0x37800000, 0x17 ;  /* 0x3780000002027811 */ /* 0x000fc800078eb8ff */
[----:B------:R-:W-:-:S05]  /*1c10*/  LOP3.LUT R0, R2, R0, R7, 0xfe, !PT ;  /* 0x0000000002007212 */ /* 0x000fca00078efe07 */
[----:B------:R-:W-:-:S04]  /*1c20*/  FMUL.FTZ R0, R0, 1 ;  /* 0x3f80000000007820 */ /* 0x000fc80000410000 */
[----:B------:R4:W0:Y:S02]  /*1c30*/  F2F.F64.F32 R26, R0 ;  /* 0x00000000001a7310 */ /* 0x0008240000201800 */
[----:B0---4-:R-:W-:Y:S05]  /*1c40*/  BRA `(.L_x_3106) ;  /* 0x0000000000a47947 */ /* 0x011fea0003800000 */
.L_x_3118:
[----:B------:R-:W-:-:S09]  /*1c50*/  UISETP.NE.AND UP0, UPT, UR4, 0x1c, UPT ;  /* 0x0000001c0400788c */ /* 0x000fd2000bf05270 */
[----:B------:R-:W-:Y:S05]  /*1c60*/  BRA.U !UP0, `(.L_x_3125) ;  /* 0x0000000108947547 */ /* 0x000fea000b800000 */
[----:B------:R-:W-:-:S09]  /*1c70*/  UISETP.NE.AND UP0, UPT, UR4, 0x1d, UPT ;  /* 0x0000001d0400788c */ /* 0x000fd2000bf05270 */
[----:B------:R-:W-:Y:S05]  /*1c80*/  BRA.U !UP0, `(.L_x_3126) ;  /* 0x0000000108807547 */ /* 0x000fea000b800000 */
[----:B------:R-:W-:-:S09]  /*1c90*/  UISETP.NE.AND UP0, UPT, UR4, 0x2c, UPT ;  /* 0x0000002c0400788c */ /* 0x000fd2000bf05270 */
[----:B------:R-:W-:Y:S05]  /*1ca0*/  BRA.U !UP0, `(.L_x_3127) ;  /* 0x0000000108487547 */ /* 0x000fea000b800000 */
.L_x_3105:
[----:B------:R-:W-:Y:S01]  /*1cb0*/  MOV R0, 0x0 ;  /* 0x0000000000007802 */ /* 0x000fe20000000f00 */
[----:B------:R-:W0:Y:S01]  /*1cc0*/  LDCU.64 UR4, c[0x4][0x128] ;  /* 0x01002500ff0477ac */ /* 0x000e220008000a00 */
[----:B------:R-:W-:Y:S02]  /*1cd0*/  IMAD.MOV.U32 R8, RZ, RZ, 0x4e ;  /* 0x0000004eff087424 */ /* 0x000fe400078e00ff */
[----:B------:R1:W2:Y:S01]  /*1ce0*/  LDC.64 R2, c[0x4][R0] ;  /* 0x0100000000027b82 */ /* 0x0002a20000000a00 */
[----:B------:R-:W4:Y:S01]  /*1cf0*/  LDCU.64 UR6, c[0x4][0x130] ;  /* 0x01002600ff0677ac */ /* 0x000f220008000a00 */
[----:B------:R-:W-:Y:S02]  /*1d00*/  IMAD.MOV.U32 R12, RZ, RZ, 0x1 ;  /* 0x00000001ff0c7424 */ /* 0x000fe400078e00ff */
[----:B------:R-:W-:Y:S01]  /*1d10*/  IMAD.MOV.U32 R13, RZ, RZ, RZ ;  /* 0x000000ffff0d7224 */ /* 0x000fe200078e00ff */
[----:B------:R-:W3:Y:S01]  /*1d20*/  LDCU.64 UR8, c[0x4][0x8] ;  /* 0x01000100ff0877ac */ /* 0x000ee20008000a00 */
[----:B0-----:R-:W-:-:S02]  /*1d30*/  IMAD.U32 R4, RZ, RZ, UR4 ;  /* 0x00000004ff047e24 */ /* 0x001fc4000f8e00ff */
[----:B------:R-:W-:Y:S02]  /*1d40*/  IMAD.U32 R5, RZ, RZ, UR5 ;  /* 0x00000005ff057e24 */ /* 0x000fe4000f8e00ff */
[----:B----4-:R-:W-:Y:S02]  /*1d50*/  IMAD.U32 R6, RZ, RZ, UR6 ;  /* 0x00000006ff067e24 */ /* 0x010fe4000f8e00ff */
[----:B------:R-:W-:Y:S02]  /*1d60*/  IMAD.U32 R7, RZ, RZ, UR7 ;  /* 0x00000007ff077e24 */ /* 0x000fe4000f8e00ff */
[----:B---3--:R-:W-:Y:S02]  /*1d70*/  IMAD.U32 R10, RZ, RZ, UR8 ;  /* 0x00000008ff0a7e24 */ /* 0x008fe4000f8e00ff */
[----:B-1----:R-:W-:-:S07]  /*1d80*/  IMAD.U32 R11, RZ, RZ, UR9 ;  /* 0x00000009ff0b7e24 */ /* 0x002fce000f8e00ff */
[----:B------:R-:W-:-:S07]  /*1d90*/  LEPC R20, `(.L_x_3128) ;  /* 0x000000001014794e */ /* 0x000fce0000000000 */
[----:B--2--5:R-:W-:Y:S05]  /*1da0*/  CALL.ABS.NOINC R2 ;  /* 0x0000000002007343 */ /* 0x024fea0003c00000 */
.L_x_3128:
[----:B------:R-:W-:Y:S01]  /*1db0*/  CS2R R26, SRZ ;  /* 0x00000000001a7805 */ /* 0x000fe2000001ff00 */
[----:B------:R-:W-:Y:S06]  /*1dc0*/  BRA `(.L_x_3106) ;  /* 0x0000000000447947 */ /* 0x000fec0003800000 */
.L_x_3127:
        /* <DEDUP_REMOVED lines=10> */
[----:B------:R1:W2:Y:S02]  /*1e70*/  @P0 F2F.F64.F32 R26, R0 ;  /* 0x00000000001a0310 */ /* 0x0002a40000201800 */
[----:B-12---:R-:W-:Y:S05]  /*1e80*/  BRA `(.L_x_3106) ;  /* 0x0000000000147947 */ /* 0x006fea0003800000 */
.L_x_3126:
[----:B------:R-:W2:Y:S02]  /*1e90*/  LDG.E.64 R26, desc[UR36][R2.64] ;  /* 0x00000024021a7981 */ /* 0x000ea4000c1e1b00 */
[----:B--2---:R-:W1:Y:S02]  /*1ea0*/  I2F.F64.U64 R26, R26 ;  /* 0x0000001a001a7312 */ /* 0x004e640000301800 */
[----:B-1----:R-:W-:Y:S05]  /*1eb0*/  BRA `(.L_x_3106) ;  /* 0x0000000000087947 */ /* 0x002fea0003800000 */
.L_x_3125:
[----:B------:R-:W2:Y:S02]  /*1ec0*/  LDG.E R2, desc[UR36][R2.64] ;  /* 0x0000002402027981 */ /* 0x000ea4000c1e1900 */
[----:B--2---:R1:W2:Y:S02]  /*1ed0*/  I2F.F64.U32 R26, R2 ;  /* 0x00000002001a7312 */ /* 0x0042a40000201800 */
.L_x_3106:
[----:B------:R-:W-:Y:S05]  /*1ee0*/  BSYNC.RECONVERGENT B7 ;  /* 0x0000000000077941 */ /* 0x000fea0003800200 */
.L_x_3100:
[----:B------:R-:W-:-:S07]  /*1ef0*/  VIADD R35, R34, 0x80 ;  /* 0x0000008022237836 */ /* 0x000fce0000000000 */
.L_x_3070:
[----:B------:R-:W-:Y:S05]  /*1f00*/  BSYNC.RECONVERGENT B6 ;  /* 0x0000000000067941 */ /* 0x000fea0003800200 */
.L_x_3069:
[----:B------:R-:W-:Y:S01]  /*1f10*/  ISETP.GE.AND P0, PT, R35, R36, PT ;  /* 0x000000242300720c */ /* 0x000fe20003f06270 */
[----:B------:R-:W-:Y:S01]  /*1f20*/  BSSY.RECONVERGENT B6, `(.L_x_3129) ;  /* 0x00001e6000067945 */ /* 0x000fe20003800200 */
[----:B------:R-:W-:Y:S02]  /*1f30*/  CS2R R22, SRZ ;  /* 0x0000000000167805 */ /* 0x000fe4000001ff00 */
[----:B------:R-:W-:-:S09]  /*1f40*/  CS2R R28, SRZ ;  /* 0x00000000001c7805 */ /* 0x000fd2000001ff00 */
[----:B------:R-:W-:Y:S05]  /*1f50*/  @P0 BRA `(.L_x_3130) ;  /* 0x0000001c00880947 */ /* 0x000fea0003800000 */
[----:B01--4-:R-:W0:Y:S01]  /*1f60*/  LDC.64 R2, c[0x0][0x3a8] ;  /* 0x0000ea00ff027b82 */ /* 0x013e220000000a00 */
        /* <DEDUP_REMOVED lines=20> */
.L_x_3135:
[----:B------:R-:W4:Y:S02]  /*20b0*/  LDG.E.U8 R2, desc[UR36][R2.64] ;  /* 0x0000002402027981 */ /* 0x000f24000c1e1100 */
[----:B----4-:R0:W1:Y:S02]  /*20c0*/  I2F.F64.U16 R28, R2 ;  /* 0x00000002001c7312 */ /* 0x0100640000101800 */
[----:B01----:R-:W-:Y:S05]  /*20d0*/  BRA `(.L_x_3137) ;  /* 0x0000000c00607947 */ /* 0x003fea0003800000 */
.L_x_3134:
        /* <DEDUP_REMOVED lines=9> */
.L_x_3139:
[----:B------:R-:W4:Y:S02]  /*2170*/  LDG.E R2, desc[UR36][R2.64] ;  /* 0x0000002402027981 */ /* 0x000f24000c1e1900 */
[----:B----4-:R0:W1:Y:S02]  /*2180*/  I2F.F64 R28, R2 ;  /* 0x00000002001c7312 */ /* 0x0100640000201c00 */
[----:B01----:R-:W-:Y:S05]  /*2190*/  BRA `(.L_x_3137) ;  /* 0x0000000c00307947 */ /* 0x003fea0003800000 */
.L_x_3138:
[----:B------:R-:W4:Y:S02]  /*21a0*/  LDG.E.U16 R2, desc[UR36][R2.64] ;  /* 0x0000002402027981 */ /* 0x000f24000c1e1500 */
[----:B----4-:R0:W1:Y:S02]  /*21b0*/  I2F.F64.S16 R28, R2 ;  /* 0x00000002001c7312 */ /* 0x0100640000101c00 */
[----:B01----:R-:W-:Y:S05]  /*21c0*/  BRA `(.L_x_3137) ;  /* 0x0000000c00247947 */ /* 0x003fea0003800000 */
.L_x_3133:
        /* <DEDUP_REMOVED lines=10> */
.L_x_3141:
[----:B------:R-:W4:Y:S02]  /*2270*/  LDG.E.U16 R0, desc[UR36][R2.64] ;  /* 0x0000002402007981 */ /* 0x000f24000c1e1500 */
[----:B----4-:R-:W-:-:S05]  /*2280*/  HADD2.F32 R0, -RZ, R0.H0_H0 ;  /* 0x20000000ff007230 */ /* 0x010fca0000004100 */
[----:B------:R-:W-:-:S04]  /*2290*/  FMUL.FTZ R0, R0, 1 ;  /* 0x3f80000000007820 */ /* 0x000fc80000410000 */
[----:B------:R0:W1:Y:S02]  /*22a0*/  F2F.F64.F32 R28, R0 ;  /* 0x00000000001c7310 */ /* 0x0000640000201800 */
[----:B01----:R-:W-:Y:S05]  /*22b0*/  BRA `(.L_x_3137) ;  /* 0x0000000800e87947 */ /* 0x003fea0003800000 */
.L_x_3140:
        /* <DEDUP_REMOVED lines=10> */
.L_x_3143:
[----:B------:R-:W4:Y:S02]  /*2360*/  LDG.E.U16 R2, desc[UR36][R2.64] ;  /* 0x0000002402027981 */ /* 0x000f24000c1e1500 */
[----:B----4-:R-:W-:-:S05]  /*2370*/  HADD2.F32 R0, -RZ, R2.H0_H0 ;  /* 0x20000002ff007230 */ /* 0x010fca0000004100 */
[----:B------:R-:W-:-:S04]  /*2380*/  FMUL.FTZ R0, R0, 1 ;  /* 0x3f80000000007820 */ /* 0x000fc80000410000 */
[----:B------:R0:W1:Y:S02]  /*2390*/  F2F.F64.F32 R28, R0 ;  /* 0x00000000001c7310 */ /* 0x0000640000201800 */
[----:B01----:R-:W-:Y:S05]  /*23a0*/  BRA `(.L_x_3137) ;  /* 0x0000000800ac7947 */ /* 0x003fea0003800000 */
.L_x_3142:
[----:B------:R0:W5:Y:S01]  /*23b0*/  LDG.E.64 R28, desc[UR36][R2.64] ;  /* 0x00000024021c7981 */ /* 0x000162000c1e1b00 */
[----:B------:R-:W-:Y:S05]  /*23c0*/  BRA `(.L_x_3137) ;  /* 0x0000000800a47947 */ /* 0x000fea0003800000 */
.L_x_3132:
        /* <DEDUP_REMOVED lines=13> */
.L_x_3146:
[----:B------:R4:W5:Y:S01]  /*24a0*/  LDG.E.64 R28, desc[UR36][R2.64] ;  /* 0x00000024021c7981 */ /* 0x000962000c1e1b00 */
[----:B------:R-:W-:Y:S05]  /*24b0*/  BRA `(.L_x_3137) ;  /* 0x0000000800687947 */ /* 0x000fea0003800000 */
.L_x_3145:
        /* <DEDUP_REMOVED lines=27> */
.L_x_3148:
[----:B------:R-:W4:Y:S02]  /*2670*/  LDG.E.U8 R2, desc[UR36][R2.64] ;  /* 0x0000002402027981 */ /* 0x000f24000c1e1100 */
[C---:B----4-:R-:W-:Y:S02]  /*2680*/  IMAD.SHL.U32 R0, R2.reuse, 0x2000000, RZ ;  /* 0x0200000002007824 */ /* 0x050fe400078e00ff */
        /* <DEDUP_REMOVED lines=12> */
.L_x_3147:
[----:B------:R-:W4:Y:S02]  /*2750*/  LDG.E.U16 R0, desc[UR36][R2.64] ;  /* 0x0000002402007981 */ /* 0x000f24000c1e1500 */
[----:B----4-:R-:W-:-:S04]  /*2760*/  IMAD.U32 R0, R0, 0x10000, RZ ;  /* 0x0001000000007824 */ /* 0x010fc800078e00ff */
[----:B------:R-:W-:-:S04]  /*2770*/  FMUL.FTZ R0, R0, 1 ;  /* 0x3f80000000007820 */ /* 0x000fc80000410000 */
[----:B------:R0:W1:Y:S02]  /*2780*/  F2F.F64.F32 R28, R0 ;  /* 0x00000000001c7310 */ /* 0x0000640000201800 */
[----:B01----:R-:W-:Y:S05]  /*2790*/  BRA `(.L_x_3137) ;  /* 0x0000000400b07947 */ /* 0x003fea0003800000 */
.L_x_3144:
        /* <DEDUP_REMOVED lines=9> */
[----:B----4-:R4:W0:Y:S02]  /*2830*/  I2F.F64.U16 R28, R2 ;  /* 0x00000002001c7312 */ /* 0x0108240000101800 */
[----:B0---4-:R-:W-:Y:S05]  /*2840*/  BRA `(.L_x_3137) ;  /* 0x0000000400847947 */ /* 0x011fea0003800000 */
.L_x_3151:
        /* <DEDUP_REMOVED lines=21> */
.L_x_3153:
[----:B------:R-:W-:Y:S05]  /*29a0*/  BSYNC.RECONVERGENT B0 ;  /* 0x0000000000007941 */ /* 0x000fea0003800200 */
.L_x_3152:
[----:B------:R-:W-:Y:S01]  /*29b0*/  IMAD.SHL.U32 R0, R0, 0x100000, RZ ;  /* 0x0010000000007824 */ /* 0x000fe200078e00ff */
[----:B------:R-:W-:-:S04]  /*29c0*/  LEA R2, R2, 0x3b800000, 0x17 ;  /* 0x3b80000002027811 */ /* 0x000fc800078eb8ff */
[----:B------:R-:W-:-:S05]  /*29d0*/  LOP3.LUT R0, R2, R0, R7, 0xfe, !PT ;  /* 0x0000000002007212 */ /* 0x000fca00078efe07 */
[----:B------:R-:W-:-:S04]  /*29e0*/  FMUL.FTZ R0, R0, 1 ;  /* 0x3f80000000007820 */ /* 0x000fc80000410000 */
[----:B------:R4:W0:Y:S02]  /*29f0*/  F2F.F64.F32 R28, R0 ;  /* 0x00000000001c7310 */ /* 0x0008240000201800 */
[----:B0---4-:R-:W-:Y:S05]  /*2a00*/  BRA `(.L_x_3137) ;  /* 0x0000000400147947 */ /* 0x011fea0003800000 */
.L_x_3150:
        /* <DEDUP_REMOVED lines=21> */
.L_x_3155:
[----:B------:R-:W-:Y:S05]  /*2b60*/  BSYNC.RECONVERGENT B0 ;  /* 0x0000000000007941 */ /* 0x000fea0003800200 */
.L_x_3154:
[----:B------:R-:W-:Y:S01]  /*2b70*/  IMAD.SHL.U32 R0, R0, 0x200000, RZ ;  /* 0x0020000000007824 */ /* 0x000fe200078e00ff */
[----:B------:R-:W-:-:S04]  /*2b80*/  LEA R2, R2, 0x37800000, 0x17 ;  /* 0x3780000002027811 */ /* 0x000fc800078eb8ff */
[----:B------:R-:W-:-:S05]  /*2b90*/  LOP3.LUT R0, R2, R0, R7, 0xfe, !PT ;  /* 0x0000000002007212 */ /* 0x000fca00078efe07 */
[----:B------:R-:W-:-:S04]  /*2ba0*/  FMUL.FTZ R0, R0, 1 ;  /* 0x3f80000000007820 */ /* 0x000fc80000410000 */
[----:B------:R4:W0:Y:S02]  /*2bb0*/  F2F.F64.F32 R28, R0 ;  /* 0x00000000001c7310 */ /* 0x0008240000201800 */
[----:B0---4-:R-:W-:Y:S05]  /*2bc0*/  BRA `(.L_x_3137) ;  /* 0x0000000000a47947 */ /* 0x011fea0003800000 */
.L_x_3149:
        /* <DEDUP_REMOVED lines=8> */
[----:B------:R-:W-:Y:S01]  /*2c50*/  IMAD.MOV.U32 R29, RZ, RZ, 0x38000000 ;  /* 0x38000000ff1d7424 */ /* 0x000fe200078e00ff */
[----:B----4-:R-:W-:-:S13]  /*2c60*/  ISETP.NE.AND P0, PT, R0, RZ, PT ;  /* 0x000000ff0000720c */ /* 0x010fda0003f05270 */
[----:B------:R-:W-:Y:S05]  /*2c70*/  @!P0 BRA `(.L_x_3137) ;  /* 0x0000000000788947 */ /* 0x000fea0003800000 */
[----:B------:R-:W-:-:S13]  /*2c80*/  ISETP.NE.AND P0, PT, R0, 0xff, PT ;  /* 0x000000ff0000780c */ /* 0x000fda0003f05270 */
[----:B------:R-:W-:Y:S02]  /*2c90*/  @P0 IMAD.SHL.U32 R0, R0, 0x800000, RZ ;  /* 0x0080000000000824 */ /* 0x000fe400078e00ff */
[----:B------:R-:W-:Y:S02]  /*2ca0*/  @!P0 IMAD.MOV.U32 R28, RZ, RZ, 0x20000000 ;  /* 0x20000000ff1c8424 */ /* 0x000fe400078e00ff */
[----:B------:R-:W-:Y:S02]  /*2cb0*/  @!P0 IMAD.MOV.U32 R29, RZ, RZ, 0x7ff80000 ;  /* 0x7ff80000ff1d8424 */ /* 0x000fe400078e00ff */
[----:B------:R-:W-:-:S04]  /*2cc0*/  @P0 FMUL.FTZ R0, R0, 1 ;  /* 0x3f80000000000820 */ /* 0x000fc80000410000 */
[----:B------:R0:W1:Y:S02]  /*2cd0*/  @P0 F2F.F64.F32 R28, R0 ;  /* 0x00000000001c0310 */ /* 0x0000640000201800 */
[----:B01----:R-:W-:Y:S05]  /*2ce0*/  BRA `(.L_x_3137) ;  /* 0x00000000005c7947 */ /* 0x003fea0003800000 */
.L_x_3136:
        /* <DEDUP_REMOVED lines=16> */
.L_x_3158:
[----:B------:R-:W-:Y:S01]  /*2df0*/  CS2R R28, SRZ ;  /* 0x00000000001c7805 */ /* 0x000fe2000001ff00 */
[----:B------:R-:W-:Y:S06]  /*2e00*/  BRA `(.L_x_3137) ;  /* 0x0000000000147947 */ /* 0x000fec0003800000 */
.L_x_3157:
[----:B------:R-:W4:Y:S02]  /*2e10*/  LDG.E.64 R28, desc[UR36][R2.64] ;  /* 0x00000024021c7981 */ /* 0x000f24000c1e1b00 */
[----:B----4-:R-:W0:Y:S02]  /*2e20*/  I2F.F64.U64 R28, R28 ;  /* 0x0000001c001c7312 */ /* 0x010e240000301800 */
[----:B0-----:R-:W-:Y:S05]  /*2e30*/  BRA `(.L_x_3137) ;  /* 0x0000000000087947 */ /* 0x001fea0003800000 */
.L_x_3156:
[----:B------:R-:W4:Y:S02]  /*2e40*/  LDG.E R2, desc[UR36][R2.64] ;  /* 0x0000002402027981 */ /* 0x000f24000c1e1900 */
[----:B----4-:R0:W1:Y:S02]  /*2e50*/  I2F.F64.U32 R28, R2 ;  /* 0x00000002001c7312 */ /* 0x0100640000201800 */
.L_x_3137:
[----:B------:R-:W-:Y:S05]  /*2e60*/  BSYNC.RECONVERGENT B7 ;  /* 0x0000000000077941 */ /* 0x000fea0003800200 */
.L_x_3131:
        /* <DEDUP_REMOVED lines=18> */
[----:B----4-:R0:W4:Y:S02]  /*2f90*/  I2F.F64.S16 R22, R2 ;  /* 0x0000000200167312 */ /* 0x0101240000101c00 */
[----:B0---4-:R-:W-:Y:S05]  /*2fa0*/  BRA `(.L_x_3165) ;  /* 0x0000000c006c7947 */ /* 0x011fea0003800000 */
.L_x_3163:
[----:B------:R-:W4:Y:S02]  /*2fb0*/  LDG.E.U8 R2, desc[UR36][R2.64] ;  /* 0x0000002402027981 */ /* 0x000f24000c1e1100 */
[----:B----4-:R0:W4:Y:S02]  /*2fc0*/  I2F.F64.U16 R22, R2 ;  /* 0x0000000200167312 */ /* 0x0101240000101800 */
[----:B0---4-:R-:W-:Y:S05]  /*2fd0*/  BRA `(.L_x_3165) ;  /* 0x0000000c00607947 */ /* 0x011fea0003800000 */
.L_x_3162:
        /* <DEDUP_REMOVED lines=9> */
.L_x_3167:
[----:B------:R-:W4:Y:S02]  /*3070*/  LDG.E R2, desc[UR36][R2.64] ;  /* 0x0000002402027981 */ /* 0x000f24000c1e1900 */
[----:B----4-:R0:W4:Y:S02]  /*3080*/  I2F.F64 R22, R2 ;  /* 0x0000000200167312 */ /* 0x0101240000201c00 */
[----:B0---4-:R-:W-:Y:S05]  /*3090*/  BRA `(.L_x_3165) ;  /* 0x0000000c00307947 */ /* 0x011fea0003800000 */
.L_x_3166:
[----:B------:R-:W4:Y:S02]  /*30a0*/  LDG.E.U16 R2, desc[UR36][R2.64] ;  /* 0x0000002402027981 */ /* 0x000f24000c1e1500 */
[----:B----4-:R0:W4:Y:S02]  /*30b0*/  I2F.F64.S16 R22, R2 ;  /* 0x0000000200167312 */ /* 0x0101240000101c00 */
[----:B0---4-:R-:W-:Y:S05]  /*30c0*/  BRA `(.L_x_3165) ;  /* 0x0000000c00247947 */ /* 0x011fea0003800000 */
.L_x_3161:
        /* <DEDUP_REMOVED lines=8> */
[----:B------:R-:W4:Y:S02]  /*3150*/  F2F.F64.F32 R22, R22 ;  /* 0x0000001600167310 */ /* 0x000f240000201800 */
[----:B----4-:R-:W-:Y:S05]  /*3160*/  BRA `(.L_x_3165) ;  /* 0x0000000800fc7947 */ /* 0x010fea0003800000 */
.L_x_3169:
[----:B------:R-:W4:Y:S02]  /*3170*/  LDG.E.U16 R0, desc[UR36][R2.64] ;  /* 0x0000002402007981 */ /* 0x000f24000c1e1500 */
[----:B----4-:R-:W-:-:S05]  /*3180*/  HADD2.F32 R0, -RZ, R0.H0_H0 ;  /* 0x20000000ff007230 */ /* 0x010fca0000004100 */
[----:B------:R-:W-:-:S04]  /*3190*/  FMUL.FTZ R0, R0, 1 ;  /* 0x3f80000000007820 */ /* 0x000fc80000410000 */
[----:B------:R4:W0:Y:S02]  /*31a0*/  F2F.F64.F32 R22, R0 ;  /* 0x0000000000167310 */ /* 0x0008240000201800 */
[----:B0---4-:R-:W-:Y:S05]  /*31b0*/  BRA `(.L_x_3165) ;  /* 0x0000000800e87947 */ /* 0x011fea0003800000 */
.L_x_3168:
        /* <DEDUP_REMOVED lines=10> */
.L_x_3171:
[----:B------:R-:W4:Y:S02]  /*3260*/  LDG.E.U16 R2, desc[UR36][R2.64] ;  /* 0x0000002402027981 */ /* 0x000f24000c1e1500 */
[----:B----4-:R-:W-:-:S05]  /*3270*/  HADD2.F32 R0, -RZ, R2.H0_H0 ;  /* 0x20000002ff007230 */ /* 0x010fca0000004100 */
[----:B------:R-:W-:-:S04]  /*3280*/  FMUL.FTZ R0, R0, 1 ;  /* 0x3f80000000007820 */ /* 0x000fc80000410000 */
[----:B------:R0:W4:Y:S02]  /*3290*/  F2F.F64.F32 R22, R0 ;  /* 0x0000000000167310 */ /* 0x0001240000201800 */
[----:B0---4-:R-:W-:Y:S05]  /*32a0*/  BRA `(.L_x_3165) ;  /* 0x0000000800ac7947 */ /* 0x011fea0003800000 */
.L_x_3170:
[----:B------:R0:W5:Y:S01]  /*32b0*/  LDG.E.64 R22, desc[UR36][R2.64] ;  /* 0x0000002402167981 */ /* 0x000162000c1e1b00 */
[----:B------:R-:W-:Y:S05]  /*32c0*/  BRA `(.L_x_3165) ;  /* 0x0000000800a47947 */ /* 0x000fea0003800000 */
.L_x_3160:
        /* <DEDUP_REMOVED lines=13> */
.L_x_3174:
[----:B------:R0:W5:Y:S01]  /*33a0*/  LDG.E.64 R22, desc[UR36][R2.64] ;  /* 0x0000002402167981 */ /* 0x000162000c1e1b00 */
[----:B------:R-:W-:Y:S05]  /*33b0*/  BRA `(.L_x_3165) ;  /* 0x0000000800687947 */ /* 0x000fea0003800000 */
.L_x_3173:
        /* <DEDUP_REMOVED lines=26> */
[----:B0---4-:R-:W-:Y:S05]  /*3560*/  BRA `(.L_x_3165) ;  /* 0x0000000400fc7947 */ /* 0x011fea0003800000 */
.L_x_3176:
        /* <DEDUP_REMOVED lines=13> */
[----:B0---4-:R-:W-:Y:S05]  /*3640*/  BRA `(.L_x_3165) ;  /* 0x0000000400c47947 */ /* 0x011fea0003800000 */
.L_x_3175:
[----:B------:R-:W4:Y:S02]  /*3650*/  LDG.E.U16 R0, desc[UR36][R2.64] ;  /* 0x0000002402007981 */ /* 0x000f24000c1e1500 */
[----:B----4-:R-:W-:-:S04]  /*3660*/  IMAD.U32 R0, R0, 0x10000, RZ ;  /* 0x0001000000007824 */ /* 0x010fc800078e00ff */
[----:B------:R-:W-:-:S04]  /*3670*/  FMUL.FTZ R0, R0, 1 ;  /* 0x3f80000000007820 */ /* 0x000fc80000410000 */
[----:B------:R0:W4:Y:S02]  /*3680*/  F2F.F64.F32 R22, R0 ;  /* 0x0000000000167310 */ /* 0x0001240000201800 */
[----:B0---4-:R-:W-:Y:S05]  /*3690*/  BRA `(.L_x_3165) ;  /* 0x0000000400b07947 */ /* 0x011fea0003800000 */
.L_x_3172:
        /* <DEDUP_REMOVED lines=9> */
[----:B----4-:R0:W4:Y:S02]  /*3730*/  I2F.F64.U16 R22, R2 ;  /* 0x0000000200167312 */ /* 0x0101240000101800 */
[----:B0---4-:R-:W-:Y:S05]  /*3740*/  BRA `(.L_x_3165) ;  /* 0x0000000400847947 */ /* 0x011fea0003800000 */
.L_x_3179:
        /* <DEDUP_REMOVED lines=21> */
.L_x_3181:
[----:B------:R-:W-:Y:S05]  /*38a0*/  BSYNC.RECONVERGENT B0 ;  /* 0x0000000000007941 */ /* 0x000fea0003800200 */
.L_x_3180:
[----:B------:R-:W-:Y:S01]  /*38b0*/  IMAD.SHL.U32 R0, R0, 0x100000, RZ ;  /* 0x0010000000007824 */ /* 0x000fe200078e00ff */
[----:B------:R-:W-:-:S04]  /*38c0*/  LEA R2, R2, 0x3b800000, 0x17 ;  /* 0x3b80000002027811 */ /* 0x000fc800078eb8ff */
[----:B------:R-:W-:-:S05]  /*38d0*/  LOP3.LUT R0, R2, R0, R7, 0xfe, !PT ;  /* 0x0000000002007212 */ /* 0x000fca00078efe07 */
[----:B------:R-:W-:-:S04]  /*38e0*/  FMUL.FTZ R0, R0, 1 ;  /* 0x3f80000000007820 */ /* 0x000fc80000410000 */
[----:B------:R0:W4:Y:S02]  /*38f0*/  F2F.F64.F32 R22, R0 ;  /* 0x0000000000167310 */ /* 0x0001240000201800 */
[----:B0---4-:R-:W-:Y:S05]  /*3900*/  BRA `(.L_x_3165) ;  /* 0x0000000400147947 */ /* 0x011fea0003800000 */
.L_x_3178:
        /* <DEDUP_REMOVED lines=21> */
.L_x_3183:
[----:B------:R-:W-:Y:S05]  /*3a60*/  BSYNC.RECONVERGENT B0 ;  /* 0x0000000000007941 */ /* 0x000fea0003800200 */
.L_x_3182:
[----:B------:R-:W-:Y:S01]  /*3a70*/  IMAD.SHL.U32 R0, R0, 0x200000, RZ ;  /* 0x0020000000007824 */ /* 0x000fe200078e00ff */
[----:B------:R-:W-:-:S04]  /*3a80*/  LEA R2, R2, 0x37800000, 0x17 ;  /* 0x3780000002027811 */ /* 0x000fc800078eb8ff */
[----:B------:R-:W-:-:S05]  /*3a90*/  LOP3.LUT R0, R2, R0, R7, 0xfe, !PT ;  /* 0x0000000002007212 */ /* 0x000fca00078efe07 */
[----:B------:R-:W-:-:S04]  /*3aa0*/  FMUL.FTZ R0, R0, 1 ;  /* 0x3f80000000007820 */ /* 0x000fc80000410000 */
[----:B------:R0:W4:Y:S02]  /*3ab0*/  F2F.F64.F32 R22, R0 ;  /* 0x0000000000167310 */ /* 0x0001240000201800 */
[----:B0---4-:R-:W-:Y:S05]  /*3ac0*/  BRA `(.L_x_3165) ;  /* 0x0000000000a47947 */ /* 0x011fea0003800000 */
.L_x_3177:
        /* <DEDUP_REMOVED lines=16> */
[----:B------:R0:W4:Y:S02]  /*3bd0*/  @P0 F2F.F64.F32 R22, R0 ;  /* 0x0000000000160310 */ /* 0x0001240000201800 */
[----:B0---4-:R-:W-:Y:S05]  /*3be0*/  BRA `(.L_x_3165) ;  /* 0x00000000005c7947 */ /* 0x011fea0003800000 */
.L_x_3164:
        /* <DEDUP_REMOVED lines=16> */
.L_x_3186:
[----:B------:R-:W-:Y:S01]  /*3cf0*/  CS2R R22, SRZ ;  /* 0x0000000000167805 */ /* 0x000fe2000001ff00 */
[----:B------:R-:W-:Y:S06]  /*3d00*/  BRA `(.L_x_3165) ;  /* 0x0000000000147947 */ /* 0x000fec0003800000 */
.L_x_3185:
[----:B------:R-:W4:Y:S02]  /*3d10*/  LDG.E.64 R22, desc[UR36][R2.64] ;  /* 0x0000002402167981 */ /* 0x000f24000c1e1b00 */
[----:B----4-:R-:W0:Y:S02]  /*3d20*/  I2F.F64.U64 R22, R22 ;  /* 0x0000001600167312 */ /* 0x010e240000301800 */
[----:B0-----:R-:W-:Y:S05]  /*3d30*/  BRA `(.L_x_3165) ;  /* 0x0000000000087947 */ /* 0x001fea0003800000 */
.L_x_3184:
[----:B------:R-:W4:Y:S02]  /*3d40*/  LDG.E R2, desc[UR36][R2.64] ;  /* 0x0000002402027981 */ /* 0x000f24000c1e1900 */
[----:B----4-:R4:W0:Y:S02]  /*3d50*/  I2F.F64.U32 R22, R2 ;  /* 0x0000000200167312 */ /* 0x0108240000201800 */
.L_x_3165:
[----:B------:R-:W-:Y:S05]  /*3d60*/  BSYNC.RECONVERGENT B7 ;  /* 0x0000000000077941 */ /* 0x000fea0003800200 */
.L_x_3159:
[----:B------:R-:W-:-:S07]  /*3d70*/  VIADD R35, R35, 0x80 ;  /* 0x0000008023237836 */ /* 0x000fce0000000000 */
.L_x_3130:
[----:B------:R-:W-:Y:S05]  /*3d80*/  BSYNC.RECONVERGENT B6 ;  /* 0x0000000000067941 */ /* 0x000fea0003800200 */
.L_x_3129:
        /* <DEDUP_REMOVED lines=26> */
.L_x_3193:
[----:B------:R-:W4:Y:S02]  /*3f30*/  LDG.E.U8 R2, desc[UR36][R2.64] ;  /* 0x0000002402027981 */ /* 0x000f24000c1e1100 */
[----:B----4-:R0:W1:Y:S02]  /*3f40*/  I2F.F64.U16 R24, R2 ;  /* 0x0000000200187312 */ /* 0x0100640000101800 */
[----:B01----:R-:W-:Y:S05]  /*3f50*/  BRA `(.L_x_3195) ;  /* 0x0000000c00607947 */ /* 0x003fea0003800000 */
.L_x_3192:
        /* <DEDUP_REMOVED lines=9> */
.L_x_3197:
[----:B------:R-:W4:Y:S02]  /*3ff0*/  LDG.E R2, desc[UR36][R2.64] ;  /* 0x0000002402027981 */ /* 0x000f24000c1e1900 */
[----:B----4-:R0:W1:Y:S02]  /*4000*/  I2F.F64 R24, R2 ;  /* 0x0000000200187312 */ /* 0x0100640000201c00 */
[----:B01----:R-:W-:Y:S05]  /*4010*/  BRA `(.L_x_3195) ;  /* 0x0000000c00307947 */ /* 0x003fea0003800000 */
.L_x_3196:
[----:B------:R-:W4:Y:S02]  /*4020*/  LDG.E.U16 R2, desc[UR36][R2.64] ;  /* 0x0000002402027981 */ /* 0x000f24000c1e1500 */
[----:B----4-:R0:W1:Y:S02]  /*4030*/  I2F.F64.S16 R24, R2 ;  /* 0x0000000200187312 */ /* 0x0100640000101c00 */
[----:B01----:R-:W-:Y:S05]  /*4040*/  BRA `(.L_x_3195) ;  /* 0x0000000c00247947 */ /* 0x003fea0003800000 */
.L_x_3191:
        /* <DEDUP_REMOVED lines=10> */
.L_x_3199:
[----:B------:R-:W4:Y:S02]  /*40f0*/  LDG.E.U16 R0, desc[UR36][R2.64] ;  /* 0x0000002402007981 */ /* 0x000f24000c1e1500 */
[----:B----4-:R-:W-:-:S05]  /*4100*/  HADD2.F32 R0, -RZ, R0.H0_H0 ;  /* 0x20000000ff007230 */ /* 0x010fca0000004100 */
[----:B------:R-:W-:-:S04]  /*4110*/  FMUL.FTZ R0, R0, 1 ;  /* 0x3f80000000007820 */ /* 0x000fc80000410000 */
[----:B------:R0:W1:Y:S02]  /*4120*/  F2F.F64.F32 R24, R0 ;  /* 0x0000000000187310 */ /* 0x0000640000201800 */
[----:B01----:R-:W-:Y:S05]  /*4130*/  BRA `(.L_x_3195) ;  /* 0x0000000800e87947 */ /* 0x003fea0003800000 */
.L_x_3198:
        /* <DEDUP_REMOVED lines=8> */
[----:B------:R-:W1:Y:S02]  /*41c0*/  F2F.F64.F32 R24, R24 ;  /* 0x0000001800187310 */ /* 0x000e640000201800 */
[----:B-1----:R-:W-:Y:S05]  /*41d0*/  BRA `(.L_x_3195) ;  /* 0x0000000800c07947 */ /* 0x002fea0003800000 */
.L_x_3201:
[----:B------:R-:W4:Y:S02]  /*41e0*/  LDG.E.U16 R2, desc[UR36][R2.64] ;  /* 0x0000002402027981 */ /* 0x000f24000c1e1500 */
[----:B----4-:R-:W-:-:S05]  /*41f0*/  HADD2.F32 R0, -RZ, R2.H0_H0 ;  /* 0x20000002ff007230 */ /* 0x010fca0000004100 */
[----:B------:R-:W-:-:S04]  /*4200*/  FMUL.FTZ R0, R0, 1 ;  /* 0x3f80000000007820 */ /* 0x000fc80000410000 */
[----:B------:R1:W4:Y:S02]  /*4210*/  F2F.F64.F32 R24, R0 ;  /* 0x0000000000187310 */ /* 0x0003240000201800 */
[----:B-1--4-:R-:W-:Y:S05]  /*4220*/  BRA `(.L_x_3195) ;  /* 0x0000000800ac7947 */ /* 0x012fea0003800000 */
.L_x_3200:
[----:B------:R0:W5:Y:S01]  /*4230*/  LDG.E.64 R24, desc[UR36][R2.64] ;  /* 0x0000002402187981 */ /* 0x000162000c1e1b00 */
[----:B------:R-:W-:Y:S05]  /*4240*/  BRA `(.L_x_3195) ;  /* 0x0000000800a47947 */ /* 0x000fea0003800000 */
.L_x_3190:
        /* <DEDUP_REMOVED lines=13> */
.L_x_3204:
[----:B------:R1:W5:Y:S01]  /*4320*/  LDG.E.64 R24, desc[UR36][R2.64] ;  /* 0x0000002402187981 */ /* 0x000362000c1e1b00 */
[----:B------:R-:W-:Y:S05]  /*4330*/  BRA `(.L_x_3195) ;  /* 0x0000000800687947 */ /* 0x000fea0003800000 */
.L_x_3203:
        /* <DEDUP_REMOVED lines=26> */
[----:B-1--4-:R-:W-:Y:S05]  /*44e0*/  BRA `(.L_x_3195) ;  /* 0x0000000400fc7947 */ /* 0x012fea0003800000 */
.L_x_3206:
        /* <DEDUP_REMOVED lines=13> */
[----:B-1--4-:R-:W-:Y:S05]  /*45c0*/  BRA `(.L_x_3195) ;  /* 0x0000000400c47947 */ /* 0x012fea0003800000 */
.L_x_3205:
[----:B------:R-:W4:Y:S02]  /*45d0*/  LDG.E.U16 R0, desc[UR36][R2.64] ;  /* 0x0000002402007981 */ /* 0x000f24000c1e1500 */
[----:B----4-:R-:W-:-:S04]  /*45e0*/  IMAD.U32 R0, R0, 0x10000, RZ ;  /* 0x0001000000007824 */ /* 0x010fc800078e00ff */
[----:B------:R-:W-:-:S04]  /*45f0*/  FMUL.FTZ R0, R0, 1 ;  /* 0x3f80000000007820 */ /* 0x000fc80000410000 */
[----:B------:R1:W4:Y:S02]  /*4600*/  F2F.F64.F32 R24, R0 ;  /* 0x0000000000187310 */ /* 0x0003240000201800 */
[----:B-1--4-:R-:W-:Y:S05]  /*4610*/  BRA `(.L_x_3195) ;  /* 0x0000000400b07947 */ /* 0x012fea0003800000 */
.L_x_3202:
        /* <DEDUP_REMOVED lines=11> */
.L_x_3209:
        /* <DEDUP_REMOVED lines=21> */
.L_x_3211:
[----:B------:R-:W-:Y:S05]  /*4820*/  BSYNC.RECONVERGENT B0 ;  /* 0x0000000000007941 */ /* 0x000fea0003800200 */
.L_x_3210:
[----:B------:R-:W-:Y:S01]  /*4830*/  IMAD.SHL.U32 R0, R0, 0x100000, RZ ;  /* 0x0010000000007824 */ /* 0x000fe200078e00ff */
[----:B------:R-:W-:-:S04]  /*4840*/  LEA R2, R2, 0x3b800000, 0x17 ;  /* 0x3b80000002027811 */ /* 0x000fc800078eb8ff */
[----:B------:R-:W-:-:S05]  /*4850*/  LOP3.LUT R0, R2, R0, R7, 0xfe, !PT ;  /* 0x0000000002007212 */ /* 0x000fca00078efe07 */
[----:B------:R-:W-:-:S04]  /*4860*/  FMUL.FTZ R0, R0, 1 ;  /* 0x3f80000000007820 */ /* 0x000fc80000410000 */
[----:B------:R0:W1:Y:S02]  /*4870*/  F2F.F64.F32 R24, R0 ;  /* 0x0000000000187310 */ /* 0x0000640000201800 */
[----:B01----:R-:W-:Y:S05]  /*4880*/  BRA `(.L_x_3195) ;  /* 0x0000000400147947 */ /* 0x003fea0003800000 */
.L_x_3208:
        /* <DEDUP_REMOVED lines=21> */
.L_x_3213:
[----:B------:R-:W-:Y:S05]  /*49e0*/  BSYNC.RECONVERGENT B0 ;  /* 0x0000000000007941 */ /* 0x000fea0003800200 */
.L_x_3212:
[----:B------:R-:W-:Y:S01]  /*49f0*/  IMAD.SHL.U32 R0, R0, 0x200000, RZ ;  /* 0x0020000000007824 */ /* 0x000fe200078e00ff */
[----:B------:R-:W-:-:S04]  /*4a00*/  LEA R2, R2, 0x37800000, 0x17 ;  /* 0x3780000002027811 */ /* 0x000fc800078eb8ff */
[----:B------:R-:W-:-:S05]  /*4a10*/  LOP3.LUT R0, R2, R0, R7, 0xfe, !PT ;  /* 0x0000000002007212 */ /* 0x000fca00078efe07 */
[----:B------:R-:W-:-:S04]  /*4a20*/  FMUL.FTZ R0, R0, 1 ;  /* 0x3f80000000007820 */ /* 0x000fc80000410000 */
[----:B------:R0:W1:Y:S02]  /*4a30*/  F2F.F64.F32 R24, R0 ;  /* 0x0000000000187310 */ /* 0x0000640000201800 */
[----:B01----:R-:W-:Y:S05]  /*4a40*/  BRA `(.L_x_3195) ;  /* 0x0000000000a47947 */ /* 0x003fea0003800000 */
.L_x_3207:
        /* <DEDUP_REMOVED lines=18> */
.L_x_3194:
        /* <DEDUP_REMOVED lines=16> */
.L_x_3216:
[----:B------:R-:W-:Y:S01]  /*4c70*/  CS2R R24, SRZ ;  /* 0x0000000000187805 */ /* 0x000fe2000001ff00 */
[----:B------:R-:W-:Y:S06]  /*4c80*/  BRA `(.L_x_3195) ;  /* 0x0000000000147947 */ /* 0x000fec0003800000 */
.L_x_3215:
[----:B------:R-:W4:Y:S02]  /*4c90*/  LDG.E.64 R24, desc[UR36][R2.64] ;  /* 0x0000002402187981 */ /* 0x000f24000c1e1b00 */
[----:B----4-:R-:W4:Y:S02]  /*4ca0*/  I2F.F64.U64 R24, R24 ;  /* 0x0000001800187312 */ /* 0x010f240000301800 */
[----:B----4-:R-:W-:Y:S05]  /*4cb0*/  BRA `(.L_x_3195) ;  /* 0x0000000000087947 */ /* 0x010fea0003800000 */
.L_x_3214:
[----:B------:R-:W4:Y:S02]  /*4cc0*/  LDG.E R2, desc[UR36][R2.64] ;  /* 0x0000002402027981 */ /* 0x000f24000c1e1900 */
[----:B----4-:R4:W0:Y:S02]  /*4cd0*/  I2F.F64.U32 R24, R2 ;  /* 0x0000000200187312 */ /* 0x0108240000201800 */
.L_x_3195:
[----:B------:R-:W-:Y:S05]  /*4ce0*/  BSYNC.RECONVERGENT B7 ;  /* 0x0000000000077941 */ /* 0x000fea0003800200 */
.L_x_3189:
[----:B01--4-:R-:W0:Y:S01]  /*4cf0*/  LDC.64 R2, c[0x0][0x3b0] ;  /* 0x0000ec00ff027b82 */ /* 0x013e220000000a00 */
        /* <DEDUP_REMOVED lines=19> */
.L_x_3221:
[----:B------:R-:W4:Y:S02]  /*4e30*/  LDG.E.U8 R2, desc[UR36][R2.64] ;  /* 0x0000002402027981 */ /* 0x000f24000c1e1100 */
[----:B----4-:R0:W1:Y:S02]  /*4e40*/  I2F.F64.U16 R18, R2 ;  /* 0x0000000200127312 */ /* 0x0100640000101800 */
[----:B01----:R-:W-:Y:S05]  /*4e50*/  BRA `(.L_x_3223) ;  /* 0x0000000c00607947 */ /* 0x003fea0003800000 */
.L_x_3220:
        /* <DEDUP_REMOVED lines=9> */
.L_x_3225:
[----:B------:R-:W4:Y:S02]  /*4ef0*/  LDG.E R2, desc[UR36][R2.64] ;  /* 0x0000002402027981 */ /* 0x000f24000c1e1900 */
[----:B----4-:R0:W1:Y:S02]  /*4f00*/  I2F.F64 R18, R2 ;  /* 0x0000000200127312 */ /* 0x0100640000201c00 */
[----:B01----:R-:W-:Y:S05]  /*4f10*/  BRA `(.L_x_3223) ;  /* 0x0000000c00307947 */ /* 0x003fea0003800000 */
.L_x_3224:
[----:B------:R-:W4:Y:S02]  /*4f20*/  LDG.E.U16 R2, desc[UR36][R2.64] ;  /* 0x0000002402027981 */ /* 0x000f24000c1e1500 */
[----:B----4-:R0:W1:Y:S02]  /*4f30*/  I2F.F64.S16 R18, R2 ;  /* 0x0000000200127312 */ /* 0x0100640000101c00 */
[----:B01----:R-:W-:Y:S05]  /*4f40*/  BRA `(.L_x_3223) ;  /* 0x0000000c00247947 */ /* 0x003fea0003800000 */
.L_x_3219:
        /* <DEDUP_REMOVED lines=10> */
.L_x_3227:
[----:B------:R-:W4:Y:S02]  /*4ff0*/  LDG.E.U16 R0, desc[UR36][R2.64] ;  /* 0x0000002402007981 */ /* 0x000f24000c1e1500 */
[----:B----4-:R-:W-:-:S05]  /*5000*/  HADD2.F32 R0, -RZ, R0.H0_H0 ;  /* 0x20000000ff007230 */ /* 0x010fca0000004100 */
[----:B------:R-:W-:-:S04]  /*5010*/  FMUL.FTZ R0, R0, 1 ;  /* 0x3f80000000007820 */ /* 0x000fc80000410000 */
[----:B------:R0:W1:Y:S02]  /*5020*/  F2F.F64.F32 R18, R0 ;  /* 0x0000000000127310 */ /* 0x0000640000201800 */
[----:B01----:R-:W-:Y:S05]  /*5030*/  BRA `(.L_x_3223) ;  /* 0x0000000800e87947 */ /* 0x003fea0003800000 */
.L_x_3226:
        /* <DEDUP_REMOVED lines=10> */
.L_x_3229:
[----:B------:R-:W4:Y:S02]  /*50e0*/  LDG.E.U16 R2, desc[UR36][R2.64] ;  /* 0x0000002402027981 */ /* 0x000f24000c1e1500 */
[----:B----4-:R-:W-:-:S05]  /*50f0*/  HADD2.F32 R0, -RZ, R2.H0_H0 ;  /* 0x20000002ff007230 */ /* 0x010fca0000004100 */
[----:B------:R-:W-:-:S04]  /*5100*/  FMUL.FTZ R0, R0, 1 ;  /* 0x3f80000000007820 */ /* 0x000fc80000410000 */
[----:B------:R0:W1:Y:S02]  /*5110*/  F2F.F64.F32 R18, R0 ;  /* 0x0000000000127310 */ /* 0x0000640000201800 */
[----:B01----:R-:W-:Y:S05]  /*5120*/  BRA `(.L_x_3223) ;  /* 0x0000000800ac7947 */ /* 0x003fea0003800000 */
.L_x_3228:
[----:B------:R0:W5:Y:S01]  /*5130*/  LDG.E.64 R18, desc[UR36][R2.64] ;  /* 0x0000002402127981 */ /* 0x000162000c1e1b00 */
[----:B------:R-:W-:Y:S05]  /*5140*/  BRA `(.L_x_3223) ;  /* 0x0000000800a47947 */ /* 0x000fea0003800000 */
.L_x_3218:
        /* <DEDUP_REMOVED lines=13> */
.L_x_3232:
[----:B------:R0:W5:Y:S01]  /*5220*/  LDG.E.64 R18, desc[UR36][R2.64] ;  /* 0x0000002402127981 */ /* 0x000162000c1e1b00 */
[----:B------:R-:W-:Y:S05]  /*5230*/  BRA `(.L_x_3223) ;  /* 0x0000000800687947 */ /* 0x000fea0003800000 */
.L_x_3231:
        /* <DEDUP_REMOVED lines=27> */
.L_x_3234:
        /* <DEDUP_REMOVED lines=14> */
.L_x_3233:
[----:B------:R-:W4:Y:S02]  /*54d0*/  LDG.E.U16 R0, desc[UR36][R2.64] ;  /* 0x0000002402007981 */ /* 0x000f24000c1e1500 */
[----:B----4-:R-:W-:-:S04]  /*54e0*/  IMAD.U32 R0, R0, 0x10000, RZ ;  /* 0x0001000000007824 */ /* 0x010fc800078e00ff */
[----:B------:R-:W-:-:S04]  /*54f0*/  FMUL.FTZ R0, R0, 1 ;  /* 0x3f80000000007820 */ /* 0x000fc80000410000 */
[----:B------:R0:W1:Y:S02]  /*5500*/  F2F.F64.F32 R18, R0 ;  /* 0x0000000000127310 */ /* 0x0000640000201800 */
[----:B01----:R-:W-:Y:S05]  /*5510*/  BRA `(.L_x_3223) ;  /* 0x0000000400b07947 */ /* 0x003fea0003800000 */
.L_x_3230:
        /* <DEDUP_REMOVED lines=11> */
.L_x_3237:
        /* <DEDUP_REMOVED lines=21> */
.L_x_3239:
[----:B------:R-:W-:Y:S05]  /*5720*/  BSYNC.RECONVERGENT B0 ;  /* 0x0000000000007941 */ /* 0x000fea0003800200 */
.L_x_3238:
[----:B------:R-:W-:Y:S01]  /*5730*/  IMAD.SHL.U32 R0, R0, 0x100000, RZ ;  /* 0x0010000000007824 */ /* 0x000fe200078e00ff */
[----:B------:R-:W-:-:S04]  /*5740*/  LEA R2, R2, 0x3b800000, 0x17 ;  /* 0x3b80000002027811 */ /* 0x000fc800078eb8ff */
[----:B------:R-:W-:-:S05]  /*5750*/  LOP3.LUT R0, R2, R0, R7, 0xfe, !PT ;  /* 0x0000000002007212 */ /* 0x000fca00078efe07 */
[----:B------:R-:W-:-:S04]  /*5760*/  FMUL.FTZ R0, R0, 1 ;  /* 0x3f80000000007820 */ /* 0x000fc80000410000 */
[----:B------:R0:W1:Y:S02]  /*5770*/  F2F.F64.F32 R18, R0 ;  /* 0x0000000000127310 */ /* 0x0000640000201800 */
[----:B01----:R-:W-:Y:S05]  /*5780*/  BRA `(.L_x_3223) ;  /* 0x0000000400147947 */ /* 0x003fea0003800000 */
.L_x_3236:
        /* <DEDUP_REMOVED lines=21> */
.L_x_3241:
[----:B------:R-:W-:Y:S05]  /*58e0*/  BSYNC.RECONVERGENT B0 ;  /* 0x0000000000007941 */ /* 0x000fea0003800200 */
.L_x_3240:
[----:B------:R-:W-:Y:S01]  /*58f0*/  IMAD.SHL.U32 R0, R0, 0x200000, RZ ;  /* 0x0020000000007824 */ /* 0x000fe200078e00ff */
[----:B------:R-:W-:-:S04]  /*5900*/  LEA R2, R2, 0x37800000, 0x17 ;  /* 0x3780000002027811 */ /* 0x000fc800078eb8ff */
[----:B------:R-:W-:-:S05]  /*5910*/  LOP3.LUT R0, R2, R0, R7, 0xfe, !PT ;  /* 0x0000000002007212 */ /* 0x000fca00078efe07 */
[----:B------:R-:W-:-:S04]  /*5920*/  FMUL.FTZ R0, R0, 1 ;  /* 0x3f80000000007820 */ /* 0x000fc80000410000 */
[----:B------:R0:W1:Y:S02]  /*5930*/  F2F.F64.F32 R18, R0 ;  /* 0x0000000000127310 */ /* 0x0000640000201800 */
[----:B01----:R-:W-:Y:S05]  /*5940*/  BRA `(.L_x_3223) ;  /* 0x0000000000a47947 */ /* 0x003fea0003800000 */
.L_x_3235:
        /* <DEDUP_REMOVED lines=17> */
[----:B-1--4-:R-:W-:Y:S05]  /*5a60*/  BRA `(.L_x_3223) ;  /* 0x00000000005c7947 */ /* 0x012fea0003800000 */
.L_x_3222:
        /* <DEDUP_REMOVED lines=16> */
.L_x_3244:
[----:B------:R-:W-:Y:S01]  /*5b70*/  CS2R R18, SRZ ;  /* 0x0000000000127805 */ /* 0x000fe2000001ff00 */
[----:B------:R-:W-:Y:S06]  /*5b80*/  BRA `(.L_x_3223) ;  /* 0x0000000000147947 */ /* 0x000fec0003800000 */
.L_x_3243:
[----:B------:R-:W4:Y:S02]  /*5b90*/  LDG.E.64 R18, desc[UR36][R2.64] ;  /* 0x0000002402127981 */ /* 0x000f24000c1e1b00 */
[----:B----4-:R-:W1:Y:S02]  /*5ba0*/  I2F.F64.U64 R18, R18 ;  /* 0x0000001200127312 */ /* 0x010e640000301800 */
[----:B-1----:R-:W-:Y:S05]  /*5bb0*/  BRA `(.L_x_3223) ;  /* 0x0000000000087947 */ /* 0x002fea0003800000 */
.L_x_3242:
[----:B------:R-:W4:Y:S02]  /*5bc0*/  LDG.E R2, desc[UR36][R2.64] ;  /* 0x0000002402027981 */ /* 0x000f24000c1e1900 */
[----:B----4-:R1:W4:Y:S02]  /*5bd0*/  I2F.F64.U32 R18, R2 ;  /* 0x0000000200127312 */ /* 0x0103240000201800 */
.L_x_3223:
[----:B------:R-:W-:Y:S05]  /*5be0*/  BSYNC.RECONVERGENT B7 ;  /* 0x0000000000077941 */ /* 0x000fea0003800200 */
.L_x_3217:
[----:B------:R-:W-:-:S07]  /*5bf0*/  VIADD R35, R35, 0x80 ;  /* 0x0000008023237836 */ /* 0x000fce0000000000 */
.L_x_3188:
[----:B------:R-:W-:Y:S05]  /*5c00*/  BSYNC.RECONVERGENT B6 ;  /* 0x0000000000067941 */ /* 0x000fea0003800200 */
.L_x_3187:
        /* <DEDUP_REMOVED lines=26> */
.L_x_3251:
[----:B------:R-:W4:Y:S02]  /*5db0*/  LDG.E.U8 R2, desc[UR36][R2.64] ;  /* 0x0000002402027981 */ /* 0x000f24000c1e1100 */
[----:B----4-:R0:W1:Y:S02]  /*5dc0*/  I2F.F64.U16 R16, R2 ;  /* 0x0000000200107312 */ /* 0x0100640000101800 */
[----:B01----:R-:W-:Y:S05]  /*5dd0*/  BRA `(.L_x_3253) ;  /* 0x0000000c00607947 */ /* 0x003fea0003800000 */
.L_x_3250:
        /* <DEDUP_REMOVED lines=9> */
.L_x_3255:
[----:B------:R-:W4:Y:S02]  /*5e70*/  LDG.E R2, desc[UR36][R2.64] ;  /* 0x0000002402027981 */ /* 0x000f24000c1e1900 */
[----:B----4-:R0:W1:Y:S02]  /*5e80*/  I2F.F64 R16, R2 ;  /* 0x0000000200107312 */ /* 0x0100640000201c00 */
[----:B01----:R-:W-:Y:S05]  /*5e90*/  BRA `(.L_x_3253) ;  /* 0x0000000c00307947 */ /* 0x003fea0003800000 */
.L_x_3254:
[----:B------:R-:W4:Y:S02]  /*5ea0*/  LDG.E.U16 R2, desc[UR36][R2.64] ;  /* 0x0000002402027981 */ /* 0x000f24000c1e1500 */
[----:B----4-:R0:W1:Y:S02]  /*5eb0*/  I2F.F64.S16 R16, R2 ;  /* 0x0000000200107312 */ /* 0x0100640000101c00 */
[----:B01----:R-:W-:Y:S05]  /*5ec0*/  BRA `(.L_x_3253) ;  /* 0x0000000c00247947 */ /* 0x003fea0003800000 */
.L_x_3249:
        /* <DEDUP_REMOVED lines=10> */
.L_x_3257:
[----:B------:R-:W4:Y:S02]  /*5f70*/  LDG.E.U16 R0, desc[UR36][R2.64] ;  /* 0x0000002402007981 */ /* 0x000f24000c1e1500 */
[----:B----4-:R-:W-:-:S05]  /*5f80*/  HADD2.F32 R0, -RZ, R0.H0_H0 ;  /* 0x20000000ff007230 */ /* 0x010fca0000004100 */
[----:B------:R-:W-:-:S04]  /*5f90*/  FMUL.FTZ R0, R0, 1 ;  /* 0x3f80000000007820 */ /* 0x000fc80000410000 */
[----:B------:R1:W4:Y:S02]  /*5fa0*/  F2F.F64.F32 R16, R0 ;  /* 0x0000000000107310 */ /* 0x0003240000201800 */
[----:B-1--4-:R-:W-:Y:S05]  /*5fb0*/  BRA `(.L_x_3253) ;  /* 0x0000000800e87947 */ /* 0x012fea0003800000 */
.L_x_3256:
        /* <DEDUP_REMOVED lines=10> */
.L_x_3259:
[----:B------:R-:W4:Y:S02]  /*6060*/  LDG.E.U16 R2, desc[UR36][R2.64] ;  /* 0x0000002402027981 */ /* 0x000f24000c1e1500 */
[----:B----4-:R-:W-:-:S05]  /*6070*/  HADD2.F32 R0, -RZ, R2.H0_H0 ;  /* 0x20000002ff007230 */ /* 0x010fca0000004100 */
[----:B------:R-:W-:-:S04]  /*6080*/  FMUL.FTZ R0, R0, 1 ;  /* 0x3f80000000007820 */ /* 0x000fc80000410000 */
[----:B------:R1:W4:Y:S02]  /*6090*/  F2F.F64.F32 R16, R0 ;  /* 0x0000000000107310 */ /* 0x0003240000201800 */
[----:B-1--4-:R-:W-:Y:S05]  /*60a0*/  BRA `(.L_x_3253) ;  /* 0x0000000800ac7947 */ /* 0x012fea0003800000 */
.L_x_3258:
[----:B------:R0:W5:Y:S01]  /*60b0*/  LDG.E.64 R16, desc[UR36][R2.64] ;  /* 0x0000002402107981 */ /* 0x000162000c1e1b00 */
[----:B------:R-:W-:Y:S05]  /*60c0*/  BRA `(.L_x_3253) ;  /* 0x0000000800a47947 */ /* 0x000fea0003800000 */
.L_x_3248:
        /* <DEDUP_REMOVED lines=13> */
.L_x_3262:
[----:B------:R1:W5:Y:S01]  /*61a0*/  LDG.E.64 R16, desc[UR36][R2.64] ;  /* 0x0000002402107981 */ /* 0x000362000c1e1b00 */
[----:B------:R-:W-:Y:S05]  /*61b0*/  BRA `(.L_x_3253) ;  /* 0x0000000800687947 */ /* 0x000fea0003800000 */
.L_x_3261:
        /* <DEDUP_REMOVED lines=25> */
[----:B------:R4:W0:Y:S02]  /*6350*/  F2F.F64.F32 R16, R5 ;  /* 0x0000000500107310 */ /* 0x0008240000201800 */
[----:B0---4-:R-:W-:Y:S05]  /*6360*/  BRA `(.L_x_3253) ;  /* 0x0000000400fc7947 */ /* 0x011fea0003800000 */
.L_x_3264:
        /* <DEDUP_REMOVED lines=14> */
.L_x_3263:
[----:B------:R-:W4:Y:S02]  /*6450*/  LDG.E.U16 R0, desc[UR36][R2.64] ;  /* 0x0000002402007981 */ /* 0x000f24000c1e1500 */
[----:B----4-:R-:W-:-:S04]  /*6460*/  IMAD.U32 R0, R0, 0x10000, RZ ;  /* 0x0001000000007824 */ /* 0x010fc800078e00ff */
[----:B------:R-:W-:-:S04]  /*6470*/  FMUL.FTZ R0, R0, 1 ;  /* 0x3f80000000007820 */ /* 0x000fc80000410000 */
[----:B------:R4:W0:Y:S02]  /*6480*/  F2F.F64.F32 R16, R0 ;  /* 0x0000000000107310 */ /* 0x0008240000201800 */
[----:B0---4-:R-:W-:Y:S05]  /*6490*/  BRA `(.L_x_3253) ;  /* 0x0000000400b07947 */ /* 0x011fea0003800000 */
.L_x_3260:
        /* <DEDUP_REMOVED lines=11> */
.L_x_3267:
        /* <DEDUP_REMOVED lines=21> */
.L_x_3269:
[----:B------:R-:W-:Y:S05]  /*66a0*/  BSYNC.RECONVERGENT B0 ;  /* 0x0000000000007941 */ /* 0x000fea0003800200 */
.L_x_3268:
[----:B------:R-:W-:Y:S01]  /*66b0*/  IMAD.SHL.U32 R0, R0, 0x100000, RZ ;  /* 0x0010000000007824 */ /* 0x000fe200078e00ff */
[----:B------:R-:W-:-:S04]  /*66c0*/  LEA R2, R2, 0x3b800000, 0x17 ;  /* 0x3b80000002027811 */ /* 0x000fc800078eb8ff */
[----:B------:R-:W-:-:S05]  /*66d0*/  LOP3.LUT R0, R2, R0, R7, 0xfe, !PT ;  /* 0x0000000002007212 */ /* 0x000fca00078efe07 */
[----:B------:R-:W-:-:S04]  /*66e0*/  FMUL.FTZ R0, R0, 1 ;  /* 0x3f80000000007820 */ /* 0x000fc80000410000 */
[----:B------:R0:W1:Y:S02]  /*66f0*/  F2F.F64.F32 R16, R0 ;  /* 0x0000000000107310 */ /* 0x0000640000201800 */
[----:B01----:R-:W-:Y:S05]  /*6700*/  BRA `(.L_x_3253) ;  /* 0x0000000400147947 */ /* 0x003fea0003800000 */
.L_x_3266:
        /* <DEDUP_REMOVED lines=21> */
.L_x_3271:
[----:B------:R-:W-:Y:S05]  /*6860*/  BSYNC.RECONVERGENT B0 ;  /* 0x0000000000007941 */ /* 0x000fea0003800200 */
.L_x_3270:
[----:B------:R-:W-:Y:S01]  /*6870*/  IMAD.SHL.U32 R0, R0, 0x200000, RZ ;  /* 0x0020000000007824 */ /* 0x000fe200078e00ff */
[----:B------:R-:W-:-:S04]  /*6880*/  LEA R2, R2, 0x37800000, 0x17 ;  /* 0x3780000002027811 */ /* 0x000fc800078eb8ff */
[----:B------:R-:W-:-:S05]  /*6890*/  LOP3.LUT R0, R2, R0, R7, 0xfe, !PT ;  /* 0x0000000002007212 */ /* 0x000fca00078efe07 */
[----:B------:R-:W-:-:S04]  /*68a0*/  FMUL.FTZ R0, R0, 1 ;  /* 0x3f80000000007820 */ /* 0x000fc80000410000 */
[----:B------:R0:W1:Y:S02]  /*68b0*/  F2F.F64.F32 R16, R0 ;  /* 0x0000000000107310 */ /* 0x0000640000201800 */
[----:B01----:R-:W-:Y:S05]  /*68c0*/  BRA `(.L_x_3253) ;  /* 0x0000000000a47947 */ /* 0x003fea0003800000 */
.L_x_3265:
        /* <DEDUP_REMOVED lines=18> */
.L_x_3252:
        /* <DEDUP_REMOVED lines=16> */
.L_x_3274:
[----:B------:R-:W-:Y:S01]  /*6af0*/  CS2R R16, SRZ ;  /* 0x0000000000107805 */ /* 0x000fe2000001ff00 */
[----:B------:R-:W-:Y:S06]  /*6b00*/  BRA `(.L_x_3253) ;  /* 0x0000000000147947 */ /* 0x000fec0003800000 */
.L_x_3273:
[----:B------:R-:W4:Y:S02]  /*6b10*/  LDG.E.64 R16, desc[UR36][R2.64] ;  /* 0x0000002402107981 */ /* 0x000f24000c1e1b00 */
[----:B----4-:R-:W0:Y:S02]  /*6b20*/  I2F.F64.U64 R16, R16 ;  /* 0x0000001000107312 */ /* 0x010e240000301800 */
[----:B0-----:R-:W-:Y:S05]  /*6b30*/  BRA `(.L_x_3253) ;  /* 0x0000000000087947 */ /* 0x001fea0003800000 */
.L_x_3272:
[----:B------:R-:W4:Y:S02]  /*6b40*/  LDG.E R2, desc[UR36][R2.64] ;  /* 0x0000002402027981 */ /* 0x000f24000c1e1900 */
[----:B----4-:R4:W0:Y:S02]  /*6b50*/  I2F.F64.U32 R16, R2 ;  /* 0x0000000200107312 */ /* 0x0108240000201800 */
.L_x_3253:
[----:B------:R-:W-:Y:S05]  /*6b60*/  BSYNC.RECONVERGENT B6 ;  /* 0x0000000000067941 */ /* 0x000fea0003800200 */
.L_x_3247:
[----:B01--4-:R-:W0:Y:S01]  /*6b70*/  LDC.64 R2, c[0x0][0x3b0] ;  /* 0x0000ec00ff027b82 */ /* 0x013e220000000a00 */
        /* <DEDUP_REMOVED lines=18> */
.L_x_3278:
[----:B------:R-:W4:Y:S02]  /*6ca0*/  LDG.E.U8 R2, desc[UR36][R2.64] ;  /* 0x0000002402027981 */ /* 0x000f24000c1e1100 */
[----:B----4-:R0:W1:Y:S02]  /*6cb0*/  I2F.F64.U16 R30, R2 ;  /* 0x00000002001e7312 */ /* 0x0100640000101800 */
[----:B01----:R-:W-:Y:S05]  /*6cc0*/  BRA `(.L_x_3246) ;  /* 0x0000000c00547947 */ /* 0x003fea0003800000 */
.L_x_3277:
        /* <DEDUP_REMOVED lines=9> */
.L_x_3281:
[----:B------:R-:W4:Y:S02]  /*6d60*/  LDG.E R2, desc[UR36][R2.64] ;  /* 0x0000002402027981 */ /* 0x000f24000c1e1900 */
[----:B----4-:R0:W1:Y:S02]  /*6d70*/  I2F.F64 R30, R2 ;  /* 0x00000002001e7312 */ /* 0x0100640000201c00 */
[----:B01----:R-:W-:Y:S05]  /*6d80*/  BRA `(.L_x_3246) ;  /* 0x0000000c00247947 */ /* 0x003fea0003800000 */
.L_x_3280:
[----:B------:R-:W4:Y:S02]  /*6d90*/  LDG.E.U16 R2, desc[UR36][R2.64] ;  /* 0x0000002402027981 */ /* 0x000f24000c1e1500 */
[----:B----4-:R0:W1:Y:S02]  /*6da0*/  I2F.F64.S16 R30, R2 ;  /* 0x00000002001e7312 */ /* 0x0100640000101c00 */
[----:B01----:R-:W-:Y:S05]  /*6db0*/  BRA `(.L_x_3246) ;  /* 0x0000000c00187947 */ /* 0x003fea0003800000 */
.L_x_3276:
        /* <DEDUP_REMOVED lines=10> */
.L_x_3283:
[----:B------:R-:W4:Y:S02]  /*6e60*/  LDG.E.U16 R0, desc[UR36][R2.64] ;  /* 0x0000002402007981 */ /* 0x000f24000c1e1500 */
[----:B----4-:R-:W-:-:S05]  /*6e70*/  HADD2.F32 R0, -RZ, R0.H0_H0 ;  /* 0x20000000ff007230 */ /* 0x010fca0000004100 */
[----:B------:R-:W-:-:S04]  /*6e80*/  FMUL.FTZ R0, R0, 1 ;  /* 0x3f80000000007820 */ /* 0x000fc80000410000 */
[----:B------:R0:W1:Y:S02]  /*6e90*/  F2F.F64.F32 R30, R0 ;  /* 0x00000000001e7310 */ /* 0x0000640000201800 */
[----:B01----:R-:W-:Y:S05]  /*6ea0*/  BRA `(.L_x_3246) ;  /* 0x0000000800dc7947 */ /* 0x003fea0003800000 */
.L_x_3282:
        /* <DEDUP_REMOVED lines=10> */
.L_x_3285:
[----:B------:R-:W4:Y:S02]  /*6f50*/  LDG.E.U16 R2, desc[UR36][R2.64] ;  /* 0x0000002402027981 */ /* 0x000f24000c1e1500 */
[----:B----4-:R-:W-:-:S05]  /*6f60*/  HADD2.F32 R0, -RZ, R2.H0_H0 ;  /* 0x20000002ff007230 */ /* 0x010fca0000004100 */
[----:B------:R-:W-:-:S04]  /*6f70*/  FMUL.FTZ R0, R0, 1 ;  /* 0x3f80000000007820 */ /* 0x000fc80000410000 */
[----:B------:R0:W1:Y:S02]  /*6f80*/  F2F.F64.F32 R30, R0 ;  /* 0x00000000001e7310 */ /* 0x0000640000201800 */
[----:B01----:R-:W-:Y:S05]  /*6f90*/  BRA `(.L_x_3246) ;  /* 0x0000000800a07947 */ /* 0x003fea0003800000 */
.L_x_3284:
[----:B------:R0:W5:Y:S01]  /*6fa0*/  LDG.E.64 R30, desc[UR36][R2.64] ;  /* 0x00000024021e7981 */ /* 0x000162000c1e1b00 */
[----:B------:R-:W-:Y:S05]  /*6fb0*/  BRA `(.L_x_3246) ;  /* 0x0000000800987947 */ /* 0x000fea0003800000 */
.L_x_3275:
        /* <DEDUP_REMOVED lines=13> */
.L_x_3288:
[----:B------:R0:W5:Y:S01]  /*7090*/  LDG.E.64 R30, desc[UR36][R2.64] ;  /* 0x00000024021e7981 */ /* 0x000162000c1e1b00 */
[----:B------:R-:W-:Y:S05]  /*70a0*/  BRA `(.L_x_3246) ;  /* 0x00000008005c7947 */ /* 0x000fea0003800000 */
.L_x_3287:
        /* <DEDUP_REMOVED lines=27> */
.L_x_3290:
        /* <DEDUP_REMOVED lines=14> */
.L_x_3289:
[----:B------:R-:W4:Y:S02]  /*7340*/  LDG.E.U16 R0, desc[UR36][R2.64] ;  /* 0x0000002402007981 */ /* 0x000f24000c1e1500 */
[----:B----4-:R-:W-:-:S04]  /*7350*/  IMAD.U32 R0, R0, 0x10000, RZ ;  /* 0x0001000000007824 */ /* 0x010fc800078e00ff */
[----:B------:R-:W-:-:S04]  /*7360*/  FMUL.FTZ R0, R0, 1 ;  /* 0x3f80000000007820 */ /* 0x000fc80000410000 */
[----:B------:R0:W1:Y:S02]  /*7370*/  F2F.F64.F32 R30, R0 ;  /* 0x00000000001e7310 */ /* 0x0000640000201800 */
[----:B01----:R-:W-:Y:S05]  /*7380*/  BRA `(.L_x_3246) ;  /* 0x0000000400a47947 */ /* 0x003fea0003800000 */
.L_x_3286:
        /* <DEDUP_REMOVED lines=11> */
.L_x_3293:
[----:B------:R-:W4:Y:S02]  /*7440*/  LDG.E.U8 R3, desc[UR36][R2.64] ;  /* 0x0000002402037981 */ /* 0x000f24000c1e1100 */
        /* <DEDUP_REMOVED lines=19> */
.L_x_3295:
[----:B------:R-:W-:Y:S05]  /*7580*/  BSYNC.RECONVERGENT B0 ;  /* 0x0000000000007941 */ /* 0x000fea0003800200 */
.L_x_3294:
[----:B------:R-:W-:Y:S01]  /*7590*/  IMAD.SHL.U32 R0, R0, 0x100000, RZ ;  /* 0x0010000000007824 */ /* 0x000fe200078e00ff */
[----:B------:R-:W-:-:S04]  /*75a0*/  LEA R2, R2, 0x3b800000, 0x17 ;  /* 0x3b80000002027811 */ /* 0x000fc800078eb8ff */
[----:B------:R-:W-:-:S05]  /*75b0*/  LOP3.LUT R0, R2, R0, R7, 0xfe, !PT ;  /* 0x0000000002007212 */ /* 0x000fca00078efe07 */
[----:B------:R-:W-:-:S04]  /*75c0*/  FMUL.FTZ R0, R0, 1 ;  /* 0x3f80000000007820 */ /* 0x000fc80000410000 */
[----:B------:R0:W1:Y:S02]  /*75d0*/  F2F.F64.F32 R30, R0 ;  /* 0x00000000001e7310 */ /* 0x0000640000201800 */
[----:B01----:R-:W-:Y:S05]  /*75e0*/  BRA `(.L_x_3246) ;  /* 0x00000004000c7947 */ /* 0x003fea0003800000 */
.L_x_3292:
        /* <DEDUP_REMOVED lines=20> */
.L_x_3297:
[----:B------:R-:W-:Y:S05]  /*7730*/  BSYNC.RECONVERGENT B0 ;  /* 0x0000000000007941 */ /* 0x000fea0003800200 */
.L_x_3296:
[----:B------:R-:W-:Y:S01]  /*7740*/  IMAD.SHL.U32 R0, R0, 0x200000, RZ ;  /* 0x0020000000007824 */ /* 0x000fe200078e00ff */
[----:B------:R-:W-:-:S04]  /*7750*/  LEA R2, R2, 0x37800000, 0x17 ;  /* 0x3780000002027811 */ /* 0x000fc800078eb8ff */
[----:B------:R-:W-:-:S05]  /*7760*/  LOP3.LUT R0, R2, R0, R7, 0xfe, !PT ;  /* 0x0000000002007212 */ /* 0x000fca00078efe07 */
[----:B------:R-:W-:-:S04]  /*7770*/  FMUL.FTZ R0, R0, 1 ;  /* 0x3f80000000007820 */ /* 0x000fc80000410000 */
[----:B------:R0:W1:Y:S02]  /*7780*/  F2F.F64.F32 R30, R0 ;  /* 0x00000000001e7310 */ /* 0x0000640000201800 */
[----:B01----:R-:W-:Y:S05]  /*7790*/  BRA `(.L_x_3246) ;  /* 0x0000000000a07947 */ /* 0x003fea0003800000 */
.L_x_3291:
        /* <DEDUP_REMOVED lines=18> */
.L_x_3279:
        /* <DEDUP_REMOVED lines=16> */
.L_x_3300:
[----:B------:R-:W-:Y:S05]  /*79c0*/  BRA `(.L_x_3246) ;  /* 0x0000000000147947 */ /* 0x000fea0003800000 */
.L_x_3299:
[----:B------:R-:W4:Y:S02]  /*79d0*/  LDG.E.64 R30, desc[UR36][R2.64] ;  /* 0x00000024021e7981 */ /* 0x000f24000c1e1b00 */
[----:B----4-:R-:W0:Y:S02]  /*79e0*/  I2F.F64.U64 R30, R30 ;  /* 0x0000001e001e7312 */ /* 0x010e240000301800 */
[----:B0-----:R-:W-:Y:S05]  /*79f0*/  BRA `(.L_x_3246) ;  /* 0x0000000000087947 */ /* 0x001fea0003800000 */
.L_x_3298:
[----:B------:R-:W4:Y:S02]  /*7a00*/  LDG.E R2, desc[UR36][R2.64] ;  /* 0x0000002402027981 */ /* 0x000f24000c1e1900 */
[----:B----4-:R0:W1:Y:S02]  /*7a10*/  I2F.F64.U32 R30, R2 ;  /* 0x00000002001e7312 */ /* 0x0100640000201800 */
.L_x_3246:
[----:B------:R-:W-:Y:S05]  /*7a20*/  BSYNC.RECONVERGENT B7 ;  /* 0x0000000000077941 */ /* 0x000fea0003800200 */
.L_x_3245:
[----:B------:R-:W-:Y:S01]  /*7a30*/  ISETP.GE.AND P0, PT, R34, R36, PT ;  /* 0x000000242200720c */ /* 0x000fe20003f06270 */
[----:B------:R-:W-:-:S12]  /*7a40*/  BSSY.RECONVERGENT B0, `(.L_x_3301) ;  /* 0x00000be000007945 */ /* 0x000fd80003800200 */
[----:B------:R-:W-:Y:S05]  /*7a50*/  @P0 BRA `(.L_x_3302) ;  /* 0x0000000800f00947 */ /* 0x000fea0003800000 */
[----:B------:R-:W2:Y:S02]  /*7a60*/  LDCU.64 UR4, c[0x0][0x388] ;  /* 0x00007100ff0477ac */ /* 0x000ea40008000a00 */
[----:B--2--5:R-:W2:Y:S01]  /*7a70*/  DMUL R26, R26, UR4 ;  /* 0x000000041a1a7c28 */ /* 0x024ea20008000000 */
[----:B------:R-:W2:-:S15]  /*7a80*/  LDCU.64 UR4, c[0x0][0x390] ;  /* 0x00007200ff0477ac */ /* 0x000e9e0008000a00 */
[----:B------:R-:W-:-:S15]  /*7a90*/  NOP ;  /* 0x0000000000007918 */ /* 0x000fde0000000000 */
[----:B------:R-:W-:-:S15]  /*7aa0*/  NOP ;  /* 0x0000000000007918 */ /* 0x000fde0000000000 */
[----:B------:R-:W-:-:S15]  /*7ab0*/  NOP ;  /* 0x0000000000007918 */ /* 0x000fde0000000000 */
[----:B------:R-:W-:-:S03]  /*7ac0*/  NOP ;  /* 0x0000000000007918 */ /* 0x000fc60000000000 */
[----:B--2---:R-:W2:Y:S02]  /*7ad0*/  DSETP.GT.AND P0, PT, R26, UR4, PT ;  /* 0x000000041a007e2a */ /* 0x004ea4000bf04000 */
[----:B--2---:R-:W-:Y:S05]  /*7ae0*/  @P0 BRA `(.L_x_3302) ;  /* 0x0000000800cc0947 */ /* 0x004fea0003800000 */
[----:B01--4-:R-:W-:Y:S01]  /*7af0*/  IMAD.MOV.U32 R2, RZ, RZ, 0x652b82fe ;  /* 0x652b82feff027424 */ /* 0x013fe200078e00ff */
        /* <DEDUP_REMOVED lines=24> */
[----:B0-----:R-:W-:Y:S01]  /*7c80*/  IMAD.MOV.U32 R6, RZ, RZ, -0x35dec16 ;  /* 0xfca213eaff067424 */ /* 0x001fe200078e00ff */
[----:B------:R-:W-:Y:S01]  /*7c90*/  UMOV UR5, 0x3e5ade15 ;  /* 0x3e5ade1500057882 */ /* 0x000fe20000000000 */
[----:B------:R-:W-:-:S15]  /*7ca0*/  IMAD.MOV.U32 R7, RZ, RZ, 0x3e928af3 ;  /* 0x3e928af3ff077424 */ /* 0x000fde00078e00ff */
        /* <DEDUP_REMOVED lines=75> */
[----:B------:R-:W-:-:S04]  /*8160*/  @!P0 LEA.HI R0, R2, R2, RZ, 0x1 ;  /* 0x0000000202008211 */ /* 0x000fc800078f08ff */
[----:B------:R-:W-:-:S05]  /*8170*/  @!P0 SHF.R.S32.HI R3, RZ, 0x1, R0 ;  /* 0x00000001ff038819 */ /* 0x000fca0000011400 */
[----:B------:R-:W-:Y:S02]  /*8180*/  @!P0 IMAD.IADD R2, R2, 0x1, -R3 ;  /* 0x0000000102028824 */ /* 0x000fe400078e0a03 */
[----:B------:R-:W-:-:S03]  /*8190*/  @!P0 IMAD R3, R3, 0x100000, R7 ;  /* 0x0010000003038824 */ /* 0x000fc600078e0207 */
[----:B------:R-:W-:Y:S01]  /*81a0*/  @!P0 LEA R7, R2, 0x3ff00000, 0x14 ;  /* 0x3ff0000002078811 */ /* 0x000fe200078ea0ff */
[----:B------:R-:W-:Y:S02]  /*81b0*/  @!P0 IMAD.MOV.U32 R2, RZ, RZ, R6 ;  /* 0x000000ffff028224 */ /* 0x000fe400078e0006 */
[----:B------:R-:W-:-:S15]  /*81c0*/  @!P0 IMAD.MOV.U32 R6, RZ, RZ, RZ ;  /* 0x000000ffff068224 */ /* 0x000fde00078e00ff */
[----:B------:R-:W-:-:S15]  /*81d0*/  NOP ;  /* 0x0000000000007918 */ /* 0x000fde0000000000 */
[----:B------:R-:W-:-:S05]  /*81e0*/  NOP ;  /* 0x0000000000007918 */ /* 0x000fca0000000000 */
[----:B------:R-:W0:Y:S02]  /*81f0*/  DADD R4, R26, +INF ;  /* 0x7ff000001a047429 */ /* 0x000e240000000000 */
[----:B0-----:R-:W-:Y:S02]  /*8200*/  FSEL R4, R4, RZ, P1 ;  /* 0x000000ff04047208 */ /* 0x001fe40000800000 */
[----:B------:R-:W-:-:S15]  /*8210*/  FSEL R5, R5, RZ, P1 ;  /* 0x000000ff05057208 */ /* 0x000fde0000800000 */
[----:B------:R-:W-:-:S15]  /*8220*/  NOP ;  /* 0x0000000000007918 */ /* 0x000fde0000000000 */
[----:B------:R-:W-:-:S15]  /*8230*/  NOP ;  /* 0x0000000000007918 */ /* 0x000fde0000000000 */
[----:B------:R-:W-:-:S15]  /*8240*/  NOP ;  /* 0x0000000000007918 */ /* 0x000fde0000000000 */
[----:B------:R0:W1:Y:S02]  /*8250*/  @!P0 DMUL R4, R2, R6 ;  /* 0x0000000602048228 */ /* 0x0000640000000000 */
.L_x_3304:
[----:B------:R-:W-:Y:S05]  /*8260*/  BSYNC.RECONVERGENT B1 ;  /* 0x0000000000017941 */ /* 0x000fea0003800200 */
.L_x_3303:
[----:B01----:R-:W0:Y:S01]  /*8270*/  DADD R2, R4, 1 ;  /* 0x3ff0000004027429 */ /* 0x003e220000000000 */
[----:B------:R-:W-:-:S15]  /*8280*/  BSSY.RECONVERGENT B1, `(.L_x_3302) ;  /* 0x0000039000017945 */ /* 0x000fde0003800200 */
[----:B------:R-:W-:-:S15]  /*8290*/  NOP ;  /* 0x0000000000007918 */ /* 0x000fde0000000000 */
[----:B------:R-:W-:-:S15]  /*82a0*/  NOP ;  /* 0x0000000000007918 */ /* 0x000fde0000000000 */
[----:B------:R-:W-:-:S15]  /*82b0*/  NOP ;  /* 0x0000000000007918 */ /* 0x000fde0000000000 */
[----:B------:R-:W-:-:S03]  /*82c0*/  NOP ;  /* 0x0000000000007918 */ /* 0x000fc60000000000 */
[----:B---3--:R0:W1:Y:S02]  /*82d0*/  DMUL R8, R32, R4 ;  /* 0x0000000420087228 */ /* 0x0080640000000000 */
        /* <DEDUP_REMOVED lines=46> */
[----:B------:R-:W-:Y:S01]  /*85c0*/  MOV R26, 0x85f0 ;  /* 0x000085f0001a7802 */ /* 0x000fe20000000f00 */
[----:B------:R-:W-:-:S07]  /*85d0*/  IMAD.MOV.U32 R7, RZ, RZ, R3 ;  /* 0x000000ffff077224 */ /* 0x000fce00078e0003 */
[----:B------:R-:W-:Y:S05]  /*85e0*/  CALL.REL.NOINC `($__internal_1_$__cuda_sm20_div_rn_f64_full) ;  /* 0x0000007400447944 */ /* 0x000fea0003c00000 */
[----:B------:R-:W-:Y:S02]  /*85f0*/  IMAD.MOV.U32 R32, RZ, RZ, R12 ;  /* 0x000000ffff207224 */ /* 0x000fe400078e000c */
[----:B------:R-:W-:-:S07]  /*8600*/  IMAD.MOV.U32 R33, RZ, RZ, R13 ;  /* 0x000000ffff217224 */ /* 0x000fce00078e000d */
.L_x_3305:
[----:B------:R-:W-:Y:S05]  /*8610*/  BSYNC.RECONVERGENT B1 ;  /* 0x0000000000017941 */ /* 0x000fea0003800200 */
.L_x_3302:
[----:B------:R-:W-:Y:S05]  /*8620*/  BSYNC.RECONVERGENT B0 ;  /* 0x0000000000007941 */ /* 0x000fea0003800200 */
.L_x_3301:
[----:B01--4-:R-:W-:Y:S01]  /*8630*/  VIADD R2, R34, 0x80 ;  /* 0x0000008022027836 */ /* 0x013fe20000000000 */
[----:B------:R-:W-:Y:S04]  /*8640*/  BSSY.RECONVERGENT B0, `(.L_x_3306) ;  /* 0x00000bf000007945 */ /* 0x000fe80003800200 */
[----:B------:R-:W-:-:S13]  /*8650*/  ISETP.GE.AND P0, PT, R2, R36, PT ;  /* 0x000000240200720c */ /* 0x000fda0003f06270 */
[----:B------:R-:W-:Y:S05]  /*8660*/  @P0 BRA `(.L_x_3307) ;  /* 0x0000000800f00947 */ /* 0x000fea0003800000 */
[----:B------:R-:W0:Y:S02]  /*8670*/  LDCU.64 UR4, c[0x0][0x388] ;  /* 0x00007100ff0477ac */ /* 0x000e240008000a00 */
[----:B0----5:R-:W0:Y:S01]  /*8680*/  DMUL R22, R22, UR4 ;  /* 0x0000000416167c28 */ /* 0x021e220008000000 */
[----:B------:R-:W0:-:S15]  /*8690*/  LDCU.64 UR4, c[0x0][0x390] ;  /* 0x00007200ff0477ac */ /* 0x000e1e0008000a00 */
[----:B------:R-:W-:-:S15]  /*86a0*/  NOP ;  /* 0x0000000000007918 */ /* 0x000fde0000000000 */
[----:B------:R-:W-:-:S15]  /*86b0*/  NOP ;  /* 0x0000000000007918 */ /* 0x000fde0000000000 */
[----:B------:R-:W-:-:S15]  /*86c0*/  NOP ;  /* 0x0000000000007918 */ /* 0x000fde0000000000 */
[----:B------:R-:W-:-:S03]  /*86d0*/  NOP ;  /* 0x0000000000007918 */ /* 0x000fc60000000000 */
[----:B0-----:R-:W0:Y:S02]  /*86e0*/  DSETP.GT.AND P0, PT, R22, UR4, PT ;  /* 0x0000000416007e2a */ /* 0x001e24000bf04000 */
[----:B0-----:R-:W-:Y:S05]  /*86f0*/  @P0 BRA `(.L_x_3307) ;  /* 0x0000000800cc0947 */ /* 0x001fea0003800000 */
[----:B------:R-:W-:Y:S01]  /*8700*/  IMAD.MOV.U32 R4, RZ, RZ, 0x652b82fe ;  /* 0x652b82feff047424 */ /* 0x000fe200078e00ff */
        /* <DEDUP_REMOVED lines=118> */
.L_x_3309:
[----:B------:R-:W-:Y:S05]  /*8e70*/  BSYNC.RECONVERGENT B1 ;  /* 0x0000000000017941 */ /* 0x000fea0003800200 */
.L_x_3308:
[----:B01----:R-:W0:Y:S01]  /*8e80*/  DADD R4, R6, 1 ;  /* 0x3ff0000006047429 */ /* 0x003e220000000000 */
[----:B------:R-:W-:-:S15]  /*8e90*/  BSSY.RECONVERGENT B1, `(.L_x_3307) ;  /* 0x0000039000017945 */ /* 0x000fde0003800200 */
[----:B------:R-:W-:-:S15]  /*8ea0*/  NOP ;  /* 0x0000000000007918 */ /* 0x000fde0000000000 */
[----:B------:R-:W-:-:S15]  /*8eb0*/  NOP ;  /* 0x0000000000007918 */ /* 0x000fde0000000000 */
[----:B------:R-:W-:-:S15]  /*8ec0*/  NOP ;  /* 0x0000000000007918 */ /* 0x000fde0000000000 */
[----:B------:R-:W-:-:S03]  /*8ed0*/  NOP ;  /* 0x0000000000007918 */ /* 0x000fc60000000000 */
[----:B------:R0:W1:Y:S02]  /*8ee0*/  DMUL R8, R28, R6 ;  /* 0x000000061c087228 */ /* 0x0000640000000000 */
        /* <DEDUP_REMOVED lines=46> */
[----:B--2---:R-:W-:Y:S01]  /*91d0*/  MOV R26, 0x9200 ;  /* 0x00009200001a7802 */ /* 0x004fe20000000f00 */
[----:B------:R-:W-:-:S07]  /*91e0*/  IMAD.MOV.U32 R7, RZ, RZ, R5 ;  /* 0x000000ffff077224 */ /* 0x000fce00078e0005 */
[----:B---3--:R-:W-:Y:S05]  /*91f0*/  CALL.REL.NOINC `($__internal_1_$__cuda_sm20_div_rn_f64_full) ;  /* 0x0000006800407944 */ /* 0x008fea0003c00000 */
[----:B------:R-:W-:Y:S02]  /*9200*/  IMAD.MOV.U32 R28, RZ, RZ, R12 ;  /* 0x000000ffff1c7224 */ /* 0x000fe400078e000c */
[----:B------:R-:W-:-:S07]  /*9210*/  IMAD.MOV.U32 R29, RZ, RZ, R13 ;  /* 0x000000ffff1d7224 */ /* 0x000fce00078e000d */
.L_x_3310:
[----:B------:R-:W-:Y:S05]  /*9220*/  BSYNC.RECONVERGENT B1 ;  /* 0x0000000000017941 */ /* 0x000fea0003800200 */
.L_x_3307:
[----:B------:R-:W-:Y:S05]  /*9230*/  BSYNC.RECONVERGENT B0 ;  /* 0x0000000000007941 */ /* 0x000fea0003800200 */
.L_x_3306:
[----:B------:R-:W-:Y:S01]  /*9240*/  VIADD R3, R34, 0x100 ;  /* 0x0000010022037836 */ /* 0x000fe20000000000 */
        /* <DEDUP_REMOVED lines=131> */
.L_x_3314:
[----:B------:R-:W-:Y:S05]  /*9a80*/  BSYNC.RECONVERGENT B1 ;  /* 0x0000000000017941 */ /* 0x000fea0003800200 */
.L_x_3313:
        /* <DEDUP_REMOVED lines=58> */
.L_x_3315:
[----:B------:R-:W-:Y:S05]  /*9e30*/  BSYNC.RECONVERGENT B1 ;  /* 0x0000000000017941 */ /* 0x000fea0003800200 */
.L_x_3312:
[----:B------:R-:W-:Y:S05]  /*9e40*/  BSYNC.RECONVERGENT B0 ;  /* 0x0000000000007941 */ /* 0x000fea0003800200 */
.L_x_3311:
        /* <DEDUP_REMOVED lines=132> */
.L_x_3319:
[----:B------:R-:W-:Y:S05]  /*a690*/  BSYNC.RECONVERGENT B1 ;  /* 0x0000000000017941 */ /* 0x000fea0003800200 */
.L_x_3318:
        /* <DEDUP_REMOVED lines=58> */
.L_x_3320:
[----:B------:R-:W-:Y:S05]  /*aa40*/  BSYNC.RECONVERGENT B1 ;  /* 0x0000000000017941 */ /* 0x000fea0003800200 */
.L_x_3317:
[----:B------:R-:W-:Y:S05]  /*aa50*/  BSYNC.RECONVERGENT B0 ;  /* 0x0000000000007941 */ /* 0x000fea0003800200 */
.L_x_3316:
[----:B-----5:R-:W0:Y:S01]  /*aa60*/  LDC.U8 R18, c[0x0][0x3c8] ;  /* 0x0000f200ff127b82 */ /* 0x020e220000000000 */
[----:B------:R-:W-:Y:S01]  /*aa70*/  ISETP.GE.AND P0, PT, R34, R36, PT ;  /* 0x000000242200720c */ /* 0x000fe20003f06270 */
[----:B------:R-:W-:Y:S04]  /*aa80*/  BSSY.RECONVERGENT B7, `(.L_x_3321) ;  /* 0x00003cc000077945 */ /* 0x000fe80003800200 */
[----:B------:R-:W-:Y:S08]  /*aa90*/  BSSY.RELIABLE B6, `(.L_x_3322) ;  /* 0x0000290000067945 */ /* 0x000ff00003800100 */
[----:B------:R-:W-:Y:S05]  /*aaa0*/  @P0 BRA `(.L_x_3323) ;  /* 0x00000028002c0947 */ /* 0x000fea0003800000 */
[----:B------:R-:W1:Y:S01]  /*aab0*/  LDCU UR4, c[0x0][0x3cc] ;  /* 0x00007980ff0477ac */ /* 0x000e620008000800 */
[----:B------:R-:W4:Y:S01]  /*aac0*/  LDC.64 R4, c[0x0][0x3a0] ;  /* 0x0000e800ff047b82 */ /* 0x000f220000000a00 */
[----:B------:R-:W-:Y:S01]  /*aad0*/  IMAD R0, R37, 0x200, R34 ;  /* 0x0000020025007824 */ /* 0x000fe200078e0222 */
[----:B0-----:R-:W-:-:S03]  /*aae0*/  PRMT R6, R18, 0x9910, RZ ;  /* 0x0000991012067816 */ /* 0x001fc600000000ff */
[----:B-1----:R-:W-:Y:S02]  /*aaf0*/  IMAD R3, R0, UR4, RZ ;  /* 0x0000000400037c24 */ /* 0x002fe4000f8e02ff */
[----:B------:R-:W-:-:S05]  /*ab00*/  IMAD.MOV.U32 R0, RZ, RZ, R6 ;  /* 0x000000ffff007224 */ /* 0x000fca00078e0006 */
[----:B------:R-:W-:Y:S02]  /*ab10*/  ISETP.GT.AND P0, PT, R0, 0x9, PT ;  /* 0x000000090000780c */ /* 0x000fe40003f04270 */
[----:B----4-:R-:W-:-:S05]  /*ab20*/  IADD3 R4, P1, PT, R3, R4, RZ ;  /* 0x0000000403047210 */ /* 0x010fca0007f3e0ff */
        /* <DEDUP_REMOVED lines=10> */
[----:B---3--:R-:W0:Y:S01]  /*abd0*/  F2I.F64.TRUNC R33, R32 ;  /* 0x0000002000217311 */ /* 0x008e22000030d100 */
[----:B------:R-:W-:Y:S01]  /*abe0*/  IMAD.MOV.U32 R34, RZ, RZ, R2 ;  /* 0x000000ffff227224 */ /* 0x000fe200078e0002 */
[----:B0-----:R0:W-:Y:S01]  /*abf0*/  STG.E.U8 desc[UR36][R4.64], R33 ;  /* 0x0000002104007986 */ /* 0x0011e2000c101124 */
[----:B------:R-:W-:Y:S05]  /*ac00*/  BRA `(.L_x_3329) ;  /* 0x0000001000e07947 */ /* 0x000fea0003800000 */
.L_x_3327:
[----:B---3--:R-:W0:Y:S01]  /*ac10*/  F2I.S64.F64.TRUNC R32, R32 ;  /* 0x0000002000207311 */ /* 0x008e22000030d900 */
[----:B------:R-:W-:Y:S02]  /*ac20*/  IMAD.MOV.U32 R34, RZ, RZ, R2 ;  /* 0x000000ffff227224 */ /* 0x000fe400078e0002 */
[----:B0-----:R-:W-:-:S05]  /*ac30*/  IMAD.MOV.U32 R3, RZ, RZ, R32 ;  /* 0x000000ffff037224 */ /* 0x001fca00078e0020 */
[----:B------:R0:W-:Y:S01]  /*ac40*/  STG.E.U8 desc[UR36][R4.64], R3 ;  /* 0x0000000304007986 */ /* 0x0001e2000c101124 */
[----:B------:R-:W-:Y:S05]  /*ac50*/  BRA `(.L_x_3329) ;  /* 0x0000001000cc7947 */ /* 0x000fea0003800000 */
.L_x_3326:
[----:B------:R-:W-:-:S13]  /*ac60*/  ISETP.NE.AND P0, PT, R0, 0x2, PT ;  /* 0x000000020000780c */ /* 0x000fda0003f05270 */
[----:B------:R-:W-:Y:S05]  /*ac70*/  @!P0 BRA `(.L_x_3330) ;  /* 0x0000000000308947 */ /* 0x000fea0003800000 */
[----:B------:R-:W-:-:S13]  /*ac80*/  ISETP.NE.AND P0, PT, R0, 0x3, PT ;  /* 0x000000030000780c */ /* 0x000fda0003f05270 */
[----:B------:R-:W-:Y:S05]  /*ac90*/  @!P0 BRA `(.L_x_3331) ;  /* 0x0000000000188947 */ /* 0x000fea0003800000 */
[----:B------:R-:W-:-:S13]  /*aca0*/  ISETP.NE.AND P0, PT, R0, 0x4, PT ;  /* 0x000000040000780c */ /* 0x000fda0003f05270 */
[----:B------:R-:W-:Y:S05]  /*acb0*/  @P0 BRA `(.L_x_3328) ;  /* 0x0000000c00ec0947 */ /* 0x000fea0003800000 */
[----:B---3--:R-:W0:Y:S01]  /*acc0*/  F2I.S64.F64.TRUNC R32, R32 ;  /* 0x0000002000207311 */ /* 0x008e22000030d900 */
[----:B------:R-:W-:Y:S01]  /*acd0*/  IMAD.MOV.U32 R34, RZ, RZ, R2 ;  /* 0x000000ffff227224 */ /* 0x000fe200078e0002 */
[----:B0-----:R0:W-:Y:S01]  /*ace0*/  STG.E.64 desc[UR36][R4.64], R32 ;  /* 0x0000002004007986 */ /* 0x0011e2000c101b24 */
[----:B------:R-:W-:Y:S05]  /*acf0*/  BRA `(.L_x_3329) ;  /* 0x0000001000a47947 */ /* 0x000fea0003800000 */
.L_x_3331:
[----:B---3--:R-:W0:Y:S01]  /*ad00*/  F2I.F64.TRUNC R33, R32 ;  /* 0x0000002000217311 */ /* 0x008e22000030d100 */
[----:B------:R-:W-:Y:S01]  /*ad10*/  IMAD.MOV.U32 R34, RZ, RZ, R2 ;  /* 0x000000ffff227224 */ /* 0x000fe200078e0002 */
[----:B0-----:R0:W-:Y:S01]  /*ad20*/  STG.E desc[UR36][R4.64], R33 ;  /* 0x0000002104007986 */ /* 0x0011e2000c101924 */
[----:B------:R-:W-:Y:S05]  /*ad30*/  BRA `(.L_x_3329) ;  /* 0x0000001000947947 */ /* 0x000fea0003800000 */
.L_x_3330:
[----:B---3--:R-:W0:Y:S01]  /*ad40*/  F2I.F64.TRUNC R33, R32 ;  /* 0x0000002000217311 */ /* 0x008e22000030d100 */
[----:B------:R-:W-:Y:S01]  /*ad50*/  IMAD.MOV.U32 R34, RZ, RZ, R2 ;  /* 0x000000ffff227224 */ /* 0x000fe200078e0002 */
[----:B0-----:R0:W-:Y:S01]  /*ad60*/  STG.E.U16 desc[UR36][R4.64], R33 ;  /* 0x0000002104007986 */ /* 0x0011e2000c101524 */
[----:B------:R-:W-:Y:S05]  /*ad70*/  BRA `(.L_x_3329) ;  /* 0x0000001000847947 */ /* 0x000fea0003800000 */
.L_x_3325:
[----:B------:R-:W-:-:S13]  /*ad80*/  ISETP.GT.AND P0, PT, R0, 0x6, PT ;  /* 0x000000060000780c */ /* 0x000fda0003f04270 */
[----:B------:R-:W-:Y:S05]  /*ad90*/  @P0 BRA `(.L_x_3332) ;  /* 0x0000000000740947 */ /* 0x000fea0003800000 */
[----:B------:R-:W-:-:S13]  /*ada0*/  ISETP.NE.AND P0, PT, R0, 0x5, PT ;  /* 0x000000050000780c */ /* 0x000fda0003f05270 */
[----:B------:R-:W-:Y:S05]  /*adb0*/  @!P0 BRA `(.L_x_3333) ;  /* 0x0000000000388947 */ /* 0x000fea0003800000 */
[----:B------:R-:W-:-:S13]  /*adc0*/  ISETP.NE.AND P0, PT, R0, 0x6, PT ;  /* 0x000000060000780c */ /* 0x000fda0003f05270 */
[----:B------:R-:W-:Y:S05]  /*add0*/  @P0 BRA `(.L_x_3328) ;  /* 0x0000000c00a40947 */ /* 0x000fea0003800000 */
[----:B------:R-:W-:Y:S01]  /*ade0*/  UMOV UR4, 0xf0000000 ;  /* 0xf000000000047882 */ /* 0x000fe20000000000 */
[----:B------:R-:W-:Y:S01]  /*adf0*/  UMOV UR5, 0x380fffff ;  /* 0x380fffff00057882 */ /* 0x000fe20000000000 */
[----:B---3--:R-:W0:-:S15]  /*ae00*/  F2F.F32.F64 R3, R32 ;  /* 0x0000002000037310 */ /* 0x008e1e0000301000 */
[----:B------:R-:W-:-:S15]  /*ae10*/  NOP ;  /* 0x0000000000007918 */ /* 0x000fde0000000000 */
[----:B------:R-:W-:-:S15]  /*ae20*/  NOP ;  /* 0x0000000000007918 */ /* 0x000fde0000000000 */
[----:B------:R-:W-:-:S15]  /*ae30*/  NOP ;  /* 0x0000000000007918 */ /* 0x000fde0000000000 */
[----:B------:R-:W-:-:S04]  /*ae40*/  NOP ;  /* 0x0000000000007918 */ /* 0x000fc80000000000 */
[----:B------:R-:W0:Y:S01]  /*ae50*/  DSETP.GEU.AND P0, PT, |R32|, UR4, PT ;  /* 0x0000000420007e2a */ /* 0x000e22000bf0e200 */
[----:B------:R-:W-:Y:S02]  /*ae60*/  IMAD.MOV.U32 R34, RZ, RZ, R2 ;  /* 0x000000ffff227224 */ /* 0x000fe400078e0002 */
[----:B0-----:R-:W-:-:S05]  /*ae70*/  @!P0 FMUL R3, R3, 1.175494350822287508e-38 ;  /* 0x0080000003038820 */ /* 0x001fca0000400000 */
[----:B------:R1:W-:Y:S01]  /*ae80*/  STG.E desc[UR36][R4.64], R3 ;  /* 0x0000000304007986 */ /* 0x0003e2000c101924 */
[----:B------:R-:W-:Y:S05]  /*ae90*/  BRA `(.L_x_3329) ;  /* 0x00000010003c7947 */ /* 0x000fea0003800000 */
.L_x_3333:
        /* <DEDUP_REMOVED lines=10> */
[----:B------:R-:W-:-:S05]  /*af40*/  F2FP.F16.F32.PACK_AB R0, RZ, R0 ;  /* 0x00000000ff00723e */ /* 0x000fca00000000ff */
[----:B------:R0:W-:Y:S01]  /*af50*/  STG.E.U16 desc[UR36][R4.64], R0 ;  /* 0x0000000004007986 */ /* 0x0001e2000c101524 */
[----:B------:R-:W-:Y:S05]  /*af60*/  BRA `(.L_x_3329) ;  /* 0x0000001000087947 */ /* 0x000fea0003800000 */
.L_x_3332:
[----:B------:R-:W-:-:S13]  /*af70*/  ISETP.NE.AND P0, PT, R0, 0x7, PT ;  /* 0x000000070000780c */ /* 0x000fda0003f05270 */
[----:B------:R-:W-:Y:S05]  /*af80*/  @!P0 BRA `(.L_x_3334) ;  /* 0x00000000007c8947 */ /* 0x000fea0003800000 */
        /* <DEDUP_REMOVED lines=12> */
[----:B------:R-:W-:Y:S02]  /*b050*/  IMAD.MOV.U32 R7, RZ, RZ, RZ ;  /* 0x000000ffff077224 */ /* 0x000fe400078e00ff */
[----:B0-----:R-:W-:Y:S01]  /*b060*/  @!P0 FMUL R6, R6, 1.175494350822287508e-38 ;  /* 0x0080000006068820 */ /* 0x001fe20000400000 */
[----:B------:R-:W-:-:S04]  /*b070*/  IMAD.MOV.U32 R34, RZ, RZ, R2 ;  /* 0x000000ffff227224 */ /* 0x000fc800078e0002 */
[----:B------:R4:W-:Y:S01]  /*b080*/  STG.E.64 desc[UR36][R4.64], R6 ;  /* 0x0000000604007986 */ /* 0x0009e2000c101b24 */
[----:B------:R-:W-:Y:S05]  /*b090*/  BRA `(.L_x_3329) ;  /* 0x0000000c00bc7947 */ /* 0x000fea0003800000 */
.L_x_3335:
        /* <DEDUP_REMOVED lines=10> */
[----:B------:R-:W-:-:S04]  /*b140*/  F2FP.F16.F32.PACK_AB R3, RZ, R0 ;  /* 0x00000000ff03723e */ /* 0x000fc800000000ff */
[----:B------:R-:W-:-:S05]  /*b150*/  PRMT R3, R3, 0x5410, RZ ;  /* 0x0000541003037816 */ /* 0x000fca00000000ff */
[----:B------:R3:W-:Y:S01]  /*b160*/  STG.E desc[UR36][R4.64], R3 ;  /* 0x0000000304007986 */ /* 0x0007e2000c101924 */
[----:B------:R-:W-:Y:S05]  /*b170*/  BRA `(.L_x_3329) ;  /* 0x0000000c00847947 */ /* 0x000fea0003800000 */
.L_x_3334:
[----:B---3--:R0:W-:Y:S01]  /*b180*/  STG.E.64 desc[UR36][R4.64], R32 ;  /* 0x0000002004007986 */ /* 0x0081e2000c101b24 */
[----:B------:R-:W-:Y:S01]  /*b190*/  IMAD.MOV.U32 R34, RZ, RZ, R2 ;  /* 0x000000ffff227224 */ /* 0x000fe200078e0002 */
[----:B------:R-:W-:Y:S06]  /*b1a0*/  BRA `(.L_x_3329) ;  /* 0x0000000c00787947 */ /* 0x000fec0003800000 */
.L_x_3324:
        /* <DEDUP_REMOVED lines=8> */
[----:B---3--:R-:W0:Y:S01]  /*b230*/  DSETP.NEU.AND P0, PT, R32, RZ, PT ;  /* 0x000000ff2000722a */ /* 0x008e220003f0d000 */
[----:B------:R-:W-:Y:S01]  /*b240*/  IMAD.MOV.U32 R34, RZ, RZ, R2 ;  /* 0x000000ffff227224 */ /* 0x000fe200078e0002 */
[----:B0-----:R-:W-:-:S05]  /*b250*/  SEL R3, RZ, 0x1, !P0 ;  /* 0x00000001ff037807 */ /* 0x001fca0004000000 */
[----:B------:R0:W-:Y:S01]  /*b260*/  STG.E.U8 desc[UR36][R4.64], R3 ;  /* 0x0000000304007986 */ /* 0x0001e2000c101124 */
[----:B------:R-:W-:Y:S05]  /*b270*/  BRA `(.L_x_3329) ;  /* 0x0000000c00447947 */ /* 0x000fea0003800000 */
.L_x_3338:
[----:B------:R-:W-:-:S05]  /*b280*/  CS2R R34, SRZ ;  /* 0x0000000000227805 */ /* 0x000fca000001ff00 */
[----:B---3--:R0:W-:Y:S02]  /*b290*/  STG.E.128 desc[UR36][R4.64], R32 ;  /* 0x0000002004007986 */ /* 0x0081e4000c101d24 */
[----:B0-----:R-:W-:Y:S01]  /*b2a0*/  IMAD.MOV.U32 R34, RZ, RZ, R2 ;  /* 0x000000ffff227224 */ /* 0x001fe200078e0002 */
[----:B------:R-:W-:Y:S06]  /*b2b0*/  BRA `(.L_x_3329) ;  /* 0x0000000c00347947 */ /* 0x000fec0003800000 */
.L_x_3337:
        /* <DEDUP_REMOVED lines=27> */
.L_x_3342:
[----:B------:R-:W-:Y:S05]  /*b470*/  BSYNC.RECONVERGENT B0 ;  /* 0x0000000000007941 */ /* 0x000fea0003800200 */
.L_x_3341:
[----:B------:R-:W-:Y:S01]  /*b480*/  LOP3.LUT R7, R0, 0x80, R7, 0xf8, !PT ;  /* 0x0000008000077812 */ /* 0x000fe200078ef807 */
[----:B------:R-:W-:-:S04]  /*b490*/  IMAD.MOV.U32 R34, RZ, RZ, R2 ;  /* 0x000000ffff227224 */ /* 0x000fc800078e0002 */
[----:B------:R0:W-:Y:S01]  /*b4a0*/  STG.E.U8 desc[UR36][R4.64], R7 ;  /* 0x0000000704007986 */ /* 0x0001e2000c101124 */
[----:B------:R-:W-:Y:S05]  /*b4b0*/  BRA `(.L_x_3329) ;  /* 0x0000000800b47947 */ /* 0x000fea0003800000 */
.L_x_3340:
        /* <DEDUP_REMOVED lines=23> */
.L_x_3344:
[----:B------:R-:W-:Y:S05]  /*b630*/  BSYNC.RECONVERGENT B0 ;  /* 0x0000000000007941 */ /* 0x000fea0003800200 */
.L_x_3343:
[----:B------:R-:W-:Y:S01]  /*b640*/  LOP3.LUT R7, R0, 0x80, R7, 0xf8, !PT ;  /* 0x0000008000077812 */ /* 0x000fe200078ef807 */
[----:B------:R-:W-:-:S04]  /*b650*/  IMAD.MOV.U32 R34, RZ, RZ, R2 ;  /* 0x000000ffff227224 */ /* 0x000fc800078e0002 */
[----:B------:R0:W-:Y:S01]  /*b660*/  STG.E.U8 desc[UR36][R4.64], R7 ;  /* 0x0000000704007986 */ /* 0x0001e2000c101124 */
[----:B------:R-:W-:Y:S05]  /*b670*/  BRA `(.L_x_3329) ;  /* 0x0000000800447947 */ /* 0x000fea0003800000 */
.L_x_3339:
        /* <DEDUP_REMOVED lines=10> */
[----:B------:R-:W-:-:S05]  /*b720*/  F2FP.BF16.F32.PACK_AB R0, RZ, R0 ;  /* 0x00000000ff00723e */ /* 0x000fca00000010ff */
[----:B------:R0:W-:Y:S01]  /*b730*/  STG.E.U16 desc[UR36][R4.64], R0 ;  /* 0x0000000004007986 */ /* 0x0001e2000c101524 */
[----:B------:R-:W-:Y:S05]  /*b740*/  BRA `(.L_x_3329) ;  /* 0x0000000800107947 */ /* 0x000fea0003800000 */
.L_x_3336:
        /* <DEDUP_REMOVED lines=8> */
[----:B---3--:R-:W0:Y:S01]  /*b7d0*/  F2I.U32.F64.TRUNC R33, R32 ;  /* 0x0000002000217311 */ /* 0x008e22000030d000 */
[----:B------:R-:W-:Y:S01]  /*b7e0*/  IMAD.MOV.U32 R34, RZ, RZ, R2 ;  /* 0x000000ffff227224 */ /* 0x000fe200078e0002 */
[----:B0-----:R0:W-:Y:S01]  /*b7f0*/  STG.E.U16 desc[UR36][R4.64], R33 ;  /* 0x0000002104007986 */ /* 0x0011e2000c101524 */
[----:B------:R-:W-:Y:S05]  /*b800*/  BRA `(.L_x_3329) ;  /* 0x0000000400e07947 */ /* 0x000fea0003800000 */
.L_x_3347:
        /* <DEDUP_REMOVED lines=21> */
.L_x_3350:
[----:B------:R-:W-:-:S04]  /*b960*/  SHF.R.U32.HI R0, RZ, 0x14, R7 ;  /* 0x00000014ff007819 */ /* 0x000fc80000011607 */
[----:B------:R-:W-:-:S04]  /*b970*/  LOP3.LUT R0, R0, 0x1, RZ, 0xc0, !PT ;  /* 0x0000000100007812 */ /* 0x000fc800078ec0ff */
[----:B------:R-:W-:-:S04]  /*b980*/  IADD3 R0, PT, PT, R7, 0x487ffff, R0 ;  /* 0x0487ffff07007810 */ /* 0x000fc80007ffe000 */
[----:B------:R-:W-:-:S04]  /*b990*/  SHF.R.U32.HI R0, RZ, 0x14, R0 ;  /* 0x00000014ff007819 */ /* 0x000fc80000011600 */
[----:B------:R-:W-:-:S07]  /*b9a0*/  LOP3.LUT R3, R0, 0xff, RZ, 0xc0, !PT ;  /* 0x000000ff00037812 */ /* 0x000fce00078ec0ff */
.L_x_3351:
[----:B------:R-:W-:-:S04]  /*b9b0*/  SHF.R.U32.HI R0, RZ, 0x18, R7 ;  /* 0x00000018ff007819 */ /* 0x000fc80000011607 */
[----:B------:R-:W-:-:S07]  /*b9c0*/  LOP3.LUT R0, R3, 0x80, R0, 0xf8, !PT ;  /* 0x0000008003007812 */ /* 0x000fce00078ef800 */
.L_x_3349:
[----:B------:R-:W-:Y:S05]  /*b9d0*/  BSYNC.RECONVERGENT B0 ;  /* 0x0000000000007941 */ /* 0x000fea0003800200 */
.L_x_3348:
[----:B------:R0:W-:Y:S01]  /*b9e0*/  STG.E.U8 desc[UR36][R4.64], R0 ;  /* 0x0000000004007986 */ /* 0x0001e2000c101124 */
[----:B------:R-:W-:Y:S01]  /*b9f0*/  IMAD.MOV.U32 R34, RZ, RZ, R2 ;  /* 0x000000ffff227224 */ /* 0x000fe200078e0002 */
[----:B------:R-:W-:Y:S06]  /*ba00*/  BRA `(.L_x_3329) ;  /* 0x0000000400607947 */ /* 0x000fec0003800000 */
.L_x_3346:
        /* <DEDUP_REMOVED lines=21> */
.L_x_3354:
[----:B------:R-:W-:-:S04]  /*bb60*/  SHF.R.U32.HI R0, RZ, 0x15, R7 ;  /* 0x00000015ff007819 */ /* 0x000fc80000011607 */
[----:B------:R-:W-:-:S04]  /*bb70*/  LOP3.LUT R0, R0, 0x1, RZ, 0xc0, !PT ;  /* 0x0000000100007812 */ /* 0x000fc800078ec0ff */
[----:B------:R-:W-:-:S04]  /*bb80*/  IADD3 R0, PT, PT, R7, 0x88fffff, R0 ;  /* 0x088fffff07007810 */ /* 0x000fc80007ffe000 */
[----:B------:R-:W-:-:S04]  /*bb90*/  SHF.R.U32.HI R0, RZ, 0x15, R0 ;  /* 0x00000015ff007819 */ /* 0x000fc80000011600 */
[----:B------:R-:W-:-:S07]  /*bba0*/  LOP3.LUT R3, R0, 0xff, RZ, 0xc0, !PT ;  /* 0x000000ff00037812 */ /* 0x000fce00078ec0ff */
.L_x_3355:
[----:B------:R-:W-:-:S04]  /*bbb0*/  SHF.R.U32.HI R0, RZ, 0x18, R7 ;  /* 0x00000018ff007819 */ /* 0x000fc80000011607 */
[----:B------:R-:W-:-:S07]  /*bbc0*/  LOP3.LUT R0, R3, 0x80, R0, 0xf8, !PT ;  /* 0x0000008003007812 */ /* 0x000fce00078ef800 */
.L_x_3353:
[----:B------:R-:W-:Y:S05]  /*bbd0*/  BSYNC.RECONVERGENT B0 ;  /* 0x0000000000007941 */ /* 0x000fea0003800200 */
.L_x_3352:
[----:B------:R0:W-:Y:S01]  /*bbe0*/  STG.E.U8 desc[UR36][R4.64], R0 ;  /* 0x0000000004007986 */ /* 0x0001e2000c101124 */
[----:B------:R-:W-:Y:S01]  /*bbf0*/  IMAD.MOV.U32 R34, RZ, RZ, R2 ;  /* 0x000000ffff227224 */ /* 0x000fe200078e0002 */
[----:B------:R-:W-:Y:S06]  /*bc00*/  BRA `(.L_x_3329) ;  /* 0x0000000000e07947 */ /* 0x000fec0003800000 */
.L_x_3345:
[----:B------:R-:W-:-:S13]  /*bc10*/  ISETP.NE.AND P0, PT, R0, 0x1c, PT ;  /* 0x0000001c0000780c */ /* 0x000fda0003f05270 */
[----:B------:R-:W-:Y:S05]  /*bc20*/  @!P0 BRA `(.L_x_3356) ;  /* 0x0000000000cc8947 */ /* 0x000fea0003800000 */
[----:B------:R-:W-:-:S13]  /*bc30*/  ISETP.NE.AND P0, PT, R0, 0x1d, PT ;  /* 0x0000001d0000780c */ /* 0x000fda0003f05270 */
[----:B------:R-:W-:Y:S05]  /*bc40*/  @!P0 BRA `(.L_x_3357) ;  /* 0x0000000000b48947 */ /* 0x000fea0003800000 */
[----:B------:R-:W-:-:S13]  /*bc50*/  ISETP.NE.AND P0, PT, R0, 0x2c, PT ;  /* 0x0000002c0000780c */ /* 0x000fda0003f05270 */
[----:B------:R-:W-:Y:S05]  /*bc60*/  @!P0 BRA `(.L_x_3358) ;  /* 0x0000000000488947 */ /* 0x000fea0003800000 */
.L_x_3328:
[----:B------:R-:W-:Y:S01]  /*bc70*/  MOV R14, 0x0 ;  /* 0x00000000000e7802 */ /* 0x000fe20000000f00 */
[----:B------:R-:W0:Y:S01]  /*bc80*/  LDCU.64 UR6, c[0x4][0x128] ;  /* 0x01002500ff0677ac */ /* 0x000e220008000a00 */
[----:B------:R-:W-:Y:S02]  /*bc90*/  IMAD.MOV.U32 R8, RZ, RZ, 0x65 ;  /* 0x00000065ff087424 */ /* 0x000fe400078e00ff */
[----:B------:R-:W-:Y:S01]  /*bca0*/  IMAD.MOV.U32 R12, RZ, RZ, 0x1 ;  /* 0x00000001ff0c7424 */ /* 0x000fe200078e00ff */
[----:B------:R-:W1:Y:S01]  /*bcb0*/  LDCU.64 UR8, c[0x4][0x130] ;  /* 0x01002600ff0877ac */ /* 0x000e620008000a00 */
[----:B------:R-:W4:Y:S01]  /*bcc0*/  LDC.64 R14, c[0x4][R14] ;  /* 0x010000000e0e7b82 */ /* 0x000f220000000a00 */
        /* <DEDUP_REMOVED lines=10> */
.L_x_3359:
[----:B------:R-:W-:Y:S01]  /*bd70*/  IMAD.MOV.U32 R34, RZ, RZ, R2 ;  /* 0x000000ffff227224 */ /* 0x000fe200078e0002 */
[----:B------:R-:W-:Y:S06]  /*bd80*/  BRA `(.L_x_3329) ;  /* 0x0000000000807947 */ /* 0x000fec0003800000 */
.L_x_3358:
        /* <DEDUP_REMOVED lines=25> */
.L_x_3357:
[----:B---3--:R-:W0:Y:S01]  /*bf20*/  F2I.U64.F64.TRUNC R32, R32 ;  /* 0x0000002000207311 */ /* 0x008e22000030d800 */
[----:B------:R-:W-:Y:S01]  /*bf30*/  IMAD.MOV.U32 R34, RZ, RZ, R2 ;  /* 0x000000ffff227224 */ /* 0x000fe200078e0002 */
[----:B0-----:R0:W-:Y:S01]  /*bf40*/  STG.E.64 desc[UR36][R4.64], R32 ;  /* 0x0000002004007986 */ /* 0x0011e2000c101b24 */
[----:B------:R-:W-:Y:S05]  /*bf50*/  BRA `(.L_x_3329) ;  /* 0x00000000000c7947 */ /* 0x000fea0003800000 */
.L_x_3356:
[----:B---3--:R-:W0:Y:S01]  /*bf60*/  F2I.U32.F64.TRUNC R33, R32 ;  /* 0x0000002000217311 */ /* 0x008e22000030d000 */
[----:B------:R-:W-:Y:S01]  /*bf70*/  IMAD.MOV.U32 R34, RZ, RZ, R2 ;  /* 0x000000ffff227224 */ /* 0x000fe200078e0002 */
[----:B0-----:R0:W-:Y:S06]  /*bf80*/  STG.E desc[UR36][R4.64], R33 ;  /* 0x0000002104007986 */ /* 0x0011ec000c101924 */
.L_x_3329:
[----:B------:R-:W-:-:S13]  /*bf90*/  ISETP.GE.AND P0, PT, R34, R36, PT ;  /* 0x000000242200720c */ /* 0x000fda0003f06270 */
[----:B------:R-:W-:Y:S05]  /*bfa0*/  @P0 BREAK.RELIABLE B6 ;  /* 0x0000000000060942 */ /* 0x000fea0003800100 */
[----:B------:R-:W-:Y:S05]  /*bfb0*/  @P0 BRA `(.L_x_3360) ;  /* 0x0000002400e00947 */ /* 0x000fea0003800000 */
[----:B------:R-:W5:Y:S01]  /*bfc0*/  LDCU UR4, c[0x0][0x3cc] ;  /* 0x00007980ff0477ac */ /* 0x000f620008000800 */
[----:B01-3--:R-:W0:Y:S01]  /*bfd0*/  LDC.64 R2, c[0x0][0x3a0] ;  /* 0x0000e800ff027b82 */ /* 0x00be220000000a00 */
[----:B------:R-:W-:Y:S01]  /*bfe0*/  IMAD R0, R37, 0x200, R34 ;  /* 0x0000020025007824 */ /* 0x000fe200078e0222 */
[----:B----4-:R-:W-:-:S03]  /*bff0*/  PRMT R4, R18, 0x9910, RZ ;  /* 0x0000991012047816 */ /* 0x010fc600000000ff */
        /* <DEDUP_REMOVED lines=14> */
[----:B------:R-:W0:Y:S02]  /*c0e0*/  F2I.F64.TRUNC R29, R28 ;  /* 0x0000001c001d7311 */ /* 0x000e24000030d100 */
[----:B0-----:R0:W-:Y:S01]  /*c0f0*/  STG.E.U8 desc[UR36][R2.64], R29 ;  /* 0x0000001d02007986 */ /* 0x0011e2000c101124 */
[----:B------:R-:W-:Y:S05]  /*c100*/  BRA `(.L_x_3366) ;  /* 0x0000001000907947 */ /* 0x000fea0003800000 */
.L_x_3364:
[----:B------:R-:W0:Y:S02]  /*c110*/  F2I.S64.F64.TRUNC R28, R28 ;  /* 0x0000001c001c7311 */ /* 0x000e24000030d900 */
[----:B0-----:R-:W-:-:S05]  /*c120*/  IMAD.MOV.U32 R5, RZ, RZ, R28 ;  /* 0x000000ffff057224 */ /* 0x001fca00078e001c */
[----:B------:R0:W-:Y:S01]  /*c130*/  STG.E.U8 desc[UR36][R2.64], R5 ;  /* 0x0000000502007986 */ /* 0x0001e2000c101124 */
[----:B------:R-:W-:Y:S05]  /*c140*/  BRA `(.L_x_3366) ;  /* 0x0000001000807947 */ /* 0x000fea0003800000 */
.L_x_3363:
[----:B------:R-:W-:-:S13]  /*c150*/  ISETP.NE.AND P0, PT, R0, 0x2, PT ;  /* 0x000000020000780c */ /* 0x000fda0003f05270 */
[----:B------:R-:W-:Y:S05]  /*c160*/  @!P0 BRA `(.L_x_3367) ;  /* 0x0000000000288947 */ /* 0x000fea0003800000 */
[----:B------:R-:W-:-:S13]  /*c170*/  ISETP.NE.AND P0, PT, R0, 0x3, PT ;  /* 0x000000030000780c */ /* 0x000fda0003f05270 */
[----:B------:R-:W-:Y:S05]  /*c180*/  @!P0 BRA `(.L_x_3368) ;  /* 0x0000000000148947 */ /* 0x000fea0003800000 */
[----:B------:R-:W-:-:S13]  /*c190*/  ISETP.NE.AND P0, PT, R0, 0x4, PT ;  /* 0x000000040000780c */ /* 0x000fda0003f05270 */
[----:B------:R-:W-:Y:S05]  /*c1a0*/  @P0 BRA `(.L_x_3365) ;  /* 0x0000000c00240947 */ /* 0x000fea0003800000 */
[----:B------:R-:W0:Y:S02]  /*c1b0*/  F2I.S64.F64.TRUNC R28, R28 ;  /* 0x0000001c001c7311 */ /* 0x000e24000030d900 */
[----:B0-----:R0:W-:Y:S01]  /*c1c0*/  STG.E.64 desc[UR36][R2.64], R28 ;  /* 0x0000001c02007986 */ /* 0x0011e2000c101b24 */
[----:B------:R-:W-:Y:S05]  /*c1d0*/  BRA `(.L_x_3366) ;  /* 0x00000010005c7947 */ /* 0x000fea0003800000 */
.L_x_3368:
[----:B------:R-:W0:Y:S02]  /*c1e0*/  F2I.F64.TRUNC R29, R28 ;  /* 0x0000001c001d7311 */ /* 0x000e24000030d100 */
[----:B0-----:R0:W-:Y:S01]  /*c1f0*/  STG.E desc[UR36][R2.64], R29 ;  /* 0x0000001d02007986 */ /* 0x0011e2000c101924 */
[----:B------:R-:W-:Y:S05]  /*c200*/  BRA `(.L_x_3366) ;  /* 0x0000001000507947 */ /* 0x000fea0003800000 */
.L_x_3367:
[----:B------:R-:W0:Y:S02]  /*c210*/  F2I.F64.TRUNC R29, R28 ;  /* 0x0000001c001d7311 */ /* 0x000e24000030d100 */
[----:B0-----:R0:W-:Y:S01]  /*c220*/  STG.E.U16 desc[UR36][R2.64], R29 ;  /* 0x0000001d02007986 */ /* 0x0011e2000c101524 */
[----:B------:R-:W-:Y:S05]  /*c230*/  BRA `(.L_x_3366) ;  /* 0x0000001000447947 */ /* 0x000fea0003800000 */
.L_x_3362:
        /* <DEDUP_REMOVED lines=8> */
[----:B------:R-:W0:-:S15]  /*c2c0*/  F2F.F32.F64 R5, R28 ;  /* 0x0000001c00057310 */ /* 0x000e1e0000301000 */
        /* <DEDUP_REMOVED lines=8> */
.L_x_3370:
        /* <DEDUP_REMOVED lines=12> */
.L_x_3369:
        /* <DEDUP_REMOVED lines=18> */
.L_x_3372:
        /* <DEDUP_REMOVED lines=9> */
[----:B------:R-:W-:-:S04]  /*c5c0*/  F2FP.F16.F32.PACK_AB R5, RZ, R0 ;  /* 0x00000000ff05723e */ /* 0x000fc800000000ff */
[----:B------:R-:W-:-:S05]  /*c5d0*/  PRMT R5, R5, 0x5410, RZ ;  /* 0x0000541005057816 */ /* 0x000fca00000000ff */
[----:B------:R0:W-:Y:S01]  /*c5e0*/  STG.E desc[UR36][R2.64], R5 ;  /* 0x0000000502007986 */ /* 0x0001e2000c101924 */
[----:B------:R-:W-:Y:S05]  /*c5f0*/  BRA `(.L_x_3366) ;  /* 0x0000000c00547947 */ /* 0x000fea0003800000 */
.L_x_3371:
[----:B------:R3:W-:Y:S01]  /*c600*/  STG.E.64 desc[UR36][R2.64], R28 ;  /* 0x0000001c02007986 */ /* 0x0007e2000c101b24 */
[----:B------:R-:W-:Y:S05]  /*c610*/  BRA `(.L_x_3366) ;  /* 0x0000000c004c7947 */ /* 0x000fea0003800000 */
.L_x_3361:
        /* <DEDUP_REMOVED lines=10> */
[----:B------:R-:W0:Y:S02]  /*c6c0*/  F2I.U32.F64.TRUNC R29, R28 ;  /* 0x0000001c001d7311 */ /* 0x000e24000030d000 */
[----:B0-----:R0:W-:Y:S01]  /*c6d0*/  STG.E.U16 desc[UR36][R2.64], R29 ;  /* 0x0000001d02007986 */ /* 0x0011e2000c101524 */
[----:B------:R-:W-:Y:S05]  /*c6e0*/  BRA `(.L_x_3366) ;  /* 0x0000000c00187947 */ /* 0x000fea0003800000 */
.L_x_3376:
        /* <DEDUP_REMOVED lines=26> */
.L_x_3379:
[----:B------:R-:W-:-:S04]  /*c890*/  SHF.R.U32.HI R5, RZ, 0x18, R5 ;  /* 0x00000018ff057819 */ /* 0x000fc80000011605 */
[----:B------:R-:W-:-:S07]  /*c8a0*/  LOP3.LUT R0, R0, 0x80, R5, 0xf8, !PT ;  /* 0x0000008000007812 */ /* 0x000fce00078ef805 */
.L_x_3378:
[----:B------:R-:W-:Y:S05]  /*c8b0*/  BSYNC.RECONVERGENT B0 ;  /* 0x0000000000007941 */ /* 0x000fea0003800200 */
.L_x_3377:
[----:B------:R0:W-:Y:S01]  /*c8c0*/  STG.E.U8 desc[UR36][R2.64], R0 ;  /* 0x0000000002007986 */ /* 0x0001e2000c101124 */
[----:B------:R-:W-:Y:S05]  /*c8d0*/  BRA `(.L_x_3366) ;  /* 0x00000008009c7947 */ /* 0x000fea0003800000 */
.L_x_3375:
        /* <DEDUP_REMOVED lines=26> */
.L_x_3382:
[----:B------:R-:W-:-:S04]  /*ca80*/  SHF.R.U32.HI R5, RZ, 0x18, R5 ;  /* 0x00000018ff057819 */ /* 0x000fc80000011605 */
[----:B------:R-:W-:-:S07]  /*ca90*/  LOP3.LUT R0, R0, 0x80, R5, 0xf8, !PT ;  /* 0x0000008000007812 */ /* 0x000fce00078ef805 */
.L_x_3381:
[----:B------:R-:W-:Y:S05]  /*caa0*/  BSYNC.RECONVERGENT B0 ;  /* 0x0000000000007941 */ /* 0x000fea0003800200 */
.L_x_3380:
[----:B------:R0:W-:Y:S01]  /*cab0*/  STG.E.U8 desc[UR36][R2.64], R0 ;  /* 0x0000000002007986 */ /* 0x0001e2000c101124 */
[----:B------:R-:W-:Y:S05]  /*cac0*/  BRA `(.L_x_3366) ;  /* 0x0000000800207947 */ /* 0x000fea0003800000 */
.L_x_3374:
        /* <DEDUP_REMOVED lines=30> */
.L_x_3384:
[----:B------:R-:W0:Y:S02]  /*ccb0*/  F2I.U64.F64.TRUNC R28, R28 ;  /* 0x0000001c001c7311 */ /* 0x000e24000030d800 */
[----:B0-----:R0:W-:Y:S01]  /*ccc0*/  STG.E.64 desc[UR36][R2.64], R28 ;  /* 0x0000001c02007986 */ /* 0x0011e2000c101b24 */
[----:B------:R-:W-:Y:S05]  /*ccd0*/  BRA `(.L_x_3366) ;  /* 0x00000004009c7947 */ /* 0x000fea0003800000 */
.L_x_3383:
[----:B------:R-:W0:Y:S02]  /*cce0*/  F2I.U32.F64.TRUNC R29, R28 ;  /* 0x0000001c001d7311 */ /* 0x000e24000030d000 */
[----:B0-----:R0:W-:Y:S01]  /*ccf0*/  STG.E desc[UR36][R2.64], R29 ;  /* 0x0000001d02007986 */ /* 0x0011e2000c101924 */
[----:B------:R-:W-:Y:S05]  /*cd00*/  BRA `(.L_x_3366) ;  /* 0x0000000400907947 */ /* 0x000fea0003800000 */
.L_x_3373:
[----:B------:R-:W-:-:S13]  /*cd10*/  ISETP.GT.AND P0, PT, R0, 0xe, PT ;  /* 0x0000000e0000780c */ /* 0x000fda0003f04270 */
[----:B------:R-:W-:Y:S05]  /*cd20*/  @P0 BRA `(.L_x_3385) ;  /* 0x00000000002c0947 */ /* 0x000fea0003800000 */
[----:B------:R-:W-:-:S13]  /*cd30*/  ISETP.NE.AND P0, PT, R0, 0xa, PT ;  /* 0x0000000a0000780c */ /* 0x000fda0003f05270 */
[----:B------:R-:W-:Y:S05]  /*cd40*/  @!P0 BRA `(.L_x_3386) ;  /* 0x0000000000188947 */ /* 0x000fea0003800000 */
[----:B------:R-:W-:-:S13]  /*cd50*/  ISETP.NE.AND P0, PT, R0, 0xb, PT ;  /* 0x0000000b0000780c */ /* 0x000fda0003f05270 */
[----:B------:R-:W-:Y:S05]  /*cd60*/  @P0 BRA `(.L_x_3365) ;  /* 0x0000000000340947 */ /* 0x000fea0003800000 */
[----:B------:R-:W0:Y:S02]  /*cd70*/  DSETP.NEU.AND P0, PT, R28, RZ, PT ;  /* 0x000000ff1c00722a */ /* 0x000e240003f0d000 */
[----:B0-----:R-:W-:-:S05]  /*cd80*/  SEL R5, RZ, 0x1, !P0 ;  /* 0x00000001ff057807 */ /* 0x001fca0004000000 */
[----:B------:R0:W-:Y:S01]  /*cd90*/  STG.E.U8 desc[UR36][R2.64], R5 ;  /* 0x0000000502007986 */ /* 0x0001e2000c101124 */
[----:B------:R-:W-:Y:S05]  /*cda0*/  BRA `(.L_x_3366) ;  /* 0x0000000400687947 */ /* 0x000fea0003800000 */
.L_x_3386:
[----:B------:R-:W-:-:S05]  /*cdb0*/  CS2R R30, SRZ ;  /* 0x00000000001e7805 */ /* 0x000fca000001ff00 */
[----:B------:R0:W-:Y:S01]  /*cdc0*/  STG.E.128 desc[UR36][R2.64], R28 ;  /* 0x0000001c02007986 */ /* 0x0001e2000c101d24 */
[----:B------:R-:W-:Y:S05]  /*cdd0*/  BRA `(.L_x_3366) ;  /* 0x00000004005c7947 */ /* 0x000fea0003800000 */
.L_x_3385:
[----:B------:R-:W-:-:S13]  /*cde0*/  ISETP.NE.AND P0, PT, R0, 0xf, PT ;  /* 0x0000000f0000780c */ /* 0x000fda0003f05270 */
[----:B------:R-:W-:Y:S05]  /*cdf0*/  @!P0 BRA `(.L_x_3387) ;  /* 0x0000000400288947 */ /* 0x000fea0003800000 */
[----:B------:R-:W-:-:S13]  /*ce00*/  ISETP.NE.AND P0, PT, R0, 0x17, PT ;  /* 0x000000170000780c */ /* 0x000fda0003f05270 */
[----:B------:R-:W-:Y:S05]  /*ce10*/  @!P0 BRA `(.L_x_3388) ;  /* 0x0000000000b08947 */ /* 0x000fea0003800000 */
[----:B------:R-:W-:-:S13]  /*ce20*/  ISETP.NE.AND P0, PT, R0, 0x18, PT ;  /* 0x000000180000780c */ /* 0x000fda0003f05270 */
[----:B------:R-:W-:Y:S05]  /*ce30*/  @!P0 BRA `(.L_x_3389) ;  /* 0x0000000000448947 */ /* 0x000fea0003800000 */
.L_x_3365:
[----:B------:R-:W-:Y:S01]  /*ce40*/  MOV R2, 0x0 ;  /* 0x0000000000027802 */ /* 0x000fe20000000f00 */
[----:B------:R-:W0:Y:S01]  /*ce50*/  LDCU.64 UR4, c[0x4][0x128] ;  /* 0x01002500ff0477ac */ /* 0x000e220008000a00 */
[----:B------:R-:W-:Y:S02]  /*ce60*/  IMAD.MOV.U32 R8, RZ, RZ, 0x65 ;  /* 0x00000065ff087424 */ /* 0x000fe400078e00ff */
[----:B------:R-:W-:Y:S01]  /*ce70*/  IMAD.MOV.U32 R12, RZ, RZ, 0x1 ;  /* 0x00000001ff0c7424 */ /* 0x000fe200078e00ff */
[----:B------:R-:W1:Y:S01]  /*ce80*/  LDCU.64 UR6, c[0x4][0x130] ;  /* 0x01002600ff0677ac */ /* 0x000e620008000a00 */
[----:B------:R-:W3:Y:S01]  /*ce90*/  LDC.64 R2, c[0x4][R2] ;  /* 0x0100000002027b82 */ /* 0x000ee20000000a00 */
        /* <DEDUP_REMOVED lines=9> */
[----:B--23--:R-:W-:Y:S05]  /*cf30*/  CALL.ABS.NOINC R2 ;  /* 0x0000000002007343 */ /* 0x00cfea0003c00000 */
.L_x_3390:
[----:B------:R-:W-:Y:S05]  /*cf40*/  BRA `(.L_x_3366) ;  /* 0x0000000400007947 */ /* 0x000fea0003800000 */
.L_x_3389:
        /* <DEDUP_REMOVED lines=21> */
.L_x_3392:
[----:B------:R-:W-:Y:S05]  /*d0a0*/  BSYNC.RECONVERGENT B0 ;  /* 0x0000000000007941 */ /* 0x000fea0003800200 */
.L_x_3391:
[----:B------:R-:W-:-:S05]  /*d0b0*/  LOP3.LUT R5, R0, 0x80, R5, 0xf8, !PT ;  /* 0x0000008000057812 */ /* 0x000fca00078ef805 */
[----:B------:R0:W-:Y:S01]  /*d0c0*/  STG.E.U8 desc[UR36][R2.64], R5 ;  /* 0x0000000502007986 */ /* 0x0001e2000c101124 */
[----:B------:R-:W-:Y:S05]  /*d0d0*/  BRA `(.L_x_3366) ;  /* 0x00000000009c7947 */ /* 0x000fea0003800000 */
.L_x_3388:
        /* <DEDUP_REMOVED lines=20> */
.L_x_3394:
[----:B------:R-:W-:Y:S01]  /*d220*/  IMAD.MOV.U32 R0, RZ, RZ, 0x7f ;  /* 0x0000007fff007424 */ /* 0x000fe200078e00ff */
[----:B------:R-:W-:-:S04]  /*d230*/  ISETP.GT.U32.AND P0, PT, R4, 0x7f800000, PT ;  /* 0x7f8000000400780c */ /* 0x000fc80003f04070 */
[----:B------:R-:W-:-:S09]  /*d240*/  SEL R0, R0, 0x7c, P0 ;  /* 0x0000007c00007807 */ /* 0x000fd20000000000 */
.L_x_3395:
[----:B------:R-:W-:Y:S05]  /*d250*/  BSYNC.RECONVERGENT B0 ;  /* 0x0000000000007941 */ /* 0x000fea0003800200 */
.L_x_3393:
[----:B------:R-:W-:-:S04]  /*d260*/  SHF.R.U32.HI R5, RZ, 0x18, R5 ;  /* 0x00000018ff057819 */ /* 0x000fc80000011605 */
[----:B------:R-:W-:-:S05]  /*d270*/  LOP3.LUT R5, R0, 0x80, R5, 0xf8, !PT ;  /* 0x0000008000057812 */ /* 0x000fca00078ef805 */
[----:B------:R0:W-:Y:S01]  /*d280*/  STG.E.U8 desc[UR36][R2.64], R5 ;  /* 0x0000000502007986 */ /* 0x0001e2000c101124 */
[----:B------:R-:W-:Y:S05]  /*d290*/  BRA `(.L_x_3366) ;  /* 0x00000000002c7947 */ /* 0x000fea0003800000 */
.L_x_3387:
        /* <DEDUP_REMOVED lines=11> */
.L_x_3366:
[----:B------:R-:W-:-:S07]  /*d350*/  VIADD R34, R34, 0x80 ;  /* 0x0000008022227836 */ /* 0x000fce0000000000 */
.L_x_3323:
[----:B------:R-:W-:-:S13]  /*d360*/  ISETP.GE.AND P0, PT, R34, R36, PT ;  /* 0x000000242200720c */ /* 0x000fda0003f06270 */
[----:B------:R-:W-:Y:S05]  /*d370*/  @P0 BREAK.RELIABLE B6 ;  /* 0x0000000000060942 */ /* 0x000fea0003800100 */
[----:B------:R-:W-:Y:S05]  /*d380*/  @P0 BRA `(.L_x_3360) ;  /* 0x0000001000ec0947 */ /* 0x000fea0003800000 */
[----:B------:R-:W-:Y:S05]  /*d390*/  BSYNC.RELIABLE B6 ;  /* 0x0000000000067941 */ /* 0x000fea0003800100 */
.L_x_3322:
[----:B------:R-:W5:Y:S01]  /*d3a0*/  LDCU UR4, c[0x0][0x3cc] ;  /* 0x00007980ff0477ac */ /* 0x000f620008000800 */
[----:B01-34-:R-:W0:Y:S01]  /*d3b0*/  LDC.64 R2, c[0x0][0x3a0] ;  /* 0x0000e800ff027b82 */ /* 0x01be220000000a00 */
        /* <DEDUP_REMOVED lines=19> */
.L_x_3399:
[----:B------:R-:W0:Y:S02]  /*d4f0*/  F2I.S64.F64.TRUNC R24, R24 ;  /* 0x0000001800187311 */ /* 0x000e24000030d900 */
[----:B0-----:R-:W-:-:S05]  /*d500*/  IMAD.MOV.U32 R5, RZ, RZ, R24 ;  /* 0x000000ffff057224 */ /* 0x001fca00078e0018 */
[----:B------:R0:W-:Y:S01]  /*d510*/  STG.E.U8 desc[UR36][R2.64], R5 ;  /* 0x0000000502007986 */ /* 0x0001e2000c101124 */
[----:B------:R-:W-:Y:S05]  /*d520*/  BRA `(.L_x_3401) ;  /* 0x0000001000807947 */ /* 0x000fea0003800000 */
.L_x_3398:
        /* <DEDUP_REMOVED lines=9> */
.L_x_3403:
[----:B------:R-:W0:Y:S02]  /*d5c0*/  F2I.F64.TRUNC R25, R24 ;  /* 0x0000001800197311 */ /* 0x000e24000030d100 */
[----:B0-----:R0:W-:Y:S01]  /*d5d0*/  STG.E desc[UR36][R2.64], R25 ;  /* 0x0000001902007986 */ /* 0x0011e2000c101924 */
[----:B------:R-:W-:Y:S05]  /*d5e0*/  BRA `(.L_x_3401) ;  /* 0x0000001000507947 */ /* 0x000fea0003800000 */
.L_x_3402:
[----:B------:R-:W0:Y:S02]  /*d5f0*/  F2I.F64.TRUNC R25, R24 ;  /* 0x0000001800197311 */ /* 0x000e24000030d100 */
[----:B0-----:R0:W-:Y:S01]  /*d600*/  STG.E.U16 desc[UR36][R2.64], R25 ;  /* 0x0000001902007986 */ /* 0x0011e2000c101524 */
[----:B------:R-:W-:Y:S05]  /*d610*/  BRA `(.L_x_3401) ;  /* 0x0000001000447947 */ /* 0x000fea0003800000 */
.L_x_3397:
        /* <DEDUP_REMOVED lines=17> */
.L_x_3405:
        /* <DEDUP_REMOVED lines=12> */
.L_x_3404:
        /* <DEDUP_REMOVED lines=18> */
.L_x_3407:
        /* <DEDUP_REMOVED lines=13> */
.L_x_3406:
[----:B------:R0:W-:Y:S01]  /*d9e0*/  STG.E.64 desc[UR36][R2.64], R24 ;  /* 0x0000001802007986 */ /* 0x0001e2000c101b24 */
[----:B------:R-:W-:Y:S05]  /*d9f0*/  BRA `(.L_x_3401) ;  /* 0x0000000c004c7947 */ /* 0x000fea0003800000 */
.L_x_3396:
        /* <DEDUP_REMOVED lines=13> */
.L_x_3411:
        /* <DEDUP_REMOVED lines=26> */
.L_x_3414:
[----:B------:R-:W-:-:S04]  /*dc70*/  SHF.R.U32.HI R5, RZ, 0x18, R5 ;  /* 0x00000018ff057819 */ /* 0x000fc80000011605 */
[----:B------:R-:W-:-:S07]  /*dc80*/  LOP3.LUT R0, R0, 0x80, R5, 0xf8, !PT ;  /* 0x0000008000007812 */ /* 0x000fce00078ef805 */
.L_x_3413:
[----:B------:R-:W-:Y:S05]  /*dc90*/  BSYNC.RECONVERGENT B0 ;  /* 0x0000000000007941 */ /* 0x000fea0003800200 */
.L_x_3412:
[----:B------:R0:W-:Y:S01]  /*dca0*/  STG.E.U8 desc[UR36][R2.64], R0 ;  /* 0x0000000002007986 */ /* 0x0001e2000c101124 */
[----:B------:R-:W-:Y:S05]  /*dcb0*/  BRA `(.L_x_3401) ;  /* 0x00000008009c7947 */ /* 0x000fea0003800000 */
.L_x_3410:
        /* <DEDUP_REMOVED lines=26> */
.L_x_3417:
[----:B------:R-:W-:-:S04]  /*de60*/  SHF.R.U32.HI R5, RZ, 0x18, R5 ;  /* 0x00000018ff057819 */ /* 0x000fc80000011605 */
[----:B------:R-:W-:-:S07]  /*de70*/  LOP3.LUT R0, R0, 0x80, R5, 0xf8, !PT ;  /* 0x0000008000007812 */ /* 0x000fce00078ef805 */
.L_x_3416:
[----:B------:R-:W-:Y:S05]  /*de80*/  BSYNC.RECONVERGENT B0 ;  /* 0x0000000000007941 */ /* 0x000fea0003800200 */
.L_x_3415:
[----:B------:R0:W-:Y:S01]  /*de90*/  STG.E.U8 desc[UR36][R2.64], R0 ;  /* 0x0000000002007986 */ /* 0x0001e2000c101124 */
[----:B------:R-:W-:Y:S05]  /*dea0*/  BRA `(.L_x_3401) ;  /* 0x0000000800207947 */ /* 0x000fea0003800000 */
.L_x_3409:
        /* <DEDUP_REMOVED lines=30> */
.L_x_3419:
[----:B------:R-:W0:Y:S02]  /*e090*/  F2I.U64.F64.TRUNC R24, R24 ;  /* 0x0000001800187311 */ /* 0x000e24000030d800 */
[----:B0-----:R0:W-:Y:S01]  /*e0a0*/  STG.E.64 desc[UR36][R2.64], R24 ;  /* 0x0000001802007986 */ /* 0x0011e2000c101b24 */
[----:B------:R-:W-:Y:S05]  /*e0b0*/  BRA `(.L_x_3401) ;  /* 0x00000004009c7947 */ /* 0x000fea0003800000 */
.L_x_3418:
[----:B------:R-:W0:Y:S02]  /*e0c0*/  F2I.U32.F64.TRUNC R25, R24 ;  /* 0x0000001800197311 */ /* 0x000e24000030d000 */
[----:B0-----:R0:W-:Y:S01]  /*e0d0*/  STG.E desc[UR36][R2.64], R25 ;  /* 0x0000001902007986 */ /* 0x0011e2000c101924 */
[----:B------:R-:W-:Y:S05]  /*e0e0*/  BRA `(.L_x_3401) ;  /* 0x0000000400907947 */ /* 0x000fea0003800000 */
.L_x_3408:
        /* <DEDUP_REMOVED lines=10> */
.L_x_3421:
[----:B--2---:R-:W-:-:S05]  /*e190*/  CS2R R26, SRZ ;  /* 0x00000000001a7805 */ /* 0x004fca000001ff00 */
[----:B------:R0:W-:Y:S01]  /*e1a0*/  STG.E.128 desc[UR36][R2.64], R24 ;  /* 0x0000001802007986 */ /* 0x0001e2000c101d24 */
[----:B------:R-:W-:Y:S05]  /*e1b0*/  BRA `(.L_x_3401) ;  /* 0x00000004005c7947 */ /* 0x000fea0003800000 */
.L_x_3420:
[----:B------:R-:W-:-:S13]  /*e1c0*/  ISETP.NE.AND P0, PT, R0, 0xf, PT ;  /* 0x0000000f0000780c */ /* 0x000fda0003f05270 */
[----:B------:R-:W-:Y:S05]  /*e1d0*/  @!P0 BRA `(.L_x_3422) ;  /* 0x0000000400288947 */ /* 0x000fea0003800000 */
[----:B------:R-:W-:-:S13]  /*e1e0*/  ISETP.NE.AND P0, PT, R0, 0x17, PT ;  /* 0x000000170000780c */ /* 0x000fda0003f05270 */
[----:B------:R-:W-:Y:S05]  /*e1f0*/  @!P0 BRA `(.L_x_3423) ;  /* 0x0000000000b08947 */ /* 0x000fea0003800000 */
[----:B------:R-:W-:-:S13]  /*e200*/  ISETP.NE.AND P0, PT, R0, 0x18, PT ;  /* 0x000000180000780c */ /* 0x000fda0003f05270 */
[----:B------:R-:W-:Y:S05]  /*e210*/  @!P0 BRA `(.L_x_3424) ;  /* 0x0000000000448947 */ /* 0x000fea0003800000 */
.L_x_3400:
[----:B------:R-:W-:Y:S01]  /*e220*/  MOV R0, 0x0 ;  /* 0x0000000000007802 */ /* 0x000fe20000000f00 */
[----:B------:R-:W0:Y:S01]  /*e230*/  LDCU.64 UR4, c[0x4][0x128] ;  /* 0x01002500ff0477ac */ /* 0x000e220008000a00 */
[----:B------:R-:W-:Y:S02]  /*e240*/  IMAD.MOV.U32 R8, RZ, RZ, 0x65 ;  /* 0x00000065ff087424 */ /* 0x000fe400078e00ff */
[----:B------:R1:W3:Y:S01]  /*e250*/  LDC.64 R2, c[0x4][R0] ;  /* 0x0100000000027b82 */ /* 0x0002e20000000a00 */
[----:B------:R-:W4:Y:S01]  /*e260*/  LDCU.64 UR6, c[0x4][0x130] ;  /* 0x01002600ff0677ac */ /* 0x000f220008000a00 */
[----:B------:R-:W-:Y:S02]  /*e270*/  IMAD.MOV.U32 R12, RZ, RZ, 0x1 ;  /* 0x00000001ff0c7424 */ /* 0x000fe400078e00ff */
[----:B------:R-:W-:Y:S01]  /*e280*/  IMAD.MOV.U32 R13, RZ, RZ, RZ ;  /* 0x000000ffff0d7224 */ /* 0x000fe200078e00ff */
[----:B------:R-:W5:Y:S01]  /*e290*/  LDCU.64 UR8, c[0x4][0x10] ;  /* 0x01000200ff0877ac */ /* 0x000f620008000a00 */
[----:B0-----:R-:W-:-:S02]  /*e2a0*/  IMAD.U32 R4, RZ, RZ, UR4 ;  /* 0x00000004ff047e24 */ /* 0x001fc4000f8e00ff */
[----:B------:R-:W-:Y:S02]  /*e2b0*/  IMAD.U32 R5, RZ, RZ, UR5 ;  /* 0x00000005ff057e24 */ /* 0x000fe4000f8e00ff */
[----:B----4-:R-:W-:Y:S02]  /*e2c0*/  IMAD.U32 R6, RZ, RZ, UR6 ;  /* 0x00000006ff067e24 */ /* 0x010fe4000f8e00ff */
[----:B------:R-:W-:Y:S02]  /*e2d0*/  IMAD.U32 R7, RZ, RZ, UR7 ;  /* 0x00000007ff077e24 */ /* 0x000fe4000f8e00ff */
[----:B-----5:R-:W-:Y:S02]  /*e2e0*/  IMAD.U32 R10, RZ, RZ, UR8 ;  /* 0x00000008ff0a7e24 */ /* 0x020fe4000f8e00ff */
[----:B-1----:R-:W-:-:S07]  /*e2f0*/  IMAD.U32 R11, RZ, RZ, UR9 ;  /* 0x00000009ff0b7e24 */ /* 0x002fce000f8e00ff */
[----:B------:R-:W-:-:S07]  /*e300*/  LEPC R20, `(.L_x_3425) ;  /* 0x000000001014794e */ /* 0x000fce0000000000 */
[----:B--23--:R-:W-:Y:S05]  /*e310*/  CALL.ABS.NOINC R2 ;  /* 0x0000000002007343 */ /* 0x00cfea0003c00000 */
.L_x_3425:
[----:B------:R-:W-:Y:S05]  /*e320*/  BRA `(.L_x_3401) ;  /* 0x0000000400007947 */ /* 0x000fea0003800000 */
.L_x_3424:
        /* <DEDUP_REMOVED lines=21> */
.L_x_3427:
[----:B------:R-:W-:Y:S05]  /*e480*/  BSYNC.RECONVERGENT B0 ;  /* 0x0000000000007941 */ /* 0x000fea0003800200 */
.L_x_3426:
[----:B------:R-:W-:-:S05]  /*e490*/  LOP3.LUT R5, R0, 0x80, R5, 0xf8, !PT ;  /* 0x0000008000057812 */ /* 0x000fca00078ef805 */
[----:B------:R0:W-:Y:S01]  /*e4a0*/  STG.E.U8 desc[UR36][R2.64], R5 ;  /* 0x0000000502007986 */ /* 0x0001e2000c101124 */
[----:B------:R-:W-:Y:S05]  /*e4b0*/  BRA `(.L_x_3401) ;  /* 0x00000000009c7947 */ /* 0x000fea0003800000 */
.L_x_3423:
        /* <DEDUP_REMOVED lines=20> */
.L_x_3429:
[----:B------:R-:W-:Y:S01]  /*e600*/  IMAD.MOV.U32 R0, RZ, RZ, 0x7f ;  /* 0x0000007fff007424 */ /* 0x000fe200078e00ff */
[----:B------:R-:W-:-:S04]  /*e610*/  ISETP.GT.U32.AND P0, PT, R4, 0x7f800000, PT ;  /* 0x7f8000000400780c */ /* 0x000fc80003f04070 */
[----:B------:R-:W-:-:S09]  /*e620*/  SEL R0, R0, 0x7c, P0 ;  /* 0x0000007c00007807 */ /* 0x000fd20000000000 */
.L_x_3430:
[----:B------:R-:W-:Y:S05]  /*e630*/  BSYNC.RECONVERGENT B0 ;  /* 0x0000000000007941 */ /* 0x000fea0003800200 */
.L_x_3428:
[----:B------:R-:W-:-:S04]  /*e640*/  SHF.R.U32.HI R5, RZ, 0x18, R5 ;  /* 0x00000018ff057819 */ /* 0x000fc80000011605 */
[----:B------:R-:W-:-:S05]  /*e650*/  LOP3.LUT R5, R0, 0x80, R5, 0xf8, !PT ;  /* 0x0000008000057812 */ /* 0x000fca00078ef805 */
[----:B------:R0:W-:Y:S01]  /*e660*/  STG.E.U8 desc[UR36][R2.64], R5 ;  /* 0x0000000502007986 */ /* 0x0001e2000c101124 */
[----:B------:R-:W-:Y:S05]  /*e670*/  BRA `(.L_x_3401) ;  /* 0x00000000002c7947 */ /* 0x000fea0003800000 */
.L_x_3422:
        /* <DEDUP_REMOVED lines=11> */
.L_x_3401:
[----:B------:R-:W-:-:S07]  /*e730*/  VIADD R34, R34, 0x80 ;  /* 0x0000008022227836 */ /* 0x000fce0000000000 */
.L_x_3360:
[----:B------:R-:W-:Y:S05]  /*e740*/  BSYNC.RECONVERGENT B7 ;  /* 0x0000000000077941 */ /* 0x000fea0003800200 */
.L_x_3321:
[----:B------:R-:W-:-:S13]  /*e750*/  ISETP.GE.AND P0, PT, R34, R36, PT ;  /* 0x000000242200720c */ /* 0x000fda0003f06270 */
[----:B------:R-:W-:Y:S05]  /*e760*/  @P0 EXIT ;  /* 0x000000000000094d */ /* 0x000fea0003800000 */
[----:B01-34-:R-:W0:Y:S01]  /*e770*/  LDC.64 R2, c[0x0][0x3a0] ;  /* 0x0000e800ff027b82 */ /* 0x01be220000000a00 */
[----:B------:R-:W1:Y:S01]  /*e780*/  LDCU UR4, c[0x0][0x3cc] ;  /* 0x00007980ff0477ac */ /* 0x000e620008000800 */
[----:B------:R-:W-:Y:S01]  /*e790*/  PRMT R0, R18, 0x9910, RZ ;  /* 0x0000991012007816 */ /* 0x000fe200000000ff */
        /* <DEDUP_REMOVED lines=15> */
[----:B0-----:R-:W-:Y:S01]  /*e890*/  STG.E.U8 desc[UR36][R2.64], R17 ;  /* 0x0000001102007986 */ /* 0x001fe2000c101124 */
[----:B------:R-:W-:Y:S05]  /*e8a0*/  EXIT ;  /* 0x000000000000794d */ /* 0x000fea0003800000 */
.L_x_3434:
[----:B------:R-:W0:Y:S02]  /*e8b0*/  F2I.S64.F64.TRUNC R16, R16 ;  /* 0x0000001000107311 */ /* 0x000e24000030d900 */
[----:B0-----:R-:W-:-:S05]  /*e8c0*/  IMAD.MOV.U32 R5, RZ, RZ, R16 ;  /* 0x000000ffff057224 */ /* 0x001fca00078e0010 */
[----:B------:R-:W-:Y:S01]  /*e8d0*/  STG.E.U8 desc[UR36][R2.64], R5 ;  /* 0x0000000502007986 */ /* 0x000fe2000c101124 */
[----:B------:R-:W-:Y:S05]  /*e8e0*/  EXIT ;  /* 0x000000000000794d */ /* 0x000fea0003800000 */
.L_x_3433:
[----:B------:R-:W-:-:S13]  /*e8f0*/  ISETP.NE.AND P0, PT, R0, 0x2, PT ;  /* 0x000000020000780c */ /* 0x000fda0003f05270 */
[----:B------:R-:W-:Y:S05]  /*e900*/  @!P0 BRA `(.L_x_3436) ;  /* 0x0000000000288947 */ /* 0x000fea0003800000 */
[----:B------:R-:W-:-:S13]  /*e910*/  ISETP.NE.AND P0, PT, R0, 0x3, PT ;  /* 0x000000030000780c */ /* 0x000fda0003f05270 */
[----:B------:R-:W-:Y:S05]  /*e920*/  @!P0 BRA `(.L_x_3437) ;  /* 0x0000000000148947 */ /* 0x000fea0003800000 */
[----:B------:R-:W-:-:S13]  /*e930*/  ISETP.NE.AND P0, PT, R0, 0x4, PT ;  /* 0x000000040000780c */ /* 0x000fda0003f05270 */
[----:B------:R-:W-:Y:S05]  /*e940*/  @P0 BRA `(.L_x_3435) ;  /* 0x0000000c00240947 */ /* 0x000fea0003800000 */
[----:B------:R-:W0:Y:S02]  /*e950*/  F2I.S64.F64.TRUNC R16, R16 ;  /* 0x0000001000107311 */ /* 0x000e24000030d900 */
[----:B0-----:R-:W-:Y:S01]  /*e960*/  STG.E.64 desc[UR36][R2.64], R16 ;  /* 0x0000001002007986 */ /* 0x001fe2000c101b24 */
[----:B------:R-:W-:Y:S05]  /*e970*/  EXIT ;  /* 0x000000000000794d */ /* 0x000fea0003800000 */
.L_x_3437:
[----:B------:R-:W0:Y:S02]  /*e980*/  F2I.F64.TRUNC R17, R16 ;  /* 0x0000001000117311 */ /* 0x000e24000030d100 */
[----:B0-----:R-:W-:Y:S01]  /*e990*/  STG.E desc[UR36][R2.64], R17 ;  /* 0x0000001102007986 */ /* 0x001fe2000c101924 */
[----:B------:R-:W-:Y:S05]  /*e9a0*/  EXIT ;  /* 0x000000000000794d */ /* 0x000fea0003800000 */
.L_x_3436:
[----:B------:R-:W0:Y:S02]  /*e9b0*/  F2I.F64.TRUNC R17, R16 ;  /* 0x0000001000117311 */ /* 0x000e24000030d100 */
[----:B0-----:R-:W-:Y:S01]  /*e9c0*/  STG.E.U16 desc[UR36][R2.64], R17 ;  /* 0x0000001102007986 */ /* 0x001fe2000c101524 */
[----:B------:R-:W-:Y:S05]  /*e9d0*/  EXIT ;  /* 0x000000000000794d */ /* 0x000fea0003800000 */
.L_x_3432:
        /* <DEDUP_REMOVED lines=15> */
[----:B------:R-:W-:Y:S01]  /*ead0*/  STG.E desc[UR36][R2.64], R5 ;  /* 0x0000000502007986 */ /* 0x000fe2000c101924 */
[----:B------:R-:W-:Y:S05]  /*eae0*/  EXIT ;  /* 0x000000000000794d */ /* 0x000fea0003800000 */
.L_x_3439:
        /* <DEDUP_REMOVED lines=10> */
[----:B------:R-:W-:Y:S01]  /*eb90*/  STG.E.U16 desc[UR36][R2.64], R0 ;  /* 0x0000000002007986 */ /* 0x000fe2000c101524 */
[----:B------:R-:W-:Y:S05]  /*eba0*/  EXIT ;  /* 0x000000000000794d */ /* 0x000fea0003800000 */
.L_x_3438:
        /* <DEDUP_REMOVED lines=16> */
[----:B------:R-:W-:Y:S01]  /*ecb0*/  STG.E.64 desc[UR36][R2.64], R4 ;  /* 0x0000000402007986 */ /* 0x000fe2000c101b24 */
[----:B------:R-:W-:Y:S05]  /*ecc0*/  EXIT ;  /* 0x000000000000794d */ /* 0x000fea0003800000 */
.L_x_3441:
        /* <DEDUP_REMOVED lines=11> */
[----:B------:R-:W-:Y:S01]  /*ed80*/  STG.E desc[UR36][R2.64], R5 ;  /* 0x0000000502007986 */ /* 0x000fe2000c101924 */
[----:B------:R-:W-:Y:S05]  /*ed90*/  EXIT ;  /* 0x000000000000794d */ /* 0x000fea0003800000 */
.L_x_3440:
[----:B------:R-:W-:Y:S01]  /*eda0*/  STG.E.64 desc[UR36][R2.64], R16 ;  /* 0x0000001002007986 */ /* 0x000fe2000c101b24 */
[----:B------:R-:W-:Y:S05]  /*edb0*/  EXIT ;  /* 0x000000000000794d */ /* 0x000fea0003800000 */
.L_x_3431:
        /* <DEDUP_REMOVED lines=11> */
[----:B0-----:R-:W-:Y:S01]  /*ee70*/  STG.E.U16 desc[UR36][R2.64], R17 ;  /* 0x0000001102007986 */ /* 0x001fe2000c101524 */
[----:B------:R-:W-:Y:S05]  /*ee80*/  EXIT ;  /* 0x000000000000794d */ /* 0x000fea0003800000 */
.L_x_3445:
        /* <DEDUP_REMOVED lines=26> */
.L_x_3448:
[----:B------:R-:W-:-:S04]  /*f030*/  SHF.R.U32.HI R5, RZ, 0x18, R5 ;  /* 0x00000018ff057819 */ /* 0x000fc80000011605 */
[----:B------:R-:W-:-:S07]  /*f040*/  LOP3.LUT R0, R0, 0x80, R5, 0xf8, !PT ;  /* 0x0000008000007812 */ /* 0x000fce00078ef805 */
.L_x_3447:
[----:B------:R-:W-:Y:S05]  /*f050*/  BSYNC.RECONVERGENT B0 ;  /* 0x0000000000007941 */ /* 0x000fea0003800200 */
.L_x_3446:
[----:B------:R-:W-:Y:S01]  /*f060*/  STG.E.U8 desc[UR36][R2.64], R0 ;  /* 0x0000000002007986 */ /* 0x000fe2000c101124 */
[----:B------:R-:W-:Y:S05]  /*f070*/  EXIT ;  /* 0x000000000000794d */ /* 0x000fea0003800000 */
.L_x_3444:
        /* <DEDUP_REMOVED lines=26> */
.L_x_3451:
[----:B------:R-:W-:-:S04]  /*f220*/  SHF.R.U32.HI R5, RZ, 0x18, R5 ;  /* 0x00000018ff057819 */ /* 0x000fc80000011605 */
[----:B------:R-:W-:-:S07]  /*f230*/  LOP3.LUT R0, R0, 0x80, R5, 0xf8, !PT ;  /* 0x0000008000007812 */ /* 0x000fce00078ef805 */
.L_x_3450:
[----:B------:R-:W-:Y:S05]  /*f240*/  BSYNC.RECONVERGENT B0 ;  /* 0x0000000000007941 */ /* 0x000fea0003800200 */
.L_x_3449:
[----:B------:R-:W-:Y:S01]  /*f250*/  STG.E.U8 desc[UR36][R2.64], R0 ;  /* 0x0000000002007986 */ /* 0x000fe2000c101124 */
[----:B------:R-:W-:Y:S05]  /*f260*/  EXIT ;  /* 0x000000000000794d */ /* 0x000fea0003800000 */
.L_x_3443:
        /* <DEDUP_REMOVED lines=30> */
.L_x_3453:
[----:B------:R-:W0:Y:S02]  /*f450*/  F2I.U64.F64.TRUNC R16, R16 ;  /* 0x0000001000107311 */ /* 0x000e24000030d800 */
[----:B0-----:R-:W-:Y:S01]  /*f460*/  STG.E.64 desc[UR36][R2.64], R16 ;  /* 0x0000001002007986 */ /* 0x001fe2000c101b24 */
[----:B------:R-:W-:Y:S05]  /*f470*/  EXIT ;  /* 0x000000000000794d */ /* 0x000fea0003800000 */
.L_x_3452:
[----:B------:R-:W0:Y:S02]  /*f480*/  F2I.U32.F64.TRUNC R17, R16 ;  /* 0x0000001000117311 */ /* 0x000e24000030d000 */
[----:B0-----:R-:W-:Y:S01]  /*f490*/  STG.E desc[UR36][R2.64], R17 ;  /* 0x0000001102007986 */ /* 0x001fe2000c101924 */
[----:B------:R-:W-:Y:S05]  /*f4a0*/  EXIT ;  /* 0x000000000000794d */ /* 0x000fea0003800000 */
.L_x_3442:
        /* <DEDUP_REMOVED lines=8> */
[----:B------:R-:W-:Y:S01]  /*f530*/  STG.E.U8 desc[UR36][R2.64], R5 ;  /* 0x0000000502007986 */ /* 0x000fe2000c101124 */
[----:B------:R-:W-:Y:S05]  /*f540*/  EXIT ;  /* 0x000000000000794d */ /* 0x000fea0003800000 */
.L_x_3455:
[----:B------:R-:W-:-:S05]  /*f550*/  CS2R R18, SRZ ;  /* 0x0000000000127805 */ /* 0x000fca000001ff00 */
[----:B------:R-:W-:Y:S01]  /*f560*/  STG.E.128 desc[UR36][R2.64], R16 ;  /* 0x0000001002007986 */ /* 0x000fe2000c101d24 */
[----:B------:R-:W-:Y:S05]  /*f570*/  EXIT ;  /* 0x000000000000794d */ /* 0x000fea0003800000 */
.L_x_3454:
[----:B------:R-:W-:-:S13]  /*f580*/  ISETP.NE.AND P0, PT, R0, 0xf, PT ;  /* 0x0000000f0000780c */ /* 0x000fda0003f05270 */
[----:B------:R-:W-:Y:S05]  /*f590*/  @!P0 BRA `(.L_x_3456) ;  /* 0x0000000400288947 */ /* 0x000fea0003800000 */
[----:B------:R-:W-:-:S13]  /*f5a0*/  ISETP.NE.AND P0, PT, R0, 0x17, PT ;  /* 0x000000170000780c */ /* 0x000fda0003f05270 */
[----:B------:R-:W-:Y:S05]  /*f5b0*/  @!P0 BRA `(.L_x_3457) ;  /* 0x0000000000b08947 */ /* 0x000fea0003800000 */
[----:B------:R-:W-:-:S13]  /*f5c0*/  ISETP.NE.AND P0, PT, R0, 0x18, PT ;  /* 0x000000180000780c */ /* 0x000fda0003f05270 */
[----:B------:R-:W-:Y:S05]  /*f5d0*/  @!P0 BRA `(.L_x_3458) ;  /* 0x0000000000448947 */ /* 0x000fea0003800000 */
.L_x_3435:
        /* <DEDUP_REMOVED lines=16> */
.L_x_3459:
[----:B------:R-:W-:Y:S05]  /*f6e0*/  EXIT ;  /* 0x000000000000794d */ /* 0x000fea0003800000 */
.L_x_3458:
        /* <DEDUP_REMOVED lines=21> */
.L_x_3461:
[----:B------:R-:W-:Y:S05]  /*f840*/  BSYNC.RECONVERGENT B0 ;  /* 0x0000000000007941 */ /* 0x000fea0003800200 */
.L_x_3460:
[----:B------:R-:W-:-:S05]  /*f850*/  LOP3.LUT R5, R0, 0x80, R5, 0xf8, !PT ;  /* 0x0000008000057812 */ /* 0x000fca00078ef805 */
[----:B------:R-:W-:Y:S01]  /*f860*/  STG.E.U8 desc[UR36][R2.64], R5 ;  /* 0x0000000502007986 */ /* 0x000fe2000c101124 */
[----:B------:R-:W-:Y:S05]  /*f870*/  EXIT ;  /* 0x000000000000794d */ /* 0x000fea0003800000 */
.L_x_3457:
        /* <DEDUP_REMOVED lines=20> */
.L_x_3463:
[----:B------:R-:W-:Y:S01]  /*f9c0*/  IMAD.MOV.U32 R0, RZ, RZ, 0x7f ;  /* 0x0000007fff007424 */ /* 0x000fe200078e00ff */
[----:B------:R-:W-:-:S04]  /*f9d0*/  ISETP.GT.U32.AND P0, PT, R4, 0x7f800000, PT ;  /* 0x7f8000000400780c */ /* 0x000fc80003f04070 */
[----:B------:R-:W-:-:S09]  /*f9e0*/  SEL R0, R0, 0x7c, P0 ;  /* 0x0000007c00007807 */ /* 0x000fd20000000000 */
.L_x_3464:
[----:B------:R-:W-:Y:S05]  /*f9f0*/  BSYNC.RECONVERGENT B0 ;  /* 0x0000000000007941 */ /* 0x000fea0003800200 */
.L_x_3462:
[----:B------:R-:W-:-:S04]  /*fa00*/  SHF.R.U32.HI R5, RZ, 0x18, R5 ;  /* 0x00000018ff057819 */ /* 0x000fc80000011605 */
[----:B------:R-:W-:-:S05]  /*fa10*/  LOP3.LUT R5, R0, 0x80, R5, 0xf8, !PT ;  /* 0x0000008000057812 */ /* 0x000fca00078ef805 */
[----:B------:R-:W-:Y:S01]  /*fa20*/  STG.E.U8 desc[UR36][R2.64], R5 ;  /* 0x0000000502007986 */ /* 0x000fe2000c101124 */
[----:B------:R-:W-:Y:S05]  /*fa30*/  EXIT ;  /* 0x000000000000794d */ /* 0x000fea0003800000 */
.L_x_3456:
        /* <DEDUP_REMOVED lines=10> */
[----:B------:R-:W-:Y:S01]  /*fae0*/  STG.E.U16 desc[UR36][R2.64], R0 ;  /* 0x0000000002007986 */ /* 0x000fe2000c101524 */
[----:B------:R-:W-:Y:S05]  /*faf0*/  EXIT ;  /* 0x000000000000794d */ /* 0x000fea0003800000 */
        .weak           $__internal_1_$__cuda_sm20_div_rn_f64_full
        .type           $__internal_1_$__cuda_sm20_div_rn_f64_full,@function
        .size           $__internal_1_$__cuda_sm20_div_rn_f64_full,(.L_x_7016 - $__internal_1_$__cuda_sm20_div_rn_f64_full)
$__internal_1_$__cuda_sm20_div_rn_f64_full:
[C---:B------:R-:W-:Y:S01]  /*fb00*/  FSETP.GEU.AND P2, PT, |R9|.reuse, 1.469367938527859385e-39, PT ;  /* 0x001000000900780b */ /* 0x040fe20003f4e200 */
[----:B------:R-:W-:Y:S01]  /*fb10*/  IMAD.MOV.U32 R11, RZ, RZ, 0x1ca00000 ;  /* 0x1ca00000ff0b7424 */ /* 0x000fe200078e00ff */
[----:B------:R-:W-:Y:S01]  /*fb20*/  LOP3.LUT R27, R9, 0x7ff00000, RZ, 0xc0, !PT ;  /* 0x7ff00000091b7812 */ /* 0x000fe200078ec0ff */
[----:B------:R-:W-:Y:S01]  /*fb30*/  BSSY.RECONVERGENT B2, `(.L_x_3465) ;  /* 0x000007b000027945 */ /* 0x000fe20003800200 */
[C---:B------:R-:W-:Y:S02]  /*fb40*/  LOP3.LUT R0, R7.reuse, 0x7ff00000, RZ, 0xc0, !PT ;  /* 0x7ff0000007007812 */ /* 0x040fe400078ec0ff */
[----:B------:R-:W-:Y:S02]  /*fb50*/  FSETP.GEU.AND P0, PT, |R7|, 1.469367938527859385e-39, PT ;  /* 0x001000000700780b */ /* 0x000fe40003f0e200 */
[----:B------:R-:W-:Y:S02]  /*fb60*/  ISETP.GE.U32.AND P1, PT, R27, R0, PT ;  /* 0x000000001b00720c */ /* 0x000fe40003f26070 */
[----:B------:R-:W-:-:S03]  /*fb70*/  LOP3.LUT R4, R7, 0x800fffff, RZ, 0xc0, !PT ;  /* 0x800fffff07047812 */ /* 0x000fc600078ec0ff */
[----:B------:R-:W-:Y:S01]  /*fb80*/  @!P2 LOP3.LUT R10, R7, 0x7ff00000, RZ, 0xc0, !PT ;  /* 0x7ff00000070aa812 */ /* 0x000fe200078ec0ff */
[----:B------:R-:W-:Y:S01]  /*fb90*/  @!P2 IMAD.MOV.U32 R12, RZ, RZ, RZ ;  /* 0x000000ffff0ca224 */ /* 0x000fe200078e00ff */
[----:B------:R-:W-:Y:S01]  /*fba0*/  LOP3.LUT R5, R4, 0x3ff00000, RZ, 0xfc, !PT ;  /* 0x3ff0000004057812 */ /* 0x000fe200078efcff */
[----:B------:R-:W-:Y:S01]  /*fbb0*/  IMAD.MOV.U32 R4, RZ, RZ, R6 ;  /* 0x000000ffff047224 */ /* 0x000fe200078e0006 */
[----:B------:R-:W-:Y:S01]  /*fbc0*/  @!P2 ISETP.GE.U32.AND P3, PT, R27, R10, PT ;  /* 0x0000000a1b00a20c */ /* 0x000fe20003f66070 */
[----:B------:R-:W-:-:S03]  /*fbd0*/  IMAD.MOV.U32 R10, RZ, RZ, R8 ;  /* 0x000000ffff0a7224 */ /* 0x000fc600078e0008 */
[C---:B------:R-:W-:Y:S01]  /*fbe0*/  @!P2 SEL R3, R11.reuse, 0x63400000, !P3 ;  /* 0x634000000b03a807 */ /* 0x040fe20005800000 */
[----:B------:R-:W0:Y:S01]  /*fbf0*/  @!P0 DMUL R4, R6, 8.98846567431157953865e+307 ;  /* 0x7fe0000006048828 */ /* 0x000e220000000000 */
[----:B------:R-:W-:Y:S02]  /*fc00*/  SEL R11, R11, 0x63400000, !P1 ;  /* 0x634000000b0b7807 */ /* 0x000fe40004800000 */
[--C-:B------:R-:W-:Y:S02]  /*fc10*/  @!P2 LOP3.LUT R3, R3, 0x80000000, R9.reuse, 0xf8, !PT ;  /* 0x800000000303a812 */ /* 0x100fe400078ef809 */
[----:B------:R-:W-:Y:S02]  /*fc20*/  LOP3.LUT R11, R11, 0x800fffff, R9, 0xf8, !PT ;  /* 0x800fffff0b0b7812 */ /* 0x000fe400078ef809 */
[----:B------:R-:W-:Y:S01]  /*fc30*/  @!P2 LOP3.LUT R13, R3, 0x100000, RZ, 0xfc, !PT ;  /* 0x00100000030da812 */ /* 0x000fe200078efcff */
[----:B------:R-:W-:Y:S01]  /*fc40*/  IMAD.MOV.U32 R3, RZ, RZ, R27 ;  /* 0x000000ffff037224 */ /* 0x000fe200078e001b */
[----:B0-----:R-:W-:-:S15]  /*fc50*/  @!P0 LOP3.LUT R0, R5, 0x7ff00000, RZ, 0xc0, !PT ;  /* 0x7ff0000005008812 */ /* 0x001fde00078ec0ff */
[----:B------:R-:W-:-:S15]  /*fc60*/  NOP ;  /* 0x0000000000007918 */ /* 0x000fde0000000000 */
[----:B------:R-:W-:-:S15]  /*fc70*/  NOP ;  /* 0x0000000000007918 */ /* 0x000fde0000000000 */
[----:B------:R-:W-:-:S10]  /*fc80*/  NOP ;  /* 0x0000000000007918 */ /* 0x000fd40000000000 */
[----:B------:R-:W0:Y:S02]  /*fc90*/  @!P2 DFMA R10, R10, 2, -R12 ;  /* 0x400000000a0aa82b */ /* 0x000e24000000080c */
[----:B0-----:R-:W-:Y:S01]  /*fca0*/  @!P2 LOP3.LUT R3, R11, 0x7ff00000, RZ, 0xc0, !PT ;  /* 0x7ff000000b03a812 */ /* 0x001fe200078ec0ff */
[----:B------:R-:W0:Y:S01]  /*fcb0*/  MUFU.RCP64H R13, R5 ;  /* 0x00000005000d7308 */ /* 0x000e220000001800 */
[----:B------:R-:W-:-:S03]  /*fcc0*/  IMAD.MOV.U32 R12, RZ, RZ, 0x1 ;  /* 0x00000001ff0c7424 */ /* 0x000fc600078e00ff */
[----:B------:R-:W-:-:S05]  /*fcd0*/  VIADD R35, R3, 0xffffffff ;  /* 0xffffffff03237836 */ /* 0x000fca0000000000 */
[----:B------:R-:W-:Y:S01]  /*fce0*/  ISETP.GT.U32.AND P0, PT, R35, 0x7feffffe, PT ;  /* 0x7feffffe2300780c */ /* 0x000fe20003f04070 */
[----:B------:R-:W-:-:S05]  /*fcf0*/  VIADD R35, R0, 0xffffffff ;  /* 0xffffffff00237836 */ /* 0x000fca0000000000 */
[----:B------:R-:W-:-:S15]  /*fd00*/  ISETP.GT.U32.OR P0, PT, R35, 0x7feffffe, P0 ;  /* 0x7feffffe2300780c */ /* 0x000fde0000704470 */
[----:B------:R-:W-:-:S15]  /*fd10*/  NOP ;  /* 0x0000000000007918 */ /* 0x000fde0000000000 */
[----:B------:R-:W-:-:S15]  /*fd20*/  NOP ;  /* 0x0000000000007918 */ /* 0x000fde0000000000 */
[----:B------:R-:W-:-:S01]  /*fd30*/  NOP ;  /* 0x0000000000007918 */ /* 0x000fc20000000000 */
        /* <DEDUP_REMOVED lines=37> */
[----:B------:R-:W-:Y:S01]  /*ff90*/  LOP3.LUT R8, R7, 0x7ff00000, RZ, 0xc0, !PT ;  /* 0x7ff0000007087812 */ /* 0x000fe200078ec0ff */
[----:B------:R-:W-:-:S03]  /*ffa0*/  IMAD.MOV.U32 R35, RZ, RZ, 0x1ca00000 ;  /* 0x1ca00000ff237424 */ /* 0x000fc600078e00ff */
[CC--:B------:R-:W-:Y:S02]  /*ffb0*/  VIADDMNMX R0, R27.reuse, -R8.reuse, 0xb9600000, !PT ;  /* 0xb96000001b007446 */ /* 0x0c0fe40007800908 */
[----:B------:R-:W-:Y:S01]  /*ffc0*/  ISETP.GE.U32.AND P0, PT, R27, R8, PT ;  /* 0x000000081b00720c */ /* 0x000fe20003f06070 */
[----:B------:R-:W-:Y:S01]  /*ffd0*/  IMAD.MOV.U32 R8, RZ, RZ, RZ ;  /* 0x000000ffff087224 */ /* 0x000fe200078e00ff */
[----:B------:R-:W-:Y:S02]  /*ffe0*/  VIMNMX R0, PT, PT, R0, 0x46a00000, PT ;  /* 0x46a0000000007848 */ /* 0x000fe40003fe0100 */
[----:B------:R-:W-:-:S05]  /*fff0*/  SEL R3, R35, 0x63400000, !P0 ;  /* 0x6340000023037807 */ /* 0x000fca0004000000 */
[----:B------:R-:W-:-:S04]  /*10000*/  IMAD.IADD R0, R0, 0x1, -R3 ;  /* 0x0000000100007824 */ /* 0x000fc800078e0a03 */
        /* <DEDUP_REMOVED lines=10> */
[----:B------:R-:W-:Y:S01]  /*100b0*/  IMAD.MOV R5, RZ, RZ, -R0 ;  /* 0x000000ffff057224 */ /* 0x000fe200078e0a00 */
[----:B------:R-:W-:Y:S01]  /*100c0*/  IADD3 R3, PT, PT, -R0, -0x43300000, RZ ;  /* 0xbcd0000000037810 */ /* 0x000fe20007ffe1ff */
        /* <DEDUP_REMOVED lines=8> */
[----:B0-----:R-:W-:-:S04]  /*10150*/  FSETP.NEU.AND P0, PT, |R5|, R3, PT ;  /* 0x000000030500720b */ /* 0x001fc80003f0d200 */
[----:B------:R-:W-:Y:S02]  /*10160*/  FSEL R12, R8, R12, !P0 ;  /* 0x0000000c080c7208 */ /* 0x000fe40004000000 */
[----:B------:R-:W-:Y:S01]  /*10170*/  FSEL R13, R7, R13, !P0 ;  /* 0x0000000d070d7208 */ /* 0x000fe20004000000 */
[----:B------:R-:W-:Y:S06]  /*10180*/  BRA `(.L_x_3467) ;  /* 0x0000000000547947 */ /* 0x000fec0003800000 */
.L_x_3466:
[----:B------:R-:W0:Y:S02]  /*10190*/  DSETP.NAN.AND P0, PT, R8, R8, PT ;  /* 0x000000080800722a */ /* 0x000e240003f08000 */
[----:B0-----:R-:W-:Y:S05]  /*101a0*/  @P0 BRA `(.L_x_3468) ;  /* 0x0000000000440947 */ /* 0x001fea0003800000 */
[----:B------:R-:W0:Y:S02]  /*101b0*/  DSETP.NAN.AND P0, PT, R6, R6, PT ;  /* 0x000000060600722a */ /* 0x000e240003f08000 */
[----:B0-----:R-:W-:Y:S05]  /*101c0*/  @P0 BRA `(.L_x_3469) ;  /* 0x0000000000300947 */ /* 0x001fea0003800000 */
[----:B------:R-:W-:Y:S01]  /*101d0*/  ISETP.NE.AND P0, PT, R3, R0, PT ;  /* 0x000000000300720c */ /* 0x000fe20003f05270 */
[----:B------:R-:W-:Y:S02]  /*101e0*/  IMAD.MOV.U32 R12, RZ, RZ, 0x0 ;  /* 0x00000000ff0c7424 */ /* 0x000fe400078e00ff */
[----:B------:R-:W-:-:S10]  /*101f0*/  IMAD.MOV.U32 R13, RZ, RZ, -0x80000 ;  /* 0xfff80000ff0d7424 */ /* 0x000fd400078e00ff */
[----:B------:R-:W-:Y:S05]  /*10200*/  @!P0 BRA `(.L_x_3467) ;  /* 0x0000000000348947 */ /* 0x000fea0003800000 */
[----:B------:R-:W-:Y:S02]  /*10210*/  ISETP.NE.AND P0, PT, R3, 0x7ff00000, PT ;  /* 0x7ff000000300780c */ /* 0x000fe40003f05270 */
[----:B------:R-:W-:Y:S02]  /*10220*/  LOP3.LUT R13, R9, 0x80000000, R7, 0x48, !PT ;  /* 0x80000000090d7812 */ /* 0x000fe400078e4807 */
[----:B------:R-:W-:-:S13]  /*10230*/  ISETP.EQ.OR P0, PT, R0, RZ, !P0 ;  /* 0x000000ff0000720c */ /* 0x000fda0004702670 */
[----:B------:R-:W-:Y:S01]  /*10240*/  @P0 LOP3.LUT R0, R13, 0x7ff00000, RZ, 0xfc, !PT ;  /* 0x7ff000000d000812 */ /* 0x000fe200078efcff */
[----:B------:R-:W-:Y:S02]  /*10250*/  @!P0 IMAD.MOV.U32 R12, RZ, RZ, RZ ;  /* 0x000000ffff0c8224 */ /* 0x000fe400078e00ff */
[----:B------:R-:W-:Y:S02]  /*10260*/  @P0 IMAD.MOV.U32 R12, RZ, RZ, RZ ;  /* 0x000000ffff0c0224 */ /* 0x000fe400078e00ff */
[----:B------:R-:W-:Y:S01]  /*10270*/  @P0 IMAD.MOV.U32 R13, RZ, RZ, R0 ;  /* 0x000000ffff0d0224 */ /* 0x000fe200078e0000 */
[----:B------:R-:W-:Y:S06]  /*10280*/  BRA `(.L_x_3467) ;  /* 0x0000000000147947 */ /* 0x000fec0003800000 */
.L_x_3469:
[----:B------:R-:W-:Y:S01]  /*10290*/  LOP3.LUT R13, R7, 0x80000, RZ, 0xfc, !PT ;  /* 0x00080000070d7812 */ /* 0x000fe200078efcff */
[----:B------:R-:W-:Y:S01]  /*102a0*/  IMAD.MOV.U32 R12, RZ, RZ, R6 ;  /* 0x000000ffff0c7224 */ /* 0x000fe200078e0006 */
[----:B------:R-:W-:Y:S06]  /*102b0*/  BRA `(.L_x_3467) ;  /* 0x0000000000087947 */ /* 0x000fec0003800000 */
.L_x_3468:
[----:B------:R-:W-:Y:S01]  /*102c0*/  LOP3.LUT R13, R9, 0x80000, RZ, 0xfc, !PT ;  /* 0x00080000090d7812 */ /* 0x000fe200078efcff */
[----:B------:R-:W-:-:S07]  /*102d0*/  IMAD.MOV.U32 R12, RZ, RZ, R8 ;  /* 0x000000ffff0c7224 */ /* 0x000fce00078e0008 */
.L_x_3467:
[----:B------:R-:W-:Y:S05]  /*102e0*/  BSYNC.RECONVERGENT B2 ;  /* 0x0000000000027941 */ /* 0x000fea0003800200 */
.L_x_3465:
[----:B------:R-:W-:-:S04]  /*102f0*/  IMAD.MOV.U32 R27, RZ, RZ, 0x0 ;  /* 0x00000000ff1b7424 */ /* 0x000fc800078e00ff */
[----:B------:R-:W-:Y:S05]  /*10300*/  RET.REL.NODEC R26 `(_ZN2at6native27unrolled_elementwise_kernelIZZZNS0_65_GLOBAL__N__cd49fe81_27_ActivationSoftplusKernel_cu_1520ed90_293224softplus_backward_kernelERNS_18TensorIteratorBaseERKN3c106ScalarES8_ENKUlvE_clEvENKUlvE_clEvEUlddE_St5arrayIPcLm3EELi4E23TrivialOffsetCalculatorILi2EjESF_ILi1EjENS0_6memory12LoadWithCastILi2EEENSI_13StoreWithCastILi1EEEEEviT_T0_T2_T3_T4_T5_) ;  /* 0xfffffefc1a3c7950 */ /* 0x000fea0003c3ffff */
.L_x_3470:
        /* <DEDUP_REMOVED lines=15> */
.L_x_7016:


//--------------------- .text._ZN2at6native18elementwise_kernelILi128ELi2EZNS0_22gpu_kernel_impl_nocastIZZZNS0_65_GLOBAL__N__cd49fe81_27_ActivationSoftplusKernel_cu_1520ed90_293224softplus_backward_kernelERNS_18TensorIteratorBaseERKN3c106ScalarES9_ENKUlvE_clEvENKUlvE_clEvEUlddE_EEvS5_RKT_EUliE_EEviT1_ --------------------------
	.section	.text._ZN2at6native18elementwise_kernelILi128ELi2EZNS0_22gpu_kernel_impl_nocastIZZZNS0_65_GLOBAL__N__cd49fe81_27_ActivationSoftplusKernel_cu_1520ed90_293224softplus_backward_kernelERNS_18TensorIteratorBaseERKN3c106ScalarES9_ENKUlvE_clEvENKUlvE_clEvEUlddE_EEvS5_RKT_EUliE_EEviT1_,"ax",@progbits
	.align	128
        .global         _ZN2at6native18elementwise_kernelILi128ELi2EZNS0_22gpu_kernel_impl_nocastIZZZNS0_65_GLOBAL__N__cd49fe81_27_ActivationSoftplusKernel_cu_1520ed90_293224softplus_backward_kernelERNS_18TensorIteratorBaseERKN3c106ScalarES9_ENKUlvE_clEvENKUlvE_clEvEUlddE_EEvS5_RKT_EUliE_EEviT1_
        .type           _ZN2at6native18elementwise_kernelILi128ELi2EZNS0_22gpu_kernel_impl_nocastIZZZNS0_65_GLOBAL__N__cd49fe81_27_ActivationSoftplusKernel_cu_1520ed90_293224softplus_backward_kernelERNS_18TensorIteratorBaseERKN3c106ScalarES9_ENKUlvE_clEvENKUlvE_clEvEUlddE_EEvS5_RKT_EUliE_EEviT1_,@function
        .size           _ZN2at6native18elementwise_kernelILi128ELi2EZNS0_22gpu_kernel_impl_nocastIZZZNS0_65_GLOBAL__N__cd49fe81_27_ActivationSoftplusKernel_cu_1520ed90_293224softplus_backward_kernelERNS_18TensorIteratorBaseERKN3c106ScalarES9_ENKUlvE_clEvENKUlvE_clEvEUlddE_EEvS5_RKT_EUliE_EEviT1_,(.L_x_7017 - _ZN2at6native18elementwise_kernelILi128ELi2EZNS0_22gpu_kernel_impl_nocastIZZZNS0_65_GLOBAL__N__cd49fe81_27_ActivationSoftplusKernel_cu_1520ed90_293224softplus_backward_kernelERNS_18TensorIteratorBaseERKN3c106ScalarES9_ENKUlvE_clEvENKUlvE_clEvEUlddE_EEvS5_RKT_EUliE_EEviT1_)
        .other          _ZN2at6native18elementwise_kernelILi128ELi2EZNS0_22gpu_kernel_impl_nocastIZZZNS0_65_GLOBAL__N__cd49fe81_27_ActivationSoftplusKernel_cu_1520ed90_293224softplus_backward_kernelERNS_18TensorIteratorBaseERKN3c106ScalarES9_ENKUlvE_clEvENKUlvE_clEvEUlddE_EEvS5_RKT_EUliE_EEviT1_,@"STO_CUDA_ENTRY STV_DEFAULT"
_ZN2at6native18elementwise_kernelILi128ELi2EZNS0_22gpu_kernel_impl_nocastIZZZNS0_65_GLOBAL__N__cd49fe81_27_ActivationSoftplusKernel_cu_1520ed90_293224softplus_backward_kernelERNS_18TensorIteratorBaseERKN3c106ScalarES9_ENKUlvE_clEvENKUlvE_clEvEUlddE_EEvS5_RKT_EUliE_EEviT1_:
.text._ZN2at6native18elementwise_kernelILi128ELi2EZNS0_22gpu_kernel_impl_nocastIZZZNS0_65_GLOBAL__N__cd49fe81_27_ActivationSoftplusKernel_cu_1520ed90_293224softplus_backward_kernelERNS_18TensorIteratorBaseERKN3c106ScalarES9_ENKUlvE_clEvENKUlvE_clEvEUlddE_EEvS5_RKT_EUliE_EEviT1_:
        /* <DEDUP_REMOVED lines=14> */
[----:B------:R-:W1:Y:S07]  /*00e0*/  LDCU.128 UR8, c[0x0][0x600] ;  /* 0x0000c000ff0877ac */ /* 0x000e6e0008000c00 */
[----:B------:R-:W2:Y:S01]  /*00f0*/  LDC.64 R2, c[0x0][0x5f0] ;  /* 0x00017c00ff027b82 */ /* 0x000ea20000000a00 */
[----:B0-----:R-:W1:Y:S04]  /*0100*/  LDG.E.64 R6, desc[UR6][R8.64] ;  /* 0x0000000608067981 */ /* 0x001e68000c1e1b00 */
[----:B--2---:R-:W5:Y:S01]  /*0110*/  LDG.E.64 R2, desc[UR6][R2.64] ;  /* 0x0000000602027981 */ /* 0x004f62000c1e1b00 */
[----:B-1----:R-:W0:-:S15]  /*0120*/  DMUL R6, R6, UR8 ;  /* 0x0000000806067c28 */ /* 0x002e1e0008000000 */
[----:B------:R-:W-:-:S15]  /*0130*/  NOP ;  /* 0x0000000000007918 */ /* 0x000fde0000000000 */
[----:B------:R-:W-:-:S15]  /*0140*/  NOP ;  /* 0x0000000000007918 */ /* 0x000fde0000000000 */
[----:B------:R-:W-:-:S15]  /*0150*/  NOP ;  /* 0x0000000000007918 */ /* 0x000fde0000000000 */
[----:B------:R-:W-:-:S04]  /*0160*/  NOP ;  /* 0x0000000000007918 */ /* 0x000fc80000000000 */
[----:B0-----:R-:W0:Y:S02]  /*0170*/  DSETP.GT.AND P0, PT, R6, UR10, PT ;  /* 0x0000000a06007e2a */ /* 0x001e24000bf04000 */
[----:B0-----:R-:W-:Y:S05]  /*0180*/  @P0 BRA `(.L_x_3474) ;  /* 0x0000000800b80947 */ /* 0x001fea0003800000 */
[----:B------:R-:W-:Y:S01]  /*0190*/  MOV R8, 0x652b82fe ;  /* 0x652b82fe00087802 */ /* 0x000fe20000000f00 */
[----:B------:R-:W-:Y:S01]  /*01a0*/  UMOV UR4, 0xfefa39ef ;  /* 0xfefa39ef00047882 */ /* 0x000fe20000000000 */
[----:B------:R-:W-:Y:S01]  /*01b0*/  MOV R9, 0x3ff71547 ;  /* 0x3ff7154700097802 */ /* 0x000fe20000000f00 */
[----:B------:R-:W-:Y:S01]  /*01c0*/  UMOV UR5, 0x3fe62e42 ;  /* 0x3fe62e4200057882 */ /* 0x000fe20000000000 */
[----:B------:R-:W-:-:S04]  /*01d0*/  FSETP.GEU.FTZ.AND P0, PT, |R7|, 4.1917929649353027344, PT ;  /* 0x4086232b0700780b */ /* 0x000fc80003f1e200 */
        /* <DEDUP_REMOVED lines=20> */
[----:B------:R-:W-:Y:S01]  /*0320*/  MOV R13, 0x3e928af3 ;  /* 0x3e928af3000d7802 */ /* 0x000fe20000000f00 */
        /* <DEDUP_REMOVED lines=75> */
[----:B------:R-:W-:-:S15]  /*07e0*/  DSETP.GEU.AND P1, PT, R6, RZ, PT ;  /* 0x000000ff0600722a */ /* 0x000fde0003f2e000 */
[----:B------:R-:W-:-:S15]  /*07f0*/  NOP ;  /* 0x0000000000007918 */ /* 0x000fde0000000000 */
[----:B------:R-:W-:-:S15]  /*0800*/  NOP ;  /* 0x0000000000007918 */ /* 0x000fde0000000000 */
[----:B------:R-:W-:-:S15]  /*0810*/  NOP ;  /* 0x0000000000007918 */ /* 0x000fde0000000000 */
[----:B------:R-:W-:-:S04]  /*0820*/  NOP ;  /* 0x0000000000007918 */ /* 0x000fc80000000000 */
[----:B------:R-:W0:Y:S02]  /*0830*/  DADD R6, R6, +INF ;  /* 0x7ff0000006067429 */ /* 0x000e240000000000 */
[----:B0-----:R-:W-:Y:S02]  /*0840*/  FSEL R14, R6, RZ, P1 ;  /* 0x000000ff060e7208 */ /* 0x001fe40000800000 */
[----:B------:R-:W-:Y:S01]  /*0850*/  FSEL R15, R7, RZ, P1 ;  /* 0x000000ff070f7208 */ /* 0x000fe20000800000 */
[----:B------:R-:W-:Y:S06]  /*0860*/  @P0 BRA `(.L_x_3475) ;  /* 0x00000000001c0947 */ /* 0x000fec0003800000 */
[----:B------:R-:W-:Y:S02]  /*0870*/  LEA.HI R0, R8, R8, RZ, 0x1 ;  /* 0x0000000808007211 */ /* 0x000fe400078f08ff */
[----:B------:R-:W-:Y:S02]  /*0880*/  MOV R14, RZ ;  /* 0x000000ff000e7202 */ /* 0x000fe40000000f00 */
[----:B------:R-:W-:-:S04]  /*0890*/  SHF.R.S32.HI R7, RZ, 0x1, R0 ;  /* 0x00000001ff077819 */ /* 0x000fc80000011400 */
[----:B------:R-:W-:Y:S01]  /*08a0*/  IADD3 R8, PT, PT, R8, -R7, RZ ;  /* 0x8000000708087210 */ /* 0x000fe20007ffe0ff */
[----:B------:R-:W-:-:S03]  /*08b0*/  IMAD R13, R7, 0x100000, R13 ;  /* 0x00100000070d7824 */ /* 0x000fc600078e020d */
[----:B------:R-:W-:-:S06]  /*08c0*/  LEA R15, R8, 0x3ff00000, 0x14 ;  /* 0x3ff00000080f7811 */ /* 0x000fcc00078ea0ff */
[----:B------:R0:W1:Y:S02]  /*08d0*/  DMUL R14, R12, R14 ;  /* 0x0000000e0c0e7228 */ /* 0x0000640000000000 */
.L_x_3475:
[----:B-1----:R-:W1:-:S15]  /*08e0*/  DADD R6, R14, 1 ;  /* 0x3ff000000e067429 */ /* 0x002e5e0000000000 */
[----:B------:R-:W-:-:S15]  /*08f0*/  NOP ;  /* 0x0000000000007918 */ /* 0x000fde0000000000 */
[----:B------:R-:W-:-:S15]  /*0900*/  NOP ;  /* 0x0000000000007918 */ /* 0x000fde0000000000 */
[----:B------:R-:W-:-:S15]  /*0910*/  NOP ;  /* 0x0000000000007918 */ /* 0x000fde0000000000 */
[----:B------:R-:W-:-:S04]  /*0920*/  NOP ;  /* 0x0000000000007918 */ /* 0x000fc80000000000 */
[----:B-----5:R1:W2:Y:S02]  /*0930*/  DMUL R10, R2, R14 ;  /* 0x0000000e020a7228 */ /* 0x0202a40000000000 */
[----:B-1----:R-:W1:Y:S01]  /*0940*/  MUFU.RCP64H R3, R7 ;  /* 0x0000000700037308 */ /* 0x002e620000001800 */
[----:B------:R-:W-:Y:S02]  /*0950*/  MOV R2, 0x1 ;  /* 0x0000000100027802 */ /* 0x000fe40000000f00 */
[----:B--2---:R-:W-:-:S15]  /*0960*/  FSETP.GEU.AND P1, PT, |R11|, 6.5827683646048100446e-37, PT ;  /* 0x036000000b00780b */ /* 0x004fde0003f2e200 */
[----:B------:R-:W-:-:S15]  /*0970*/  NOP ;  /* 0x0000000000007918 */ /* 0x000fde0000000000 */
[----:B------:R-:W-:-:S15]  /*0980*/  NOP ;  /* 0x0000000000007918 */ /* 0x000fde0000000000 */
[----:B------:R-:W-:-:S14]  /*0990*/  NOP ;  /* 0x0000000000007918 */ /* 0x000fdc0000000000 */
[----:B-1----:R-:W1:-:S15]  /*09a0*/  DFMA R8, -R6, R2, 1 ;  /* 0x3ff000000608742b */ /* 0x002e5e0000000102 */
[----:B------:R-:W-:-:S15]  /*09b0*/  NOP ;  /* 0x0000000000007918 */ /* 0x000fde0000000000 */
[----:B------:R-:W-:-:S15]  /*09c0*/  NOP ;  /* 0x0000000000007918 */ /* 0x000fde0000000000 */
[----:B------:R-:W-:-:S15]  /*09d0*/  NOP ;  /* 0x0000000000007918 */ /* 0x000fde0000000000 */
[----:B------:R-:W-:-:S04]  /*09e0*/  NOP ;  /* 0x0000000000007918 */ /* 0x000fc80000000000 */
[----:B-1----:R-:W1:-:S15]  /*09f0*/  DFMA R8, R8, R8, R8 ;  /* 0x000000080808722b */ /* 0x002e5e0000000008 */
        /* <DEDUP_REMOVED lines=19> */
[----:B-1----:R-:W0:-:S15]  /*0b30*/  DMUL R8, R10, R2 ;  /* 0x000000020a087228 */ /* 0x002e1e0000000000 */
        /* <DEDUP_REMOVED lines=14> */
[----:B------:R-:W-:Y:S02]  /*0c20*/  MOV R9, R7 ;  /* 0x0000000700097202 */ /* 0x000fe40000000f00 */
[----:B------:R-:W-:-:S07]  /*0c30*/  MOV R0, 0xc50 ;  /* 0x00000c5000007802 */ /* 0x000fce0000000f00 */
[----:B------:R-:W-:Y:S05]  /*0c40*/  CALL.REL.NOINC `($__internal_2_$__cuda_sm20_div_rn_f64_full) ;  /* 0x0000005000747944 */ /* 0x000fea0003c00000 */
[----:B------:R-:W-:Y:S01]  /*0c50*/  MOV R2, R12 ;  /* 0x0000000c00027202 */ /* 0x000fe20000000f00 */
[----:B------:R-:W-:-:S07]  /*0c60*/  IMAD.MOV.U32 R3, RZ, RZ, R13 ;  /* 0x000000ffff037224 */ /* 0x000fce00078e000d */
.L_x_3474:
[----:B------:R-:W0:Y:S01]  /*0c70*/  LDC.64 R6, c[0x0][0x5e8] ;  /* 0x00017a00ff067b82 */ /* 0x000e220000000a00 */
[----:B------:R-:W-:Y:S01]  /*0c80*/  IADD3 R5, PT, PT, R5, 0x80, RZ ;  /* 0x0000008005057810 */ /* 0x000fe20007ffe0ff */
[----:B0----5:R0:W-:Y:S06]  /*0c90*/  STG.E.64 desc[UR6][R6.64], R2 ;  /* 0x0000000206007986 */ /* 0x0211ec000c101b06 */
.L_x_3473:
[----:B------:R-:W-:Y:S05]  /*0ca0*/  BSYNC.RECONVERGENT B0 ;  /* 0x0000000000007941 */ /* 0x000fea0003800200 */
.L_x_3472:
[----:B------:R-:W1:Y:S02]  /*0cb0*/  LDCU UR4, c[0x0][0x380] ;  /* 0x00007000ff0477ac */ /* 0x000e640008000800 */
[----:B-1----:R-:W-:-:S13]  /*0cc0*/  ISETP.GE.AND P0, PT, R5, UR4, PT ;  /* 0x0000000405007c0c */ /* 0x002fda000bf06270 */
[----:B------:R-:W-:Y:S05]  /*0cd0*/  @P0 EXIT ;  /* 0x000000000000094d */ /* 0x000fea0003800000 */
[----:B0-----:R-:W0:Y:S01]  /*0ce0*/  LDC.64 R6, c[0x0][0x5f8] ;  /* 0x00017e00ff067b82 */ /* 0x001e220000000a00 */
        /* <DEDUP_REMOVED lines=12> */
[----:B------:R-:W-:Y:S01]  /*0db0*/  IMAD.MOV.U32 R7, RZ, RZ, 0x3ff71547 ;  /* 0x3ff71547ff077424 */ /* 0x000fe200078e00ff */
[----:B------:R-:W-:Y:S01]  /*0dc0*/  UMOV UR4, 0xfefa39ef ;  /* 0xfefa39ef00047882 */ /* 0x000fe20000000000 */
[----:B------:R-:W-:Y:S01]  /*0dd0*/  UMOV UR5, 0x3fe62e42 ;  /* 0x3fe62e4200057882 */ /* 0x000fe20000000000 */
[----:B------:R-:W-:-:S03]  /*0de0*/  FSETP.GEU.FTZ.AND P0, PT, |R5|, 4.1917929649353027344, PT ;  /* 0x4086232b0500780b */ /* 0x000fc60003f1e200 */
        /* <DEDUP_REMOVED lines=20> */
[----:B------:R-:W-:Y:S01]  /*0f30*/  UMOV UR5, 0x3e5ade15 ;  /* 0x3e5ade1500057882 */ /* 0x000fe20000000000 */
[----:B------:R-:W-:-:S15]  /*0f40*/  MOV R11, 0x3e928af3 ;  /* 0x3e928af3000b7802 */ /* 0x000fde0000000f00 */
        /* <DEDUP_REMOVED lines=90> */
.L_x_3477:
[----:B-1----:R-:W1:-:S15]  /*14f0*/  DADD R4, R8, 1 ;  /* 0x3ff0000008047429 */ /* 0x002e5e0000000000 */
[----:B------:R-:W-:-:S15]  /*1500*/  NOP ;  /* 0x0000000000007918 */ /* 0x000fde0000000000 */
[----:B------:R-:W-:-:S15]  /*1510*/  NOP ;  /* 0x0000000000007918 */ /* 0x000fde0000000000 */
[----:B------:R-:W-:-:S15]  /*1520*/  NOP ;  /* 0x0000000000007918 */ /* 0x000fde0000000000 */
[----:B------:R-:W-:-:S04]  /*1530*/  NOP ;  /* 0x0000000000007918 */ /* 0x000fc80000000000 */
[----:B0----5:R1:W0:Y:S02]  /*1540*/  DMUL R10, R2, R8 ;  /* 0x00000008020a7228 */ /* 0x0212240000000000 */
[----:B-1----:R-:W1:Y:S01]  /*1550*/  MUFU.RCP64H R3, R5 ;  /* 0x0000000500037308 */ /* 0x002e620000001800 */
[----:B------:R-:W-:Y:S02]  /*1560*/  MOV R2, 0x1 ;  /* 0x0000000100027802 */ /* 0x000fe40000000f00 */
[----:B0-----:R-:W-:-:S15]  /*1570*/  FSETP.GEU.AND P1, PT, |R11|, 6.5827683646048100446e-37, PT ;  /* 0x036000000b00780b */ /* 0x001fde0003f2e200 */
[----:B------:R-:W-:-:S15]  /*1580*/  NOP ;  /* 0x0000000000007918 */ /* 0x000fde0000000000 */
[----:B------:R-:W-:-:S15]  /*1590*/  NOP ;  /* 0x0000000000007918 */ /* 0x000fde0000000000 */
[----:B------:R-:W-:-:S14]  /*15a0*/  NOP ;  /* 0x0000000000007918 */ /* 0x000fdc0000000000 */
[----:B-1----:R-:W0:-:S15]  /*15b0*/  DFMA R6, -R4, R2, 1 ;  /* 0x3ff000000406742b */ /* 0x002e1e0000000102 */
        /* <DEDUP_REMOVED lines=44> */
.L_x_3476:
[----:B------:R-:W0:Y:S02]  /*1880*/  LDC.64 R4, c[0x0][0x5e8] ;  /* 0x00017a00ff047b82 */ /* 0x000e240000000a00 */
[----:B0----5:R-:W-:Y:S01]  /*1890*/  STG.E.64 desc[UR6][R4.64], R2 ;  /* 0x0000000204007986 */ /* 0x021fe2000c101b06 */
[----:B------:R-:W-:Y:S05]  /*18a0*/  EXIT ;  /* 0x000000000000794d */ /* 0x000fea0003800000 */
.L_x_3471:
        /* <DEDUP_REMOVED lines=8> */
[----:B------:R-:W-:Y:S01]  /*1930*/  MOV R3, R5 ;  /* 0x0000000500037202 */ /* 0x000fe20000000f00 */
[----:B------:R-:W-:Y:S01]  /*1940*/  IMAD.MOV.U32 R2, RZ, RZ, RZ ;  /* 0x000000ffff027224 */ /* 0x000fe200078e00ff */
[----:B------:R-:W-:Y:S01]  /*1950*/  ISETP.NE.AND P0, PT, R4, RZ, PT ;  /* 0x000000ff0400720c */ /* 0x000fe20003f05270 */
[----:B------:R-:W1:Y:S01]  /*1960*/  LDCU UR8, c[0x0][0x38c] ;  /* 0x00007180ff0877ac */ /* 0x000e620008000800 */
        /* <DEDUP_REMOVED lines=11> */
[----:B------:R-:W-:Y:S01]  /*1a20*/  IMAD.MOV.U32 R6, RZ, RZ, RZ ;  /* 0x000000ffff067224 */ /* 0x000fe200078e00ff */
        /* <DEDUP_REMOVED lines=41> */
[----:B------:R-:W-:Y:S01]  /*1cc0*/  IMAD.MOV.U32 R8, RZ, RZ, RZ ;  /* 0x000000ffff087224 */ /* 0x000fe200078e00ff */
        /* <DEDUP_REMOVED lines=19> */
[----:B-1----:R-:W-:-:S05]  /*1e00*/  SHF.R.U32.HI R9, RZ, UR4, R8 ;  /* 0x00000004ff097c19 */ /* 0x002fca0008011608 */
[----:B------:R-:W-:-:S04]  /*1e10*/  IMAD.MOV R3, RZ, RZ, -R9 ;  /* 0x000000ffff037224 */ /* 0x000fc800078e0a09 */
        /* <DEDUP_REMOVED lines=245> */
[----:B------:R-:W-:Y:S01]  /*2d70*/  MOV R6, RZ ;  /* 0x000000ff00067202 */ /* 0x000fe20000000f00 */
[----:B------:R-:W1:Y:S01]  /*2d80*/  LDCU UR4, c[0x0][0x4a8] ;  /* 0x00009500ff0477ac */ /* 0x000e620008000800 */
[----:B------:R-:W2:Y:S09]  /*2d90*/  LDCU UR5, c[0x0][0x5cc] ;  /* 0x0000b980ff0577ac */ /* 0x000eb20008000800 */
[----:B------:R-:W3:Y:S01]  /*2da0*/  @P0 LDC.64 R12, c[0x0][0x4b0] ;  /* 0x00012c00ff0c0b82 */ /* 0x000ee20000000a00 */
[----:B------:R-:W4:Y:S01]  /*2db0*/  LDCU.64 UR10, c[0x0][0x5d0] ;  /* 0x0000ba00ff0a77ac */ /* 0x000f220008000a00 */
[----:B0-----:R-:W-:-:S06]  /*2dc0*/  IMAD.HI.U32 R10, R7, UR9, R6 ;  /* 0x00000009070a7c27 */ /* 0x001fcc000f8e0006 */
[----:B------:R-:W0:Y:S01]  /*2dd0*/  @P0 LDC R15, c[0x0][0x4ac] ;  /* 0x00012b00ff0f0b82 */ /* 0x000e220000000800 */
[----:B-1----:R-:W-:Y:S01]  /*2de0*/  SHF.R.U32.HI R11, RZ, UR4, R10 ;  /* 0x00000004ff0b7c19 */ /* 0x002fe2000801160a */
[----:B------:R-:W-:-:S03]  /*2df0*/  @P0 IMAD.MOV.U32 R10, RZ, RZ, RZ ;  /* 0x000000ffff0a0224 */ /* 0x000fc600078e00ff */
        /* <DEDUP_REMOVED lines=14> */
.L_x_3480:
[----:B------:R-:W0:Y:S02]  /*2ee0*/  LDCU.128 UR8, c[0x0][0x5f0] ;  /* 0x0000be00ff0877ac */ /* 0x000e240008000c00 */
[----:B0-----:R-:W-:Y:S02]  /*2ef0*/  IADD3 R8, P1, PT, R2, UR10, RZ ;  /* 0x0000000a02087c10 */ /* 0x001fe4000ff3e0ff */
[----:B------:R-:W-:-:S03]  /*2f00*/  IADD3 R2, P0, PT, R0, UR8, RZ ;  /* 0x0000000800027c10 */ /* 0x000fc6000ff1e0ff */
[----:B------:R-:W-:Y:S01]  /*2f10*/  IMAD.X R9, RZ, RZ, UR11, P1 ;  /* 0x0000000bff097e24 */ /* 0x000fe200088e06ff */
[----:B------:R-:W-:Y:S01]  /*2f20*/  IADD3.X R3, PT, PT, RZ, UR9, RZ, P0, !PT ;  /* 0x00000009ff037c10 */ /* 0x000fe200087fe4ff */
[----:B------:R-:W0:Y:S03]  /*2f30*/  LDCU.128 UR8, c[0x0][0x600] ;  /* 0x0000c000ff0877ac */ /* 0x000e260008000c00 */
[----:B------:R-:W0:Y:S04]  /*2f40*/  LDG.E.64 R6, desc[UR6][R8.64] ;  /* 0x0000000608067981 */ /* 0x000e28000c1e1b00 */
[----:B------:R-:W5:Y:S01]  /*2f50*/  LDG.E.64 R2, desc[UR6][R2.64] ;  /* 0x0000000602027981 */ /* 0x000f62000c1e1b00 */
[----:B------:R-:W-:Y:S01]  /*2f60*/  BSSY.RECONVERGENT B1, `(.L_x_3481) ;  /* 0x00000bc000017945 */ /* 0x000fe20003800200 */
[----:B0-----:R-:W0:-:S15]  /*2f70*/  DMUL R6, R6, UR8 ;  /* 0x0000000806067c28 */ /* 0x001e1e0008000000 */
        /* <DEDUP_REMOVED lines=116> */
[----:B------:R-:W-:Y:S01]  /*36c0*/  @!P0 IADD3 R8, PT, PT, R8, -R7, RZ ;  /* 0x8000000708088210 */ /* 0x000fe20007ffe0ff */
[----:B------:R-:W-:Y:S01]  /*36d0*/  @!P0 IMAD R7, R7, 0x100000, R11 ;  /* 0x0010000007078824 */ /* 0x000fe200078e020b */
[----:B------:R-:W-:Y:S02]  /*36e0*/  FSEL R13, R13, RZ, P1 ;  /* 0x000000ff0d0d7208 */ /* 0x000fe40000800000 */
[----:B------:R-:W-:-:S02]  /*36f0*/  @!P0 LEA R9, R8, 0x3ff00000, 0x14 ;  /* 0x3ff0000008098811 */ /* 0x000fc400078ea0ff */
[----:B------:R-:W-:Y:S02]  /*3700*/  @!P0 MOV R6, R10 ;  /* 0x0000000a00068202 */ /* 0x000fe40000000f00 */
[----:B------:R-:W-:-:S15]  /*3710*/  @!P0 MOV R8, RZ ;  /* 0x000000ff00088202 */ /* 0x000fde0000000f00 */
[----:B------:R-:W-:-:S15]  /*3720*/  NOP ;  /* 0x0000000000007918 */ /* 0x000fde0000000000 */
[----:B------:R-:W-:-:S15]  /*3730*/  NOP ;  /* 0x0000000000007918 */ /* 0x000fde0000000000 */
[----:B------:R-:W-:-:S05]  /*3740*/  NOP ;  /* 0x0000000000007918 */ /* 0x000fca0000000000 */
[----:B------:R0:W1:Y:S02]  /*3750*/  @!P0 DMUL R12, R6, R8 ;  /* 0x00000008060c8228 */ /* 0x0000640000000000 */
.L_x_3484:
[----:B------:R-:W-:Y:S05]  /*3760*/  BSYNC.RECONVERGENT B2 ;  /* 0x0000000000027941 */ /* 0x000fea0003800200 */
.L_x_3483:
[----:B01----:R-:W0:Y:S01]  /*3770*/  DADD R6, R12, 1 ;  /* 0x3ff000000c067429 */ /* 0x003e220000000000 */
[----:B------:R-:W-:-:S15]  /*3780*/  BSSY.RECONVERGENT B2, `(.L_x_3482) ;  /* 0x0000039000027945 */ /* 0x000fde0003800200 */
[----:B------:R-:W-:-:S15]  /*3790*/  NOP ;  /* 0x0000000000007918 */ /* 0x000fde0000000000 */
[----:B------:R-:W-:-:S15]  /*37a0*/  NOP ;  /* 0x0000000000007918 */ /* 0x000fde0000000000 */
[----:B------:R-:W-:-:S15]  /*37b0*/  NOP ;  /* 0x0000000000007918 */ /* 0x000fde0000000000 */
[----:B------:R-:W-:-:S03]  /*37c0*/  NOP ;  /* 0x0000000000007918 */ /* 0x000fc60000000000 */
[----:B-----5:R0:W1:Y:S02]  /*37d0*/  DMUL R10, R2, R12 ;  /* 0x0000000c020a7228 */ /* 0x0200640000000000 */
        /* <DEDUP_REMOVED lines=46> */
[----:B------:R-:W-:Y:S02]  /*3ac0*/  MOV R9, R7 ;  /* 0x0000000700097202 */ /* 0x000fe40000000f00 */
[----:B------:R-:W-:-:S07]  /*3ad0*/  MOV R0, 0x3af0 ;  /* 0x00003af000007802 */ /* 0x000fce0000000f00 */
[----:B------:R-:W-:Y:S05]  /*3ae0*/  CALL.REL.NOINC `($__internal_2_$__cuda_sm20_div_rn_f64_full) ;  /* 0x0000002000cc7944 */ /* 0x000fea0003c00000 */
[----:B------:R-:W-:Y:S01]  /*3af0*/  IMAD.MOV.U32 R2, RZ, RZ, R12 ;  /* 0x000000ffff027224 */ /* 0x000fe200078e000c */
[----:B------:R-:W-:-:S07]  /*3b00*/  MOV R3, R13 ;  /* 0x0000000d00037202 */ /* 0x000fce0000000f00 */
.L_x_3485:
[----:B------:R-:W-:Y:S05]  /*3b10*/  BSYNC.RECONVERGENT B2 ;  /* 0x0000000000027941 */ /* 0x000fea0003800200 */
.L_x_3482:
[----:B------:R-:W-:Y:S05]  /*3b20*/  BSYNC.RECONVERGENT B1 ;  /* 0x0000000000017941 */ /* 0x000fea0003800200 */
.L_x_3481:
[----:B------:R-:W0:Y:S01]  /*3b30*/  LDCU.64 UR4, c[0x0][0x5e8] ;  /* 0x0000bd00ff0477ac */ /* 0x000e220008000a00 */
[----:B------:R-:W-:Y:S01]  /*3b40*/  VIADD R5, R5, 0x80 ;  /* 0x0000008005057836 */ /* 0x000fe20000000000 */
[----:B0-----:R-:W-:-:S04]  /*3b50*/  IADD3 R6, P0, PT, R23, UR4, RZ ;  /* 0x0000000417067c10 */ /* 0x001fc8000ff1e0ff */
[----:B------:R-:W-:-:S05]  /*3b60*/  IADD3.X R7, PT, PT, RZ, UR5, RZ, P0, !PT ;  /* 0x00000005ff077c10 */ /* 0x000fca00087fe4ff */
[----:B-----5:R0:W-:Y:S04]  /*3b70*/  STG.E.64 desc[UR6][R6.64], R2 ;  /* 0x0000000206007986 */ /* 0x0201e8000c101b06 */
.L_x_3479:
[----:B------:R-:W-:Y:S05]  /*3b80*/  BSYNC.RECONVERGENT B0 ;  /* 0x0000000000007941 */ /* 0x000fea0003800200 */
.L_x_3478:
[----:B------:R-:W1:Y:S02]  /*3b90*/  LDCU UR4, c[0x0][0x380] ;  /* 0x00007000ff0477ac */ /* 0x000e640008000800 */
[----:B-1----:R-:W-:-:S13]  /*3ba0*/  ISETP.GE.AND P0, PT, R5, UR4, PT ;  /* 0x0000000405007c0c */ /* 0x002fda000bf06270 */
        /* <DEDUP_REMOVED lines=9> */
[----:B------:R-:W-:-:S05]  /*3c40*/  SHF.R.U32.HI R7, RZ, UR5, R6 ;  /* 0x00000005ff077c19 */ /* 0x000fca0008011606 */
[----:B------:R-:W-:-:S04]  /*3c50*/  IMAD.MOV R2, RZ, RZ, -R7 ;  /* 0x000000ffff027224 */ /* 0x000fc800078e0a07 */
        /* <DEDUP_REMOVED lines=315> */
[----:B------:R-:W-:Y:S01]  /*5010*/  IMAD.MOV.U32 R6, RZ, RZ, RZ ;  /* 0x000000ffff067224 */ /* 0x000fe200078e00ff */
        /* <DEDUP_REMOVED lines=16> */
[----:B------:R-:W-:Y:S02]  /*5120*/  IMAD R2, R7, UR11, R2 ;  /* 0x0000000b07027c24 */ /* 0x000fe4000f8e0202 */
[----:B------:R-:W-:-:S04]  /*5130*/  @P0 IMAD.MOV R10, RZ, RZ, -R4 ;  /* 0x000000ffff0a0224 */ /* 0x000fc800078e0a04 */
[----:B0-----:R-:W-:-:S04]  /*5140*/  @P0 IMAD R11, R15, R10, R11 ;  /* 0x0000000a0f0b0224 */ /* 0x001fc800078e020b */
[C---:B-1----:R-:W-:Y:S02]  /*5150*/  @P0 IMAD R5, R11.reuse, R8, R5 ;  /* 0x000000080b050224 */ /* 0x042fe400078e0205 */
[C---:B------:R-:W-:Y:S02]  /*5160*/  @P0 IMAD R0, R11.reuse, R9, R0 ;  /* 0x000000090b000224 */ /* 0x040fe400078e0200 */
[----:B-----5:R-:W-:-:S07]  /*5170*/  @P0 IMAD R2, R11, R6, R2 ;  /* 0x000000060b020224 */ /* 0x020fce00078e0202 */
.L_x_3486:
[----:B------:R-:W0:Y:S01]  /*5180*/  LDCU.128 UR8, c[0x0][0x5f0] ;  /* 0x0000be00ff0877ac */ /* 0x000e220008000c00 */
[----:B------:R-:W1:Y:S01]  /*5190*/  LDCU.64 UR4, c[0x0][0x5e8] ;  /* 0x0000bd00ff0477ac */ /* 0x000e620008000a00 */
[----:B0-----:R-:W-:-:S04]  /*51a0*/  IADD3 R8, P0, PT, R2, UR10, RZ ;  /* 0x0000000a02087c10 */ /* 0x001fc8000ff1e0ff */
[----:B------:R-:W-:Y:S02]  /*51b0*/  IADD3.X R9, PT, PT, RZ, UR11, RZ, P0, !PT ;  /* 0x0000000bff097c10 */ /* 0x000fe400087fe4ff */
[----:B------:R-:W-:-:S03]  /*51c0*/  IADD3 R2, P0, PT, R0, UR8, RZ ;  /* 0x0000000800027c10 */ /* 0x000fc6000ff1e0ff */
[----:B------:R-:W2:Y:S01]  /*51d0*/  LDG.E.64 R6, desc[UR6][R8.64] ;  /* 0x0000000608067981 */ /* 0x000ea2000c1e1b00 */
[----:B------:R-:W-:Y:S01]  /*51e0*/  IADD3.X R3, PT, PT, RZ, UR9, RZ, P0, !PT ;  /* 0x00000009ff037c10 */ /* 0x000fe200087fe4ff */
[----:B------:R-:W2:Y:S05]  /*51f0*/  LDCU.128 UR8, c[0x0][0x600] ;  /* 0x0000c000ff0877ac */ /* 0x000eaa0008000c00 */
[----:B------:R-:W5:Y:S01]  /*5200*/  LDG.E.64 R2, desc[UR6][R2.64] ;  /* 0x0000000602027981 */ /* 0x000f62000c1e1b00 */
[----:B-1----:R-:W-:Y:S01]  /*5210*/  IADD3 R4, P0, PT, R5, UR4, RZ ;  /* 0x0000000405047c10 */ /* 0x002fe2000ff1e0ff */
[----:B------:R-:W-:Y:S04]  /*5220*/  BSSY.RECONVERGENT B0, `(.L_x_3487) ;  /* 0x00000bd000007945 */ /* 0x000fe80003800200 */
[----:B------:R-:W-:Y:S01]  /*5230*/  IMAD.X R5, RZ, RZ, UR5, P0 ;  /* 0x00000005ff057e24 */ /* 0x000fe200080e06ff */
[----:B--2---:R-:W0:-:S15]  /*5240*/  DMUL R6, R6, UR8 ;  /* 0x0000000806067c28 */ /* 0x004e1e0008000000 */
        /* <DEDUP_REMOVED lines=104> */
[----:B0-----:R-:W-:Y:S01]  /*58d0*/  LEA R13, R8, R11, 0x14 ;  /* 0x0000000b080d7211 */ /* 0x001fe200078ea0ff */
        /* <DEDUP_REMOVED lines=9> */
[----:B0-----:R-:W-:Y:S01]  /*5970*/  @!P0 SHF.R.S32.HI R7, RZ, 0x1, R0 ;  /* 0x00000001ff078819 */ /* 0x001fe20000011400 */
[----:B------:R-:W-:Y:S01]  /*5980*/  @!P0 IMAD.MOV.U32 R6, RZ, RZ, R10 ;  /* 0x000000ffff068224 */ /* 0x000fe200078e000a */
[----:B-1----:R-:W-:Y:S02]  /*5990*/  FSEL R12, R12, RZ, P1 ;  /* 0x000000ff0c0c7208 */ /* 0x002fe40000800000 */
[----:B------:R-:W-:Y:S02]  /*59a0*/  @!P0 IADD3 R8, PT, PT, R8, -R7, RZ ;  /* 0x8000000708088210 */ /* 0x000fe40007ffe0ff */
[----:B------:R-:W-:Y:S02]  /*59b0*/  FSEL R13, R13, RZ, P1 ;  /* 0x000000ff0d0d7208 */ /* 0x000fe40000800000 */
[----:B------:R-:W-:-:S02]  /*59c0*/  @!P0 LEA R9, R8, 0x3ff00000, 0x14 ;  /* 0x3ff0000008098811 */ /* 0x000fc400078ea0ff */
[----:B------:R-:W-:Y:S02]  /*59d0*/  @!P0 LEA R7, R7, R11, 0x14 ;  /* 0x0000000b07078211 */ /* 0x000fe400078ea0ff */
[----:B------:R-:W-:-:S15]  /*59e0*/  @!P0 MOV R8, RZ ;  /* 0x000000ff00088202 */ /* 0x000fde0000000f00 */
[----:B------:R-:W-:-:S15]  /*59f0*/  NOP ;  /* 0x0000000000007918 */ /* 0x000fde0000000000 */
[----:B------:R-:W-:-:S15]  /*5a00*/  NOP ;  /* 0x0000000000007918 */ /* 0x000fde0000000000 */
[----:B------:R-:W-:-:S05]  /*5a10*/  NOP ;  /* 0x0000000000007918 */ /* 0x000fca0000000000 */
[----:B------:R0:W1:Y:S02]  /*5a20*/  @!P0 DMUL R12, R6, R8 ;  /* 0x00000008060c8228 */ /* 0x0000640000000000 */
.L_x_3490:
[----:B------:R-:W-:Y:S05]  /*5a30*/  BSYNC.RECONVERGENT B1 ;  /* 0x0000000000017941 */ /* 0x000fea0003800200 */
.L_x_3489:
        /* <DEDUP_REMOVED lines=8> */
[----:B------:R-:W-:Y:S02]  /*5ac0*/  MOV R2, 0x1 ;  /* 0x0000000100027802 */ /* 0x000fe40000000f00 */
[----:B-1----:R-:W-:-:S15]  /*5ad0*/  FSETP.GEU.AND P1, PT, |R11|, 6.5827683646048100446e-37, PT ;  /* 0x036000000b00780b */ /* 0x002fde0003f2e200 */
[----:B------:R-:W-:-:S15]  /*5ae0*/  NOP ;  /* 0x0000000000007918 */ /* 0x000fde0000000000 */
[----:B------:R-:W-:-:S15]  /*5af0*/  NOP ;  /* 0x0000000000007918 */ /* 0x000fde0000000000 */
[----:B------:R-:W-:-:S14]  /*5b00*/  NOP ;  /* 0x0000000000007918 */ /* 0x000fdc0000000000 */
        /* <DEDUP_REMOVED lines=45> */
.L_x_3491:
[----:B------:R-:W-:Y:S05]  /*5de0*/  BSYNC.RECONVERGENT B1 ;  /* 0x0000000000017941 */ /* 0x000fea0003800200 */
.L_x_3488:
[----:B------:R-:W-:Y:S05]  /*5df0*/  BSYNC.RECONVERGENT B0 ;  /* 0x0000000000007941 */ /* 0x000fea0003800200 */
.L_x_3487:
[----:B-----5:R-:W-:Y:S01]  /*5e00*/  STG.E.64 desc[UR6][R4.64], R2 ;  /* 0x0000000204007986 */ /* 0x020fe2000c101b06 */
[----:B------:R-:W-:Y:S05]  /*5e10*/  EXIT ;  /* 0x000000000000794d */ /* 0x000fea0003800000 */
        .weak           $__internal_2_$__cuda_sm20_div_rn_f64_full
        .type           $__internal_2_$__cuda_sm20_div_rn_f64_full,@function
        .size           $__internal_2_$__cuda_sm20_div_rn_f64_full,(.L_x_7017 - $__internal_2_$__cuda_sm20_div_rn_f64_full)
$__internal_2_$__cuda_sm20_div_rn_f64_full:
[C---:B------:R-:W-:Y:S01]  /*5e20*/  FSETP.GEU.AND P2, PT, |R11|.reuse, 1.469367938527859385e-39, PT ;  /* 0x001000000b00780b */ /* 0x040fe20003f4e200 */
[----:B------:R-:W-:Y:S01]  /*5e30*/  IMAD.MOV.U32 R19, RZ, RZ, 0x1ca00000 ;  /* 0x1ca00000ff137424 */ /* 0x000fe200078e00ff */
[----:B------:R-:W-:Y:S01]  /*5e40*/  LOP3.LUT R18, R11, 0x7ff00000, RZ, 0xc0, !PT ;  /* 0x7ff000000b127812 */ /* 0x000fe200078ec0ff */
[----:B------:R-:W-:Y:S01]  /*5e50*/  BSSY.RECONVERGENT B3, `(.L_x_3492) ;  /* 0x000007a000037945 */ /* 0x000fe20003800200 */
[C---:B------:R-:W-:Y:S02]  /*5e60*/  LOP3.LUT R21, R9.reuse, 0x7ff00000, RZ, 0xc0, !PT ;  /* 0x7ff0000009157812 */ /* 0x040fe400078ec0ff */
[C---:B------:R-:W-:Y:S01]  /*5e70*/  FSETP.GEU.AND P0, PT, |R9|.reuse, 1.469367938527859385e-39, PT ;  /* 0x001000000900780b */ /* 0x040fe20003f0e200 */
[----:B------:R-:W-:Y:S01]  /*5e80*/  IMAD.MOV.U32 R22, RZ, RZ, R18 ;  /* 0x000000ffff167224 */ /* 0x000fe200078e0012 */
[----:B------:R-:W-:Y:S02]  /*5e90*/  ISETP.GE.U32.AND P1, PT, R18, R21, PT ;  /* 0x000000151200720c */ /* 0x000fe40003f26070 */
[----:B------:R-:W-:-:S02]  /*5ea0*/  LOP3.LUT R6, R9, 0x800fffff, RZ, 0xc0, !PT ;  /* 0x800fffff09067812 */ /* 0x000fc400078ec0ff */
[----:B------:R-:W-:Y:S02]  /*5eb0*/  MOV R2, R10 ;  /* 0x0000000a00027202 */ /* 0x000fe40000000f00 */
[----:B------:R-:W-:Y:S02]  /*5ec0*/  @!P2 LOP3.LUT R3, R9, 0x7ff00000, RZ, 0xc0, !PT ;  /* 0x7ff000000903a812 */ /* 0x000fe400078ec0ff */
[----:B------:R-:W-:Y:S02]  /*5ed0*/  LOP3.LUT R7, R6, 0x3ff00000, RZ, 0xfc, !PT ;  /* 0x3ff0000006077812 */ /* 0x000fe400078efcff */
[----:B------:R-:W-:Y:S02]  /*5ee0*/  @!P2 ISETP.GE.U32.AND P3, PT, R18, R3, PT ;  /* 0x000000031200a20c */ /* 0x000fe40003f66070 */
[C---:B------:R-:W-:Y:S02]  /*5ef0*/  SEL R3, R19.reuse, 0x63400000, !P1 ;  /* 0x6340000013037807 */ /* 0x040fe40004800000 */
[----:B------:R-:W-:-:S02]  /*5f00*/  @!P2 SEL R17, R19, 0x63400000, !P3 ;  /* 0x634000001311a807 */ /* 0x000fc40005800000 */
[----:B------:R-:W-:Y:S02]  /*5f10*/  MOV R6, R8 ;  /* 0x0000000800067202 */ /* 0x000fe40000000f00 */
[--C-:B------:R-:W-:Y:S02]  /*5f20*/  @!P2 LOP3.LUT R17, R17, 0x80000000, R11.reuse, 0xf8, !PT ;  /* 0x800000001111a812 */ /* 0x100fe400078ef80b */
[----:B------:R-:W-:Y:S02]  /*5f30*/  LOP3.LUT R3, R3, 0x800fffff, R11, 0xf8, !PT ;  /* 0x800fffff03037812 */ /* 0x000fe400078ef80b */
[----:B------:R-:W-:Y:S01]  /*5f40*/  @!P2 LOP3.LUT R17, R17, 0x100000, RZ, 0xfc, !PT ;  /* 0x001000001111a812 */ /* 0x000fe200078efcff */
[----:B------:R-:W0:Y:S01]  /*5f50*/  @!P0 DMUL R6, R8, 8.98846567431157953865e+307 ;  /* 0x7fe0000008068828 */ /* 0x000e220000000000 */
[----:B------:R-:W-:Y:S01]  /*5f60*/  @!P2 MOV R16, RZ ;  /* 0x000000ff0010a202 */ /* 0x000fe20000000f00 */
[----:B0-----:R-:W0:Y:S01]  /*5f70*/  MUFU.RCP64H R13, R7 ;  /* 0x00000007000d7308 */ /* 0x001e220000001800 */
[----:B------:R-:W-:-:S02]  /*5f80*/  @!P0 LOP3.LUT R21, R7, 0x7ff00000, RZ, 0xc0, !PT ;  /* 0x7ff0000007158812 */ /* 0x000fc400078ec0ff */
[----:B------:R-:W-:Y:S02]  /*5f90*/  MOV R12, 0x1 ;  /* 0x00000001000c7802 */ /* 0x000fe40000000f00 */
[----:B------:R-:W-:-:S15]  /*5fa0*/  IADD3 R25, PT, PT, R21, -0x1, RZ ;  /* 0xffffffff15197810 */ /* 0x000fde0007ffe0ff */
[----:B------:R-:W-:-:S15]  /*5fb0*/  NOP ;  /* 0x0000000000007918 */ /* 0x000fde0000000000 */
[----:B------:R-:W-:-:S15]  /*5fc0*/  NOP ;  /* 0x0000000000007918 */ /* 0x000fde0000000000 */
[----:B------:R-:W-:-:S12]  /*5fd0*/  NOP ;  /* 0x0000000000007918 */ /* 0x000fd80000000000 */
        /* <DEDUP_REMOVED lines=49> */
[----:B------:R-:W-:-:S05]  /*62f0*/  SEL R19, R19, 0x63400000, !P0 ;  /* 0x6340000013137807 */ /* 0x000fca0004000000 */
[----:B------:R-:W-:Y:S01]  /*6300*/  IMAD.IADD R14, R10, 0x1, -R19 ;  /* 0x000000010a0e7824 */ /* 0x000fe200078e0a13 */
[----:B------:R-:W-:-:S04]  /*6310*/  MOV R10, RZ ;  /* 0x000000ff000a7202 */ /* 0x000fc80000000f00 */
[----:B------:R-:W-:-:S06]  /*6320*/  IADD3 R11, PT, PT, R14, 0x7fe00000, RZ ;  /* 0x7fe000000e0b7810 */ /* 0x000fcc0007ffe0ff */
        /* <DEDUP_REMOVED lines=10> */
[----:B------:R-:W0:Y:S01]  /*63d0*/  DMUL.RP R10, R16, R10 ;  /* 0x0000000a100a7228 */ /* 0x000e220000008000 */
[----:B------:R-:W-:Y:S02]  /*63e0*/  MOV R2, RZ ;  /* 0x000000ff00027202 */ /* 0x000fe40000000f00 */
[----:B0-----:R-:W-:-:S15]  /*63f0*/  LOP3.LUT R9, R11, R9, RZ, 0x3c, !PT ;  /* 0x000000090b097212 */ /* 0x001fde00078e3cff */
[----:B------:R-:W-:-:S15]  /*6400*/  NOP ;  /* 0x0000000000007918 */ /* 0x000fde0000000000 */
[----:B------:R-:W-:-:S15]  /*6410*/  NOP ;  /* 0x0000000000007918 */ /* 0x000fde0000000000 */
[----:B------:R-:W-:-:S15]  /*6420*/  NOP ;  /* 0x0000000000007918 */ /* 0x000fde0000000000 */
[----:B------:R-:W-:-:S01]  /*6430*/  NOP ;  /* 0x0000000000007918 */ /* 0x000fc20000000000 */
[----:B------:R-:W0:Y:S02]  /*6440*/  DFMA R2, R12, -R2, R16 ;  /* 0x800000020c02722b */ /* 0x000e240000000010 */
[----:B0-----:R-:W-:-:S04]  /*6450*/  IADD3 R2, PT, PT, -R14, -0x43300000, RZ ;  /* 0xbcd000000e027810 */ /* 0x001fc80007ffe1ff */
[----:B------:R-:W-:-:S04]  /*6460*/  FSETP.NEU.AND P0, PT, |R3|, R2, PT ;  /* 0x000000020300720b */ /* 0x000fc80003f0d200 */
[----:B------:R-:W-:Y:S02]  /*6470*/  FSEL R12, R10, R12, !P0 ;  /* 0x0000000c0a0c7208 */ /* 0x000fe40004000000 */
[----:B------:R-:W-:Y:S01]  /*6480*/  FSEL R13, R9, R13, !P0 ;  /* 0x0000000d090d7208 */ /* 0x000fe20004000000 */
[----:B------:R-:W-:Y:S06]  /*6490*/  BRA `(.L_x_3494) ;  /* 0x0000000000547947 */ /* 0x000fec0003800000 */
.L_x_3493:
[----:B------:R-:W0:Y:S02]  /*64a0*/  DSETP.NAN.AND P0, PT, R10, R10, PT ;  /* 0x0000000a0a00722a */ /* 0x000e240003f08000 */
[----:B0-----:R-:W-:Y:S05]  /*64b0*/  @P0 BRA `(.L_x_3495) ;  /* 0x0000000000440947 */ /* 0x001fea0003800000 */
[----:B------:R-:W0:Y:S02]  /*64c0*/  DSETP.NAN.AND P0, PT, R8, R8, PT ;  /* 0x000000080800722a */ /* 0x000e240003f08000 */
[----:B0-----:R-:W-:Y:S05]  /*64d0*/  @P0 BRA `(.L_x_3496) ;  /* 0x0000000000300947 */ /* 0x001fea0003800000 */
[----:B------:R-:W-:Y:S01]  /*64e0*/  ISETP.NE.AND P0, PT, R22, R21, PT ;  /* 0x000000151600720c */ /* 0x000fe20003f05270 */
[----:B------:R-:W-:Y:S01]  /*64f0*/  IMAD.MOV.U32 R12, RZ, RZ, 0x0 ;  /* 0x00000000ff0c7424 */ /* 0x000fe200078e00ff */
        /* <DEDUP_REMOVED lines=10> */
.L_x_3496:
[----:B------:R-:W-:Y:S02]  /*65a0*/  LOP3.LUT R13, R9, 0x80000, RZ, 0xfc, !PT ;  /* 0x00080000090d7812 */ /* 0x000fe400078efcff */
[----:B------:R-:W-:Y:S01]  /*65b0*/  MOV R12, R8 ;  /* 0x00000008000c7202 */ /* 0x000fe20000000f00 */
[----:B------:R-:W-:Y:S06]  /*65c0*/  BRA `(.L_x_3494) ;  /* 0x0000000000087947 */ /* 0x000fec0003800000 */
.L_x_3495:
[----:B------:R-:W-:Y:S01]  /*65d0*/  LOP3.LUT R13, R11, 0x80000, RZ, 0xfc, !PT ;  /* 0x000800000b0d7812 */ /* 0x000fe200078efcff */
[----:B------:R-:W-:-:S07]  /*65e0*/  IMAD.MOV.U32 R12, RZ, RZ, R10 ;  /* 0x000000ffff0c7224 */ /* 0x000fce00078e000a */
.L_x_3494:
[----:B------:R-:W-:Y:S05]  /*65f0*/  BSYNC.RECONVERGENT B3 ;  /* 0x0000000000037941 */ /* 0x000fea0003800200 */
.L_x_3492:
[----:B------:R-:W-:Y:S01]  /*6600*/  MOV R2, R0 ;  /* 0x0000000000027202 */ /* 0x000fe20000000f00 */
[----:B------:R-:W-:-:S04]  /*6610*/  HFMA2 R3, -RZ, RZ, 0, 0 ;  /* 0x00000000ff037431 */ /* 0x000fc800000001ff */
[----:B------:R-:W-:Y:S05]  /*6620*/  RET.REL.NODEC R2 `(_ZN2at6native18elementwise_kernelILi128ELi2EZNS0_22gpu_kernel_impl_nocastIZZZNS0_65_GLOBAL__N__cd49fe81_27_ActivationSoftplusKernel_cu_1520ed90_293224softplus_backward_kernelERNS_18TensorIteratorBaseERKN3c106ScalarES9_ENKUlvE_clEvENKUlvE_clEvEUlddE_EEvS5_RKT_EUliE_EEviT1_) ;  /* 0xffffff9802747950 */ /* 0x000fea0003c3ffff */
.L_x_3497:
        /* <DEDUP_REMOVED lines=13> */
.L_x_7017:


//--------------------- .text._ZN2at6native27unrolled_elementwise_kernelIZZZNS0_65_GLOBAL__N__cd49fe81_27_ActivationSoftplusKernel_cu_1520ed90_293224softplus_backward_kernelERNS_18TensorIteratorBaseERKN3c106ScalarES8_ENKUlvE_clEvENKUlvE_clEvEUlddE_St5arrayIPcLm3EELi4E23TrivialOffsetCalculatorILi2EjESF_ILi1EjENS0_6memory15LoadWithoutCastENSI_16StoreWithoutCastEEEviT_T0_T2_T3_T4_T5_ --------------------------
	.section	.text._ZN2at6native27unrolled_elementwise_kernelIZZZNS0_65_GLOBAL__N__cd49fe81_27_ActivationSoftplusKernel_cu_1520ed90_293224softplus_backward_kernelERNS_18TensorIteratorBaseERKN3c106ScalarES8_ENKUlvE_clEvENKUlvE_clEvEUlddE_St5arrayIPcLm3EELi4E23TrivialOffsetCalculatorILi2EjESF_ILi1EjENS0_6memory15LoadWithoutCastENSI_16StoreWithoutCastEEEviT_T0_T2_T3_T4_T5_,"ax",@progbits
	.align	128
        .global         _ZN2at6native27unrolled_elementwise_kernelIZZZNS0_65_GLOBAL__N__cd49fe81_27_ActivationSoftplusKernel_cu_1520ed90_293224softplus_backward_kernelERNS_18TensorIteratorBaseERKN3c106ScalarES8_ENKUlvE_clEvENKUlvE_clEvEUlddE_St5arrayIPcLm3EELi4E23TrivialOffsetCalculatorILi2EjESF_ILi1EjENS0_6memory15LoadWithoutCastENSI_16StoreWithoutCastEEEviT_T0_T2_T3_T4_T5_
        .type           _ZN2at6native27unrolled_elementwise_kernelIZZZNS0_65_GLOBAL__N__cd49fe81_27_ActivationSoftplusKernel_cu_1520ed90_293224softplus_backward_kernelERNS_18TensorIteratorBaseERKN3c106ScalarES8_ENKUlvE_clEvENKUlvE_clEvEUlddE_St5arrayIPcLm3EELi4E23TrivialOffsetCalculatorILi2EjESF_ILi1EjENS0_6memory15LoadWithoutCastENSI_16StoreWithoutCastEEEviT_T0_T2_T3_T4_T5_,@function
        .size           _ZN2at6native27unrolled_elementwise_kernelIZZZNS0_65_GLOBAL__N__cd49fe81_27_ActivationSoftplusKernel_cu_1520ed90_293224softplus_backward_kernelERNS_18TensorIteratorBaseERKN3c106ScalarES8_ENKUlvE_clEvENKUlvE_clEvEUlddE_St5arrayIPcLm3EELi4E23TrivialOffsetCalculatorILi2EjESF_ILi1EjENS0_6memory15LoadWithoutCastENSI_16StoreWithoutCastEEEviT_T0_T2_T3_T4_T5_,(.L_x_7018 - _ZN2at6native27unrolled_elementwise_kernelIZZZNS0_65_GLOBAL__N__cd49fe81_27_ActivationSoftplusKernel_cu_1520ed90_293224softplus_backward_kernelERNS_18TensorIteratorBaseERKN3c106ScalarES8_ENKUlvE_clEvENKUlvE_clEvEUlddE_St5arrayIPcLm3EELi4E23TrivialOffsetCalculatorILi2EjESF_ILi1EjENS0_6memory15LoadWithoutCastENSI_16StoreWithoutCastEEEviT_T0_T2_T3_T4_T5_)
        .other          _ZN2at6native27unrolled_elementwise_kernelIZZZNS0_65_GLOBAL__N__cd49fe81_27_ActivationSoftplusKernel_cu_1520ed90_293224softplus_backward_kernelERNS_18TensorIteratorBaseERKN3c106ScalarES8_ENKUlvE_clEvENKUlvE_clEvEUlddE_St5arrayIPcLm3EELi4E23TrivialOffsetCalculatorILi2EjESF_ILi1EjENS0_6memory15LoadWithoutCastENSI_16StoreWithoutCastEEEviT_T0_T2_T3_T4_T5_,@"STO_CUDA_ENTRY STV_DEFAULT"
_ZN2at6native27unrolled_elementwise_kernelIZZZNS0_65_GLOBAL__N__cd49fe81_27_ActivationSoftplusKernel_cu_1520ed90_293224softplus_backward_kernelERNS_18TensorIteratorBaseERKN3c106ScalarES8_ENKUlvE_clEvENKUlvE_clEvEUlddE_St5arrayIPcLm3EELi4E23TrivialOffsetCalculatorILi2EjESF_ILi1EjENS0_6memory15LoadWithoutCastENSI_16StoreWithoutCastEEEviT_T0_T2_T3_T4_T5_:
.text._ZN2at6native27unrolled_elementwise_kernelIZZZNS0_65_GLOBAL__N__cd49fe81_27_ActivationSoftplusKernel_cu_1520ed90_293224softplus_backward_kernelERNS_18TensorIteratorBaseERKN3c106ScalarES8_ENKUlvE_clEvENKUlvE_clEvEUlddE_St5arrayIPcLm3EELi4E23TrivialOffsetCalculatorILi2EjESF_ILi1EjENS0_6memory15LoadWithoutCastENSI_16StoreWithoutCastEEEviT_T0_T2_T3_T4_T5_:
[----:B------:R-:W-:Y:S01]  /*0000*/  LDC R1, c[0x0][0x37c] ;  /* 0x0000df00ff017b82 */ /* 0x000fe20000000800 */
[----:B------:R-:W0:Y:S07]  /*0010*/  S2R R2, SR_CTAID.X ;  /* 0x0000000000027919 */ /* 0x000e2e0000002500 */
[----:B------:R-:W0:Y:S01]  /*0020*/  LDC R3, c[0x0][0x380] ;  /* 0x0000e000ff037b82 */ /* 0x000e220000000800 */
[----:B------:R-:W1:Y:S01]  /*0030*/  LDCU.64 UR4, c[0x0][0x358] ;  /* 0x00006b00ff0477ac */ /* 0x000e620008000a00 */
[----:B------:R-:W-:Y:S01]  /*0040*/  CS2R R16, SRZ ;  /* 0x0000000000107805 */ /* 0x000fe2000001ff00 */
[----:B------:R-:W2:Y:S01]  /*0050*/  S2R R0, SR_TID.X ;  /* 0x0000000000007919 */ /* 0x000ea20000002100 */
[----:B------:R-:W-:-:S02]  /*0060*/  CS2R R18, SRZ ;  /* 0x0000000000127805 */ /* 0x000fc4000001ff00 */
[----:B------:R-:W-:Y:S01]  /*0070*/  CS2R R20, SRZ ;  /* 0x0000000000147805 */ /* 0x000fe2000001ff00 */
[----:B0-----:R-:W-:Y:S02]  /*0080*/  IMAD R3, R2, -0x200, R3 ;  /* 0xfffffe0002037824 */ /* 0x001fe400078e0203 */
[----:B--2---:R-:W-:-:S03]  /*0090*/  IMAD.MOV.U32 R4, RZ, RZ, R0 ;  /* 0x000000ffff047224 */ /* 0x004fc600078e0000 */
[----:B------:R-:W-:-:S13]  /*00a0*/  ISETP.GE.AND P0, PT, R0, R3, PT ;  /* 0x000000030000720c */ /* 0x000fda0003f06270 */
[----:B------:R-:W-:Y:S01]  /*00b0*/  @!P0 VIADD R0, R4, 0x80 ;  /* 0x0000008004008836 */ /* 0x000fe20000000000 */
[----:B------:R-:W0:Y:S01]  /*00c0*/  @!P0 LDC.64 R26, c[0x0][0x3a8] ;  /* 0x0000ea00ff1a8b82 */ /* 0x000e220000000a00 */
[----:B------:R-:W-:-:S03]  /*00d0*/  @!P0 IMAD R15, R2, 0x200, R4 ;  /* 0x00000200020f8824 */ /* 0x000fc600078e0204 */
[----:B------:R-:W-:-:S04]  /*00e0*/  ISETP.GE.AND P1, PT, R0, R3, PT ;  /* 0x000000030000720c */ /* 0x000fc80003f26270 */
[----:B------:R-:W2:Y:S09]  /*00f0*/  @!P0 LDC.64 R30, c[0x0][0x3b0] ;  /* 0x0000ec00ff1e8b82 */ /* 0x000eb20000000a00 */
[----:B------:R-:W-:Y:S01]  /*0100*/  @!P1 IMAD R29, R2, 0x200, R0 ;  /* 0x00000200021d9824 */ /* 0x000fe200078e0200 */
[----:B------:R-:W3:Y:S01]  /*0110*/  @!P1 LDC.64 R12, c[0x0][0x3a8] ;  /* 0x0000ea00ff0c9b82 */ /* 0x000ee20000000a00 */
[----:B------:R-:W-:-:S05]  /*0120*/  @!P1 VIADD R0, R0, 0x80 ;  /* 0x0000008000009836 */ /* 0x000fca0000000000 */
[----:B------:R-:W-:Y:S01]  /*0130*/  ISETP.GE.AND P3, PT, R0, R3, PT ;  /* 0x000000030000720c */ /* 0x000fe20003f66270 */
[C---:B0-----:R-:W-:Y:S01]  /*0140*/  @!P0 IMAD.WIDE.U32 R26, R15.reuse, 0x8, R26 ;  /* 0x000000080f1a8825 */ /* 0x041fe200078e001a */
[----:B------:R-:W0:Y:S04]  /*0150*/  @!P1 LDC.64 R22, c[0x0][0x3b0] ;  /* 0x0000ec00ff169b82 */ /* 0x000e280000000a00 */
[----:B-1----:R1:W5:Y:S01]  /*0160*/  @!P0 LDG.E.64 R18, desc[UR4][R26.64] ;  /* 0x000000041a128981 */ /* 0x002362000c1e1b00 */
[----:B--2---:R-:W-:-:S06]  /*0170*/  @!P0 IMAD.WIDE.U32 R30, R15, 0x8, R30 ;  /* 0x000000080f1e8825 */ /* 0x004fcc00078e001e */
[----:B------:R-:W-:Y:S01]  /*0180*/  @!P3 IMAD R5, R2, 0x200, R0 ;  /* 0x000002000205b824 */ /* 0x000fe200078e0200 */
[----:B------:R-:W2:Y:S01]  /*0190*/  @!P3 LDC.64 R10, c[0x0][0x3b0] ;  /* 0x0000ec00ff0abb82 */ /* 0x000ea20000000a00 */
[----:B------:R-:W-:Y:S02]  /*01a0*/  @!P3 VIADD R0, R0, 0x80 ;  /* 0x000000800000b836 */ /* 0x000fe40000000000 */
[----:B---3--:R-:W-:-:S05]  /*01b0*/  @!P1 IMAD.WIDE.U32 R32, R29, 0x8, R12 ;  /* 0x000000081d209825 */ /* 0x008fca00078e000c */
[----:B------:R-:W3:Y:S01]  /*01c0*/  @!P3 LDC.64 R24, c[0x0][0x3a8] ;  /* 0x0000ea00ff18bb82 */ /* 0x000ee20000000a00 */
[----:B------:R-:W-:Y:S02]  /*01d0*/  ISETP.GE.AND P2, PT, R0, R3, PT ;  /* 0x000000030000720c */ /* 0x000fe40003f46270 */
[----:B------:R-:W-:Y:S01]  /*01e0*/  CS2R R14, SRZ ;  /* 0x00000000000e7805 */ /* 0x000fe2000001ff00 */
[----:B0-----:R-:W-:Y:S01]  /*01f0*/  @!P1 IMAD.WIDE.U32 R22, R29, 0x8, R22 ;  /* 0x000000081d169825 */ /* 0x001fe200078e0016 */
[----:B------:R-:W-:Y:S01]  /*0200*/  CS2R R12, SRZ ;  /* 0x00000000000c7805 */ /* 0x000fe2000001ff00 */
[----:B------:R1:W5:Y:S04]  /*0210*/  @!P1 LDG.E.64 R16, desc[UR4][R32.64] ;  /* 0x0000000420109981 */ /* 0x000368000c1e1b00 */
[----:B------:R1:W5:Y:S04]  /*0220*/  @!P1 LDG.E.64 R14, desc[UR4][R22.64] ;  /* 0x00000004160e9981 */ /* 0x000368000c1e1b00 */
[----:B------:R-:W0:Y:S01]  /*0230*/  @!P2 LDC.64 R8, c[0x0][0x3a8] ;  /* 0x0000ea00ff08ab82 */ /* 0x000e220000000a00 */
[----:B------:R1:W5:Y:S07]  /*0240*/  @!P0 LDG.E.64 R20, desc[UR4][R30.64] ;  /* 0x000000041e148981 */ /* 0x00036e000c1e1b00 */
[----:B------:R-:W4:Y:S01]  /*0250*/  @!P2 LDC.64 R6, c[0x0][0x3b0] ;  /* 0x0000ec00ff06ab82 */ /* 0x000f220000000a00 */
[----:B------:R-:W-:-:S02]  /*0260*/  @!P2 IMAD R37, R2, 0x200, R0 ;  /* 0x000002000225a824 */ /* 0x000fc400078e0200 */
[----:B--2---:R-:W-:Y:S01]  /*0270*/  @!P3 IMAD.WIDE.U32 R28, R5, 0x8, R10 ;  /* 0x00000008051cb825 */ /* 0x004fe200078e000a */
[----:B------:R-:W-:-:S03]  /*0280*/  CS2R R10, SRZ ;  /* 0x00000000000a7805 */ /* 0x000fc6000001ff00 */
[----:B---3--:R-:W-:-:S03]  /*0290*/  @!P3 IMAD.WIDE.U32 R24, R5, 0x8, R24 ;  /* 0x000000080518b825 */ /* 0x008fc600078e0018 */
[----:B------:R1:W5:Y:S04]  /*02a0*/  @!P3 LDG.E.64 R10, desc[UR4][R28.64] ;  /* 0x000000041c0ab981 */ /* 0x000368000c1e1b00 */
[----:B------:R1:W5:Y:S01]  /*02b0*/  @!P3 LDG.E.64 R12, desc[UR4][R24.64] ;  /* 0x00000004180cb981 */ /* 0x000362000c1e1b00 */
[----:B0-----:R-:W-:Y:S01]  /*02c0*/  @!P2 IMAD.WIDE.U32 R34, R37, 0x8, R8 ;  /* 0x000000082522a825 */ /* 0x001fe200078e0008 */
[----:B------:R-:W-:-:S06]  /*02d0*/  CS2R R8, SRZ ;  /* 0x0000000000087805 */ /* 0x000fcc000001ff00 */
[----:B------:R1:W5:Y:S01]  /*02e0*/  @!P2 LDG.E.64 R8, desc[UR4][R34.64] ;  /* 0x000000042208a981 */ /* 0x000362000c1e1b00 */
[----:B----4-:R-:W-:Y:S01]  /*02f0*/  @!P2 IMAD.WIDE.U32 R36, R37, 0x8, R6 ;  /* 0x000000082524a825 */ /* 0x010fe200078e0006 */
[----:B------:R-:W-:-:S06]  /*0300*/  CS2R R6, SRZ ;  /* 0x0000000000067805 */ /* 0x000fcc000001ff00 */
[----:B------:R1:W5:Y:S01]  /*0310*/  @!P2 LDG.E.64 R6, desc[UR4][R36.64] ;  /* 0x000000042406a981 */ /* 0x000362000c1e1b00 */
[----:B------:R-:W-:Y:S01]  /*0320*/  ISETP.GE.AND P0, PT, R4, R3, PT ;  /* 0x000000030400720c */ /* 0x000fe20003f06270 */
[----:B------:R-:W-:-:S12]  /*0330*/  BSSY.RECONVERGENT B0, `(.L_x_3498) ;  /* 0x00000bf000007945 */ /* 0x000fd80003800200 */
[----:B-1----:R-:W-:Y:S05]  /*0340*/  @P0 BRA `(.L_x_3499) ;  /* 0x0000000800f40947 */ /* 0x002fea0003800000 */
        /* <DEDUP_REMOVED lines=120> */
[----:B------:R-:W-:Y:S01]  /*0ad0*/  FSEL R27, R27, RZ, P1 ;  /* 0x000000ff1b1b7208 */ /* 0x000fe20000800000 */
[----:B------:R-:W-:Y:S02]  /*0ae0*/  @!P0 IMAD.IADD R22, R22, 0x1, -R21 ;  /* 0x0000000116168824 */ /* 0x000fe400078e0a15 */
[----:B------:R-:W-:-:S03]  /*0af0*/  @!P0 IMAD R21, R21, 0x100000, R25 ;  /* 0x0010000015158824 */ /* 0x000fc600078e0219 */
[----:B------:R-:W-:Y:S01]  /*0b00*/  @!P0 LEA R23, R22, 0x3ff00000, 0x14 ;  /* 0x3ff0000016178811 */ /* 0x000fe200078ea0ff */
[----:B------:R-:W-:-:S15]  /*0b10*/  @!P0 IMAD.MOV.U32 R22, RZ, RZ, RZ ;  /* 0x000000ffff168224 */ /* 0x000fde00078e00ff */
[----:B------:R-:W-:-:S15]  /*0b20*/  NOP ;  /* 0x0000000000007918 */ /* 0x000fde0000000000 */
[----:B------:R-:W-:-:S15]  /*0b30*/  NOP ;  /* 0x0000000000007918 */ /* 0x000fde0000000000 */
[----:B------:R-:W-:-:S06]  /*0b40*/  NOP ;  /* 0x0000000000007918 */ /* 0x000fcc0000000000 */
[----:B------:R0:W1:Y:S02]  /*0b50*/  @!P0 DMUL R26, R20, R22 ;  /* 0x00000016141a8228 */ /* 0x0000640000000000 */
.L_x_3501:
[----:B------:R-:W-:Y:S05]  /*0b60*/  BSYNC.RECONVERGENT B1 ;  /* 0x0000000000017941 */ /* 0x000fea0003800200 */
.L_x_3500:
        /* <DEDUP_REMOVED lines=55> */
[----:B------:R-:W-:Y:S05]  /*0ee0*/  CALL.REL.NOINC `($__internal_3_$__cuda_sm20_div_rn_f64_full) ;  /* 0x0000002400ac7944 */ /* 0x000fea0003c00000 */
[----:B------:R-:W-:Y:S02]  /*0ef0*/  IMAD.MOV.U32 R18, RZ, RZ, R28 ;  /* 0x000000ffff127224 */ /* 0x000fe400078e001c */
[----:B------:R-:W-:-:S07]  /*0f00*/  IMAD.MOV.U32 R19, RZ, RZ, R29 ;  /* 0x000000ffff137224 */ /* 0x000fce00078e001d */
.L_x_3502:
[----:B------:R-:W-:Y:S05]  /*0f10*/  BSYNC.RECONVERGENT B1 ;  /* 0x0000000000017941 */ /* 0x000fea0003800200 */
.L_x_3499:
[----:B------:R-:W-:Y:S05]  /*0f20*/  BSYNC.RECONVERGENT B0 ;  /* 0x0000000000007941 */ /* 0x000fea0003800200 */
.L_x_3498:
        /* <DEDUP_REMOVED lines=133> */
.L_x_3506:
[----:B------:R-:W-:Y:S05]  /*1780*/  BSYNC.RECONVERGENT B1 ;  /* 0x0000000000017941 */ /* 0x000fea0003800200 */
.L_x_3505:
        /* <DEDUP_REMOVED lines=55> */
[----:B------:R-:W-:Y:S05]  /*1b00*/  CALL.REL.NOINC `($__internal_3_$__cuda_sm20_div_rn_f64_full) ;  /* 0x0000001800a47944 */ /* 0x000fea0003c00000 */
[----:B------:R-:W-:Y:S01]  /*1b10*/  IMAD.MOV.U32 R16, RZ, RZ, R28 ;  /* 0x000000ffff107224 */ /* 0x000fe200078e001c */
[----:B------:R-:W-:-:S07]  /*1b20*/  MOV R17, R29 ;  /* 0x0000001d00117202 */ /* 0x000fce0000000f00 */
.L_x_3507:
[----:B------:R-:W-:Y:S05]  /*1b30*/  BSYNC.RECONVERGENT B1 ;  /* 0x0000000000017941 */ /* 0x000fea0003800200 */
.L_x_3504:
[----:B------:R-:W-:Y:S05]  /*1b40*/  BSYNC.RECONVERGENT B0 ;  /* 0x0000000000007941 */ /* 0x000fea0003800200 */
.L_x_3503:
        /* <DEDUP_REMOVED lines=125> */
[----:B------:R-:W-:Y:S01]  /*2320*/  @!P0 IMAD.IADD R14, R14, 0x1, -R11 ;  /* 0x000000010e0e8824 */ /* 0x000fe200078e0a0b */
[----:B------:R-:W-:-:S04]  /*2330*/  @!P0 LEA R11, R11, R23, 0x14 ;  /* 0x000000170b0b8211 */ /* 0x000fc800078ea0ff */
[----:B------:R-:W-:Y:S01]  /*2340*/  @!P0 LEA R15, R14, 0x3ff00000, 0x14 ;  /* 0x3ff000000e0f8811 */ /* 0x000fe200078ea0ff */
[----:B------:R-:W-:-:S15]  /*2350*/  @!P0 IMAD.MOV.U32 R14, RZ, RZ, RZ ;  /* 0x000000ffff0e8224 */ /* 0x000fde00078e00ff */
[----:B------:R-:W-:-:S15]  /*2360*/  NOP ;  /* 0x0000000000007918 */ /* 0x000fde0000000000 */
[----:B------:R-:W-:-:S15]  /*2370*/  NOP ;  /* 0x0000000000007918 */ /* 0x000fde0000000000 */
[----:B------:R-:W-:-:S06]  /*2380*/  NOP ;  /* 0x0000000000007918 */ /* 0x000fcc0000000000 */
[----:B------:R0:W1:Y:S02]  /*2390*/  @!P0 DMUL R20, R10, R14 ;  /* 0x0000000e0a148228 */ /* 0x0000640000000000 */
.L_x_3511:
[----:B------:R-:W-:Y:S05]  /*23a0*/  BSYNC.RECONVERGENT B1 ;  /* 0x0000000000017941 */ /* 0x000fea0003800200 */
.L_x_3510:
        /* <DEDUP_REMOVED lines=56> */
[----:B------:R-:W-:Y:S02]  /*2730*/  IMAD.MOV.U32 R12, RZ, RZ, R28 ;  /* 0x000000ffff0c7224 */ /* 0x000fe400078e001c */
[----:B------:R-:W-:-:S07]  /*2740*/  IMAD.MOV.U32 R13, RZ, RZ, R29 ;  /* 0x000000ffff0d7224 */ /* 0x000fce00078e001d */
.L_x_3512:
[----:B------:R-:W-:Y:S05]  /*2750*/  BSYNC.RECONVERGENT B1 ;  /* 0x0000000000017941 */ /* 0x000fea0003800200 */
.L_x_3509:
[----:B------:R-:W-:Y:S05]  /*2760*/  BSYNC.RECONVERGENT B0 ;  /* 0x0000000000007941 */ /* 0x000fea0003800200 */
.L_x_3508:
        /* <DEDUP_REMOVED lines=127> */
[----:B------:R-:W-:Y:S02]  /*2f60*/  @!P0 LEA R11, R10, 0x3ff00000, 0x14 ;  /* 0x3ff000000a0b8811 */ /* 0x000fe400078ea0ff */
[----:B------:R-:W-:-:S15]  /*2f70*/  @!P0 MOV R10, RZ ;  /* 0x000000ff000a8202 */ /* 0x000fde0000000f00 */
[----:B------:R-:W-:-:S15]  /*2f80*/  NOP ;  /* 0x0000000000007918 */ /* 0x000fde0000000000 */
[----:B------:R-:W-:-:S15]  /*2f90*/  NOP ;  /* 0x0000000000007918 */ /* 0x000fde0000000000 */
[----:B------:R-:W-:-:S05]  /*2fa0*/  NOP ;  /* 0x0000000000007918 */ /* 0x000fca0000000000 */
[----:B------:R0:W1:Y:S02]  /*2fb0*/  @!P0 DMUL R14, R6, R10 ;  /* 0x0000000a060e8228 */ /* 0x0000640000000000 */
.L_x_3516:
[----:B------:R-:W-:Y:S05]  /*2fc0*/  BSYNC.RECONVERGENT B1 ;  /* 0x0000000000017941 */ /* 0x000fea0003800200 */
.L_x_3515:
        /* <DEDUP_REMOVED lines=58> */
.L_x_3517:
[----:B------:R-:W-:Y:S05]  /*3370*/  BSYNC.RECONVERGENT B1 ;  /* 0x0000000000017941 */ /* 0x000fea0003800200 */
.L_x_3514:
[----:B------:R-:W-:Y:S05]  /*3380*/  BSYNC.RECONVERGENT B0 ;  /* 0x0000000000007941 */ /* 0x000fea0003800200 */
.L_x_3513:
[----:B------:R-:W-:Y:S01]  /*3390*/  ISETP.GE.AND P0, PT, R4, R3, PT ;  /* 0x000000030400720c */ /* 0x000fe20003f06270 */
[----:B------:R-:W-:Y:S04]  /*33a0*/  BSSY.RECONVERGENT B0, `(.L_x_3518) ;  /* 0x0000017000007945 */ /* 0x000fe80003800200 */
[----:B------:R-:W-:Y:S08]  /*33b0*/  BSSY.RELIABLE B1, `(.L_x_3519) ;  /* 0x000000f000017945 */ /* 0x000ff00003800100 */
[----:B------:R-:W-:Y:S05]  /*33c0*/  @P0 BRA `(.L_x_3520) ;  /* 0x0000000000340947 */ /* 0x000fea0003800000 */
[----:B-----5:R-:W0:Y:S01]  /*33d0*/  LDC.64 R6, c[0x0][0x3a0] ;  /* 0x0000e800ff067b82 */ /* 0x020e220000000a00 */
[----:B------:R-:W-:Y:S02]  /*33e0*/  IMAD R5, R2, 0x200, R4 ;  /* 0x0000020002057824 */ /* 0x000fe400078e0204 */
[----:B------:R-:W-:-:S05]  /*33f0*/  IMAD.MOV.U32 R4, RZ, RZ, R34 ;  /* 0x000000ffff047224 */ /* 0x000fca00078e0022 */
[----:B------:R-:W-:-:S13]  /*3400*/  ISETP.GE.AND P0, PT, R4, R3, PT ;  /* 0x000000030400720c */ /* 0x000fda0003f06270 */
[----:B------:R-:W-:Y:S05]  /*3410*/  @P0 BREAK.RELIABLE B1 ;  /* 0x0000000000010942 */ /* 0x000fea0003800100 */
[----:B0-----:R-:W-:-:S05]  /*3420*/  IMAD.WIDE.U32 R6, R5, 0x8, R6 ;  /* 0x0000000805067825 */ /* 0x001fca00078e0006 */
[----:B------:R0:W-:Y:S01]  /*3430*/  STG.E.64 desc[UR4][R6.64], R18 ;  /* 0x0000001206007986 */ /* 0x0001e2000c101b04 */
[----:B------:R-:W-:Y:S05]  /*3440*/  @P0 BRA `(.L_x_3521) ;  /* 0x0000000000300947 */ /* 0x000fea0003800000 */
[----:B0-----:R-:W0:Y:S01]  /*3450*/  LDC.64 R6, c[0x0][0x3a0] ;  /* 0x0000e800ff067b82 */ /* 0x001e220000000a00 */
[----:B------:R-:W-:Y:S01]  /*3460*/  IMAD R5, R2, 0x200, R4 ;  /* 0x0000020002057824 */ /* 0x000fe200078e0204 */
[----:B------:R-:W-:-:S03]  /*3470*/  IADD3 R4, PT, PT, R4, 0x80, RZ ;  /* 0x0000008004047810 */ /* 0x000fc60007ffe0ff */
[----:B0-----:R-:W-:-:S05]  /*3480*/  IMAD.WIDE.U32 R6, R5, 0x8, R6 ;  /* 0x0000000805067825 */ /* 0x001fca00078e0006 */
[----:B------:R0:W-:Y:S02]  /*3490*/  STG.E.64 desc[UR4][R6.64], R16 ;  /* 0x0000001006007986 */ /* 0x0001e4000c101b04 */
.L_x_3520:
[----:B------:R-:W-:Y:S05]  /*34a0*/  BSYNC.RELIABLE B1 ;  /* 0x0000000000017941 */ /* 0x000fea0003800100 */
.L_x_3519:
[----:B------:R-:W-:-:S13]  /*34b0*/  ISETP.GE.AND P0, PT, R4, R3, PT ;  /* 0x000000030400720c */ /* 0x000fda0003f06270 */
[----:B0----5:R-:W0:Y:S01]  /*34c0*/  @!P0 LDC.64 R6, c[0x0][0x3a0] ;  /* 0x0000e800ff068b82 */ /* 0x021e220000000a00 */
[----:B------:R-:W-:Y:S02]  /*34d0*/  @!P0 IMAD R5, R2, 0x200, R4 ;  /* 0x0000020002058824 */ /* 0x000fe400078e0204 */
[----:B------:R-:W-:Y:S02]  /*34e0*/  @!P0 VIADD R4, R4, 0x80 ;  /* 0x0000008004048836 */ /* 0x000fe40000000000 */
[----:B0-----:R-:W-:-:S05]  /*34f0*/  @!P0 IMAD.WIDE.U32 R6, R5, 0x8, R6 ;  /* 0x0000000805068825 */ /* 0x001fca00078e0006 */
[----:B------:R1:W-:Y:S02]  /*3500*/  @!P0 STG.E.64 desc[UR4][R6.64], R12 ;  /* 0x0000000c06008986 */ /* 0x0003e4000c101b04 */
.L_x_3521:
[----:B------:R-:W-:Y:S05]  /*3510*/  BSYNC.RECONVERGENT B0 ;  /* 0x0000000000007941 */ /* 0x000fea0003800200 */
.L_x_3518:
[----:B------:R-:W-:Y:S05]  /*3520*/  WARPSYNC.ALL ;  /* 0x0000000000007948 */ /* 0x000fea0003800000 */
[----:B------:R-:W-:-:S13]  /*3530*/  ISETP.GE.AND P0, PT, R4, R3, PT ;  /* 0x000000030400720c */ /* 0x000fda0003f06270 */
[----:B------:R-:W-:Y:S05]  /*3540*/  @P0 EXIT ;  /* 0x000000000000094d */ /* 0x000fea0003800000 */
[----:B01----:R-:W0:Y:S01]  /*3550*/  LDC.64 R6, c[0x0][0x3a0] ;  /* 0x0000e800ff067b82 */ /* 0x003e220000000a00 */
[----:B------:R-:W-:-:S04]  /*3560*/  IMAD R3, R2, 0x200, R4 ;  /* 0x0000020002037824 */ /* 0x000fc800078e0204 */
[----:B0-----:R-:W-:-:S05]  /*3570*/  IMAD.WIDE.U32 R2, R3, 0x8, R6 ;  /* 0x0000000803027825 */ /* 0x001fca00078e0006 */
[----:B------:R-:W-:Y:S01]  /*3580*/  STG.E.64 desc[UR4][R2.64], R8 ;  /* 0x0000000802007986 */ /* 0x000fe2000c101b04 */
[----:B------:R-:W-:Y:S05]  /*3590*/  EXIT ;  /* 0x000000000000794d */ /* 0x000fea0003800000 */
        .weak           $__internal_3_$__cuda_sm20_div_rn_f64_full
        .type           $__internal_3_$__cuda_sm20_div_rn_f64_full,@function
        .size           $__internal_3_$__cuda_sm20_div_rn_f64_full,(.L_x_7018 - $__internal_3_$__cuda_sm20_div_rn_f64_full)
$__internal_3_$__cuda_sm20_div_rn_f64_full:
[C---:B------:R-:W-:Y:S01]  /*35a0*/  FSETP.GEU.AND P2, PT, |R25|.reuse, 1.469367938527859385e-39, PT ;  /* 0x001000001900780b */ /* 0x040fe20003f4e200 */
[----:B------:R-:W-:Y:S01]  /*35b0*/  IMAD.MOV.U32 R26, RZ, RZ, R24 ;  /* 0x000000ffff1a7224 */ /* 0x000fe200078e0018 */
[----:B------:R-:W-:Y:S01]  /*35c0*/  LOP3.LUT R36, R25, 0x7ff00000, RZ, 0xc0, !PT ;  /* 0x7ff0000019247812 */ /* 0x000fe200078ec0ff */
[----:B------:R-:W-:Y:S01]  /*35d0*/  BSSY.RECONVERGENT B2, `(.L_x_3522) ;  /* 0x000007a000027945 */ /* 0x000fe20003800200 */
[C---:B------:R-:W-:Y:S02]  /*35e0*/  LOP3.LUT R35, R23.reuse, 0x7ff00000, RZ, 0xc0, !PT ;  /* 0x7ff0000017237812 */ /* 0x040fe400078ec0ff */
[C---:B------:R-:W-:Y:S02]  /*35f0*/  FSETP.GEU.AND P0, PT, |R23|.reuse, 1.469367938527859385e-39, PT ;  /* 0x001000001700780b */ /* 0x040fe40003f0e200 */
[----:B------:R-:W-:Y:S02]  /*3600*/  ISETP.GE.U32.AND P1, PT, R36, R35, PT ;  /* 0x000000232400720c */ /* 0x000fe40003f26070 */
[----:B------:R-:W-:-:S03]  /*3610*/  LOP3.LUT R20, R23, 0x800fffff, RZ, 0xc0, !PT ;  /* 0x800fffff17147812 */ /* 0x000fc600078ec0ff */
[----:B------:R-:W-:Y:S01]  /*3620*/  @!P2 LOP3.LUT R5, R23, 0x7ff00000, RZ, 0xc0, !PT ;  /* 0x7ff000001705a812 */ /* 0x000fe200078ec0ff */
[----:B------:R-:W-:Y:S01]  /*3630*/  @!P2 IMAD.MOV.U32 R28, RZ, RZ, RZ ;  /* 0x000000ffff1ca224 */ /* 0x000fe200078e00ff */
[----:B------:R-:W-:Y:S01]  /*3640*/  LOP3.LUT R21, R20, 0x3ff00000, RZ, 0xfc, !PT ;  /* 0x3ff0000014157812 */ /* 0x000fe200078efcff */
[----:B------:R-:W-:Y:S01]  /*3650*/  IMAD.MOV.U32 R20, RZ, RZ, R22 ;  /* 0x000000ffff147224 */ /* 0x000fe200078e0016 */
[----:B------:R-:W-:Y:S01]  /*3660*/  @!P2 ISETP.GE.U32.AND P3, PT, R36, R5, PT ;  /* 0x000000052400a20c */ /* 0x000fe20003f66070 */
[----:B------:R-:W-:-:S04]  /*3670*/  IMAD.MOV.U32 R5, RZ, RZ, 0x1ca00000 ;  /* 0x1ca00000ff057424 */ /* 0x000fc800078e00ff */
[----:B------:R-:W0:Y:S01]  /*3680*/  @!P0 DMUL R20, R22, 8.98846567431157953865e+307 ;  /* 0x7fe0000016148828 */ /* 0x000e220000000000 */
[C---:B------:R-:W-:Y:S02]  /*3690*/  @!P2 SEL R29, R5.reuse, 0x63400000, !P3 ;  /* 0x63400000051da807 */ /* 0x040fe40005800000 */
[----:B------:R-:W-:Y:S02]  /*36a0*/  SEL R27, R5, 0x63400000, !P1 ;  /* 0x63400000051b7807 */ /* 0x000fe40004800000 */
[--C-:B------:R-:W-:Y:S02]  /*36b0*/  @!P2 LOP3.LUT R29, R29, 0x80000000, R25.reuse, 0xf8, !PT ;  /* 0x800000001d1da812 */ /* 0x100fe400078ef819 */
[----:B------:R-:W-:Y:S02]  /*36c0*/  LOP3.LUT R27, R27, 0x800fffff, R25, 0xf8, !PT ;  /* 0x800fffff1b1b7812 */ /* 0x000fe400078ef819 */
[----:B------:R-:W-:Y:S02]  /*36d0*/  @!P2 LOP3.LUT R29, R29, 0x100000, RZ, 0xfc, !PT ;  /* 0x001000001d1da812 */ /* 0x000fe400078efcff */
[----:B0-----:R-:W-:-:S15]  /*36e0*/  @!P0 LOP3.LUT R35, R21, 0x7ff00000, RZ, 0xc0, !PT ;  /* 0x7ff0000015238812 */ /* 0x001fde00078ec0ff */
[----:B------:R-:W-:-:S15]  /*36f0*/  NOP ;  /* 0x0000000000007918 */ /* 0x000fde0000000000 */
[----:B------:R-:W-:-:S15]  /*3700*/  NOP ;  /* 0x0000000000007918 */ /* 0x000fde0000000000 */
[----:B------:R-:W-:-:S08]  /*3710*/  NOP ;  /* 0x0000000000007918 */ /* 0x000fd00000000000 */
[----:B------:R-:W0:Y:S02]  /*3720*/  @!P2 DFMA R26, R26, 2, -R28 ;  /* 0x400000001a1aa82b */ /* 0x000e24000000081c */
[----:B0-----:R-:W-:Y:S01]  /*3730*/  @!P2 LOP3.LUT R36, R27, 0x7ff00000, RZ, 0xc0, !PT ;  /* 0x7ff000001b24a812 */ /* 0x001fe200078ec0ff */
[----:B------:R-:W0:Y:S01]  /*3740*/  MUFU.RCP64H R29, R21 ;  /* 0x00000015001d7308 */ /* 0x000e220000001800 */
[----:B------:R-:W-:Y:S02]  /*3750*/  IMAD.MOV.U32 R28, RZ, RZ, 0x1 ;  /* 0x00000001ff1c7424 */ /* 0x000fe400078e00ff */
[----:B------:R-:W-:-:S04]  /*3760*/  IADD3 R37, PT, PT, R36, -0x1, RZ ;  /* 0xffffffff24257810 */ /* 0x000fc80007ffe0ff */
[----:B------:R-:W-:Y:S01]  /*3770*/  ISETP.GT.U32.AND P0, PT, R37, 0x7feffffe, PT ;  /* 0x7feffffe2500780c */ /* 0x000fe20003f04070 */
[----:B------:R-:W-:-:S05]  /*3780*/  VIADD R37, R35, 0xffffffff ;  /* 0xffffffff23257836 */ /* 0x000fca0000000000 */
[----:B------:R-:W-:-:S15]  /*3790*/  ISETP.GT.U32.OR P0, PT, R37, 0x7feffffe, P0 ;  /* 0x7feffffe2500780c */ /* 0x000fde0000704470 */
[----:B------:R-:W-:-:S15]  /*37a0*/  NOP ;  /* 0x0000000000007918 */ /* 0x000fde0000000000 */
[----:B------:R-:W-:-:S15]  /*37b0*/  NOP ;  /* 0x0000000000007918 */ /* 0x000fde0000000000 */
[----:B------:R-:W-:-:S03]  /*37c0*/  NOP ;  /* 0x0000000000007918 */ /* 0x000fc60000000000 */
        /* <DEDUP_REMOVED lines=37> */
[----:B------:R-:W-:Y:S02]  /*3a20*/  LOP3.LUT R28, R25, 0x7ff00000, RZ, 0xc0, !PT ;  /* 0x7ff00000191c7812 */ /* 0x000fe400078ec0ff */
[----:B------:R-:W-:-:S04]  /*3a30*/  LOP3.LUT R25, R23, 0x7ff00000, RZ, 0xc0, !PT ;  /* 0x7ff0000017197812 */ /* 0x000fc800078ec0ff */
[CC--:B------:R-:W-:Y:S02]  /*3a40*/  VIADDMNMX R24, R28.reuse, -R25.reuse, 0xb9600000, !PT ;  /* 0xb96000001c187446 */ /* 0x0c0fe40007800919 */
[----:B------:R-:W-:Y:S02]  /*3a50*/  ISETP.GE.U32.AND P0, PT, R28, R25, PT ;  /* 0x000000191c00720c */ /* 0x000fe40003f06070 */
[----:B------:R-:W-:Y:S02]  /*3a60*/  VIMNMX R24, PT, PT, R24, 0x46a00000, PT ;  /* 0x46a0000018187848 */ /* 0x000fe40003fe0100 */
[----:B------:R-:W-:-:S05]  /*3a70*/  SEL R5, R5, 0x63400000, !P0 ;  /* 0x6340000005057807 */ /* 0x000fca0004000000 */
[----:B------:R-:W-:Y:S02]  /*3a80*/  IMAD.IADD R5, R24, 0x1, -R5 ;  /* 0x0000000118057824 */ /* 0x000fe400078e0a05 */
[----:B------:R-:W-:Y:S02]  /*3a90*/  IMAD.MOV.U32 R24, RZ, RZ, RZ ;  /* 0x000000ffff187224 */ /* 0x000fe400078e00ff */
        /* <DEDUP_REMOVED lines=24> */
.L_x_3523:
        /* <DEDUP_REMOVED lines=16> */
.L_x_3526:
[----:B------:R-:W-:Y:S01]  /*3d20*/  LOP3.LUT R29, R23, 0x80000, RZ, 0xfc, !PT ;  /* 0x00080000171d7812 */ /* 0x000fe200078efcff */
[----:B------:R-:W-:Y:S01]  /*3d30*/  IMAD.MOV.U32 R28, RZ, RZ, R22 ;  /* 0x000000ffff1c7224 */ /* 0x000fe200078e0016 */
[----:B------:R-:W-:Y:S06]  /*3d40*/  BRA `(.L_x_3524) ;  /* 0x0000000000087947 */ /* 0x000fec0003800000 */
.L_x_3525:
[----:B------:R-:W-:Y:S01]  /*3d50*/  LOP3.LUT R29, R25, 0x80000, RZ, 0xfc, !PT ;  /* 0x00080000191d7812 */ /* 0x000fe200078efcff */
[----:B------:R-:W-:-:S07]  /*3d60*/  IMAD.MOV.U32 R28, RZ, RZ, R24 ;  /* 0x000000ffff1c7224 */ /* 0x000fce00078e0018 */
.L_x_3524:
[----:B------:R-:W-:Y:S05]  /*3d70*/  BSYNC.RECONVERGENT B2 ;  /* 0x0000000000027941 */ /* 0x000fea0003800200 */
.L_x_3522:
[----:B------:R-:W-:Y:S02]  /*3d80*/  IMAD.MOV.U32 R20, RZ, RZ, R0 ;  /* 0x000000ffff147224 */ /* 0x000fe400078e0000 */
[----:B------:R-:W-:-:S04]  /*3d90*/  IMAD.MOV.U32 R21, RZ, RZ, 0x0 ;  /* 0x00000000ff157424 */ /* 0x000fc800078e00ff */
[----:B------:R-:W-:Y:S05]  /*3da0*/  RET.REL.NODEC R20 `(_ZN2at6native27unrolled_elementwise_kernelIZZZNS0_65_GLOBAL__N__cd49fe81_27_ActivationSoftplusKernel_cu_1520ed90_293224softplus_backward_kernelERNS_18TensorIteratorBaseERKN3c106ScalarES8_ENKUlvE_clEvENKUlvE_clEvEUlddE_St5arrayIPcLm3EELi4E23TrivialOffsetCalculatorILi2EjESF_ILi1EjENS0_6memory15LoadWithoutCastENSI_16StoreWithoutCastEEEviT_T0_T2_T3_T4_T5_) ;  /* 0xffffffc014947950 */ /* 0x000fea0003c3ffff */
.L_x_3527:
        /* <DEDUP_REMOVED lines=13> */
.L_x_7018:


//--------------------- .text._ZN2at6native29vectorized_elementwise_kernelILi2EZZZNS0_65_GLOBAL__N__cd49fe81_27_ActivationSoftplusKernel_cu_1520ed90_293224softplus_backward_kernelERNS_18TensorIteratorBaseERKN3c106ScalarES8_ENKUlvE_clEvENKUlvE_clEvEUlddE_St5arrayIPcLm3EEEEviT0_T1_ --------------------------
	.section	.text._ZN2at6native29vectorized_elementwise_kernelILi2EZZZNS0_65_GLOBAL__N__cd49fe81_27_ActivationSoftplusKernel_cu_1520ed90_293224softplus_backward_kernelERNS_18TensorIteratorBaseERKN3c106ScalarES8_ENKUlvE_clEvENKUlvE_clEvEUlddE_St5arrayIPcLm3EEEEviT0_T1_,"ax",@progbits
	.align	128
        .global         _ZN2at6native29vectorized_elementwise_kernelILi2EZZZNS0_65_GLOBAL__N__cd49fe81_27_ActivationSoftplusKernel_cu_1520ed90_293224softplus_backward_kernelERNS_18TensorIteratorBaseERKN3c106ScalarES8_ENKUlvE_clEvENKUlvE_clEvEUlddE_St5arrayIPcLm3EEEEviT0_T1_
        .type           _ZN2at6native29vectorized_elementwise_kernelILi2EZZZNS0_65_GLOBAL__N__cd49fe81_27_ActivationSoftplusKernel_cu_1520ed90_293224softplus_backward_kernelERNS_18TensorIteratorBaseERKN3c106ScalarES8_ENKUlvE_clEvENKUlvE_clEvEUlddE_St5arrayIPcLm3EEEEviT0_T1_,@function
        .size           _ZN2at6native29vectorized_elementwise_kernelILi2EZZZNS0_65_GLOBAL__N__cd49fe81_27_ActivationSoftplusKernel_cu_1520ed90_293224softplus_backward_kernelERNS_18TensorIteratorBaseERKN3c106ScalarES8_ENKUlvE_clEvENKUlvE_clEvEUlddE_St5arrayIPcLm3EEEEviT0_T1_,(.L_x_7019 - _ZN2at6native29vectorized_elementwise_kernelILi2EZZZNS0_65_GLOBAL__N__cd49fe81_27_ActivationSoftplusKernel_cu_1520ed90_293224softplus_backward_kernelERNS_18TensorIteratorBaseERKN3c106ScalarES8_ENKUlvE_clEvENKUlvE_clEvEUlddE_St5arrayIPcLm3EEEEviT0_T1_)
        .other          _ZN2at6native29vectorized_elementwise_kernelILi2EZZZNS0_65_GLOBAL__N__cd49fe81_27_ActivationSoftplusKernel_cu_1520ed90_293224softplus_backward_kernelERNS_18TensorIteratorBaseERKN3c106ScalarES8_ENKUlvE_clEvENKUlvE_clEvEUlddE_St5arrayIPcLm3EEEEviT0_T1_,@"STO_CUDA_ENTRY STV_DEFAULT"
_ZN2at6native29vectorized_elementwise_kernelILi2EZZZNS0_65_GLOBAL__N__cd49fe81_27_ActivationSoftplusKernel_cu_1520ed90_293224softplus_backward_kernelERNS_18TensorIteratorBaseERKN3c106ScalarES8_ENKUlvE_clEvENKUlvE_clEvEUlddE_St5arrayIPcLm3EEEEviT0_T1_:
.text._ZN2at6native29vectorized_elementwise_kernelILi2EZZZNS0_65_GLOBAL__N__cd49fe81_27_ActivationSoftplusKernel_cu_1520ed90_293224softplus_backward_kernelERNS_18TensorIteratorBaseERKN3c106ScalarES8_ENKUlvE_clEvENKUlvE_clEvEUlddE_St5arrayIPcLm3EEEEviT0_T1_:
[----:B------:R-:W-:Y:S01]  /*0000*/  LDC R1, c[0x0][0x37c] ;  /* 0x0000df00ff017b82 */ /* 0x000fe20000000800 */
[----:B------:R-:W0:Y:S07]  /*0010*/  S2R R25, SR_CTAID.X ;  /* 0x0000000000197919 */ /* 0x000e2e0000002500 */
[----:B------:R-:W0:Y:S01]  /*0020*/  LDC R0, c[0x0][0x380] ;  /* 0x0000e000ff007b82 */ /* 0x000e220000000800 */
[----:B------:R-:W1:Y:S01]  /*0030*/  LDCU.64 UR6, c[0x0][0x358] ;  /* 0x00006b00ff0677ac */ /* 0x000e620008000a00 */
[----:B0-----:R-:W-:-:S05]  /*0040*/  IMAD R19, R25, -0x400, R0 ;  /* 0xfffffc0019137824 */ /* 0x001fca00078e0200 */
[----:B------:R-:W-:-:S13]  /*0050*/  ISETP.GT.U32.AND P0, PT, R19, 0x3ff, PT ;  /* 0x000003ff1300780c */ /* 0x000fda0003f04070 */
[----:B-1----:R-:W-:Y:S05]  /*0060*/  @P0 BRA `(.L_x_3528) ;  /* 0x0000006800b40947 */ /* 0x002fea0003800000 */
[----:B------:R-:W0:Y:S01]  /*0070*/  S2R R24, SR_TID.X ;  /* 0x0000000000187919 */ /* 0x000e220000002100 */
[----:B------:R-:W-:Y:S02]  /*0080*/  CS2R R30, SRZ ;  /* 0x00000000001e7805 */ /* 0x000fe4000001ff00 */
[----:B------:R-:W-:Y:S02]  /*0090*/  CS2R R42, SRZ ;  /* 0x00000000002a7805 */ /* 0x000fe4000001ff00 */
[----:B0-----:R-:W-:Y:S01]  /*00a0*/  ISETP.GE.U32.AND P0, PT, R24, R19, PT ;  /* 0x000000131800720c */ /* 0x001fe20003f06070 */
[----:B------:R-:W-:-:S12]  /*00b0*/  IMAD.MOV.U32 R0, RZ, RZ, R24 ;  /* 0x000000ffff007224 */ /* 0x000fd800078e0018 */
[----:B------:R-:W-:Y:S01]  /*00c0*/  @!P0 VIADD R0, R24, 0x80 ;  /* 0x0000008018008836 */ /* 0x000fe20000000000 */
[----:B------:R-:W0:Y:S04]  /*00d0*/  @!P0 LDC.64 R32, c[0x0][0x3a8] ;  /* 0x0000ea00ff208b82 */ /* 0x000e280000000a00 */
[----:B------:R-:W-:-:S04]  /*00e0*/  ISETP.GE.U32.AND P6, PT, R0, R19, PT ;  /* 0x000000130000720c */ /* 0x000fc80003fc6070 */
[----:B------:R-:W1:Y:S09]  /*00f0*/  @!P0 LDC.64 R36, c[0x0][0x3b0] ;  /* 0x0000ec00ff248b82 */ /* 0x000e720000000a00 */
[----:B------:R-:W-:Y:S01]  /*0100*/  @!P6 IMAD R21, R25, 0x400, R0 ;  /* 0x000004001915e824 */ /* 0x000fe200078e0200 */
[----:B------:R-:W2:Y:S01]  /*0110*/  @!P6 LDC.64 R2, c[0x0][0x3a8] ;  /* 0x0000ea00ff02eb82 */ /* 0x000ea20000000a00 */
[----:B------:R-:W-:-:S05]  /*0120*/  @!P6 VIADD R0, R0, 0x80 ;  /* 0x000000800000e836 */ /* 0x000fca0000000000 */
[CC--:B------:R-:W-:Y:S02]  /*0130*/  ISETP.GE.U32.AND P5, PT, R0.reuse, R19.reuse, PT ;  /* 0x000000130000720c */ /* 0x0c0fe40003fa6070 */
[----:B------:R-:W3:Y:S11]  /*0140*/  @!P6 LDC.64 R16, c[0x0][0x3b0] ;  /* 0x0000ec00ff10eb82 */ /* 0x000ef60000000a00 */
[----:B------:R-:W-:Y:S01]  /*0150*/  @!P5 IMAD R23, R25, 0x400, R0 ;  /* 0x000004001917d824 */ /* 0x000fe200078e0200 */
[----:B------:R-:W-:Y:S01]  /*0160*/  @!P5 IADD3 R0, PT, PT, R0, 0x80, RZ ;  /* 0x000000800000d810 */ /* 0x000fe20007ffe0ff */
[----:B------:R-:W4:Y:S03]  /*0170*/  @!P5 LDC.64 R4, c[0x0][0x3a8] ;  /* 0x0000ea00ff04db82 */ /* 0x000f260000000a00 */
[----:B------:R-:W-:Y:S01]  /*0180*/  ISETP.GE.U32.AND P4, PT, R0, R19, PT ;  /* 0x000000130000720c */ /* 0x000fe20003f86070 */
[----:B--2---:R-:W-:-:S04]  /*0190*/  @!P6 IMAD.WIDE.U32 R2, R21, 0x8, R2 ;  /* 0x000000081502e825 */ /* 0x004fc800078e0002 */
[----:B------:R-:W2:Y:S01]  /*01a0*/  @!P5 LDC.64 R10, c[0x0][0x3b0] ;  /* 0x0000ec00ff0adb82 */ /* 0x000ea20000000a00 */
[----:B------:R0:W5:Y:S01]  /*01b0*/  @!P6 LDG.E.64 R30, desc[UR6][R2.64] ;  /* 0x00000006021ee981 */ /* 0x000162000c1e1b00 */
[----:B---3--:R-:W-:-:S06]  /*01c0*/  @!P6 IMAD.WIDE.U32 R16, R21, 0x8, R16 ;  /* 0x000000081510e825 */ /* 0x008fcc00078e0010 */
[----:B------:R-:W-:Y:S01]  /*01d0*/  @!P4 IMAD R27, R25, 0x400, R0 ;  /* 0x00000400191bc824 */ /* 0x000fe200078e0200 */
[----:B------:R3:W5:Y:S01]  /*01e0*/  @!P6 LDG.E.64 R42, desc[UR6][R16.64] ;  /* 0x00000006102ae981 */ /* 0x000762000c1e1b00 */
[----:B------:R-:W-:Y:S01]  /*01f0*/  @!P4 VIADD R0, R0, 0x80 ;  /* 0x000000800000c836 */ /* 0x000fe20000000000 */
[----:B------:R-:W1:Y:S04]  /*0200*/  @!P4 LDC.64 R40, c[0x0][0x3a8] ;  /* 0x0000ea00ff28cb82 */ /* 0x000e680000000a00 */
[----:B------:R-:W-:-:S04]  /*0210*/  ISETP.GE.U32.AND P3, PT, R0, R19, PT ;  /* 0x000000130000720c */ /* 0x000fc80003f66070 */
[----:B------:R-:W1:Y:S09]  /*0220*/  @!P4 LDC.64 R44, c[0x0][0x3b0] ;  /* 0x0000ec00ff2ccb82 */ /* 0x000e720000000a00 */
[----:B------:R-:W-:Y:S01]  /*0230*/  @!P3 IMAD R15, R25, 0x400, R0 ;  /* 0x00000400190fb824 */ /* 0x000fe200078e0200 */
[----:B------:R-:W3:Y:S01]  /*0240*/  @!P3 LDC.64 R8, c[0x0][0x3a8] ;  /* 0x0000ea00ff08bb82 */ /* 0x000ee20000000a00 */
[----:B------:R-:W-:-:S05]  /*0250*/  @!P3 VIADD R0, R0, 0x80 ;  /* 0x000000800000b836 */ /* 0x000fca0000000000 */
[C---:B------:R-:W-:Y:S02]  /*0260*/  ISETP.GE.U32.AND P2, PT, R0.reuse, R19, PT ;  /* 0x000000130000720c */ /* 0x040fe40003f46070 */
[----:B------:R-:W1:Y:S11]  /*0270*/  @!P3 LDC.64 R6, c[0x0][0x3b0] ;  /* 0x0000ec00ff06bb82 */ /* 0x000e760000000a00 */
[----:B------:R-:W-:Y:S01]  /*0280*/  @!P2 IMAD R13, R25, 0x400, R0 ;  /* 0x00000400190da824 */ /* 0x000fe200078e0200 */
[----:B------:R-:W-:-:S04]  /*0290*/  @!P2 IADD3 R0, PT, PT, R0, 0x80, RZ ;  /* 0x000000800000a810 */ /* 0x000fc80007ffe0ff */
[C---:B------:R-:W-:Y:S01]  /*02a0*/  ISETP.GE.U32.AND P1, PT, R0.reuse, R19, PT ;  /* 0x000000130000720c */ /* 0x040fe20003f26070 */
[----:B----4-:R-:W-:Y:S02]  /*02b0*/  @!P5 IMAD.WIDE.U32 R20, R23, 0x8, R4 ;  /* 0x000000081714d825 */ /* 0x010fe400078e0004 */
[----:B------:R-:W4:Y:S10]  /*02c0*/  @!P2 LDC.64 R4, c[0x0][0x3b0] ;  /* 0x0000ec00ff04ab82 */ /* 0x000f340000000a00 */
[----:B------:R-:W-:Y:S01]  /*02d0*/  @!P1 IMAD R39, R25, 0x400, R0 ;  /* 0x0000040019279824 */ /* 0x000fe200078e0200 */
[----:B0-----:R-:W0:Y:S01]  /*02e0*/  @!P1 LDC.64 R2, c[0x0][0x3a8] ;  /* 0x0000ea00ff029b82 */ /* 0x001e220000000a00 */
[----:B------:R-:W-:-:S05]  /*02f0*/  @!P1 VIADD R0, R0, 0x80 ;  /* 0x0000008000009836 */ /* 0x000fca0000000000 */
[----:B------:R-:W-:Y:S01]  /*0300*/  ISETP.GE.U32.AND P6, PT, R0, R19, PT ;  /* 0x000000130000720c */ /* 0x000fe20003fc6070 */
[----:B--2---:R-:W-:Y:S02]  /*0310*/  @!P5 IMAD.WIDE.U32 R22, R23, 0x8, R10 ;  /* 0x000000081716d825 */ /* 0x004fe400078e000a */
[----:B------:R-:W2:Y:S02]  /*0320*/  @!P2 LDC.64 R10, c[0x0][0x3a8] ;  /* 0x0000ea00ff0aab82 */ /* 0x000ea40000000a00 */
[----:B---3--:R-:W-:-:S04]  /*0330*/  @!P3 IMAD.WIDE.U32 R46, R15, 0x8, R8 ;  /* 0x000000080f2eb825 */ /* 0x008fc800078e0008 */
[----:B-1----:R-:W-:Y:S02]  /*0340*/  @!P3 IMAD.WIDE.U32 R48, R15, 0x8, R6 ;  /* 0x000000080f30b825 */ /* 0x002fe400078e0006 */
[----:B------:R-:W1:Y:S08]  /*0350*/  @!P1 LDC.64 R14, c[0x0][0x3b0] ;  /* 0x0000ec00ff0e9b82 */ /* 0x000e700000000a00 */
[----:B------:R-:W3:Y:S08]  /*0360*/  @!P6 LDC.64 R16, c[0x0][0x3a8] ;  /* 0x0000ea00ff10eb82 */ /* 0x000ef00000000a00 */
[----:B------:R-:W1:Y:S01]  /*0370*/  @!P6 LDC.64 R18, c[0x0][0x3b0] ;  /* 0x0000ec00ff12eb82 */ /* 0x000e620000000a00 */
[----:B------:R-:W-:Y:S01]  /*0380*/  CS2R R34, SRZ ;  /* 0x0000000000227805 */ /* 0x000fe2000001ff00 */
[----:B------:R-:W-:-:S04]  /*0390*/  @!P4 IMAD.WIDE.U32 R40, R27, 0x8, R40 ;  /* 0x000000081b28c825 */ /* 0x000fc800078e0028 */
[----:B------:R-:W-:Y:S01]  /*03a0*/  @!P4 IMAD.WIDE.U32 R44, R27, 0x8, R44 ;  /* 0x000000081b2cc825 */ /* 0x000fe200078e002c */
[----:B------:R-:W-:Y:S01]  /*03b0*/  CS2R R26, SRZ ;  /* 0x00000000001a7805 */ /* 0x000fe2000001ff00 */
[----:B------:R0:W5:Y:S02]  /*03c0*/  @!P5 LDG.E.64 R34, desc[UR6][R22.64] ;  /* 0x000000061622d981 */ /* 0x000164000c1e1b00 */
[C---:B--2---:R-:W-:Y:S01]  /*03d0*/  @!P2 IMAD.WIDE.U32 R50, R13.reuse, 0x8, R10 ;  /* 0x000000080d32a825 */ /* 0x044fe200078e000a */
[----:B------:R-:W-:Y:S02]  /*03e0*/  CS2R R28, SRZ ;  /* 0x00000000001c7805 */ /* 0x000fe4000001ff00 */
[----:B------:R2:W5:Y:S01]  /*03f0*/  @!P4 LDG.E.64 R26, desc[UR6][R40.64] ;  /* 0x00000006281ac981 */ /* 0x000562000c1e1b00 */
[----:B----4-:R-:W-:Y:S01]  /*0400*/  @!P2 IMAD.WIDE.U32 R52, R13, 0x8, R4 ;  /* 0x000000080d34a825 */ /* 0x010fe200078e0004 */
[----:B------:R-:W-:Y:S02]  /*0410*/  CS2R R12, SRZ ;  /* 0x00000000000c7805 */ /* 0x000fe4000001ff00 */
[----:B0-----:R-:W-:Y:S01]  /*0420*/  CS2R R22, SRZ ;  /* 0x0000000000167805 */ /* 0x001fe2000001ff00 */
[----:B------:R-:W-:Y:S01]  /*0430*/  @!P1 IMAD.WIDE.U32 R2, R39, 0x8, R2 ;  /* 0x0000000827029825 */ /* 0x000fe200078e0002 */
[----:B------:R0:W5:Y:S03]  /*0440*/  @!P5 LDG.E.64 R28, desc[UR6][R20.64] ;  /* 0x00000006141cd981 */ /* 0x000166000c1e1b00 */
[C---:B--2---:R-:W-:Y:S01]  /*0450*/  @!P6 IMAD R41, R25.reuse, 0x400, R0 ;  /* 0x000004001929e824 */ /* 0x044fe200078e0200 */
[----:B------:R1:W5:Y:S01]  /*0460*/  @!P4 LDG.E.64 R22, desc[UR6][R44.64] ;  /* 0x000000062c16c981 */ /* 0x000362000c1e1b00 */
[----:B------:R-:W-:-:S02]  /*0470*/  @!P0 IMAD R25, R25, 0x400, R24 ;  /* 0x0000040019198824 */ /* 0x000fc400078e0218 */
[C---:B---3--:R-:W-:Y:S01]  /*0480*/  @!P6 IMAD.WIDE.U32 R4, R41.reuse, 0x8, R16 ;  /* 0x000000082904e825 */ /* 0x048fe200078e0010 */
[----:B------:R2:W5:Y:S01]  /*0490*/  @!P1 LDG.E.64 R12, desc[UR6][R2.64] ;  /* 0x00000006020c9981 */ /* 0x000562000c1e1b00 */
[----:B------:R-:W-:Y:S02]  /*04a0*/  CS2R R6, SRZ ;  /* 0x0000000000067805 */ /* 0x000fe4000001ff00 */
[----:B0-----:R-:W-:Y:S02]  /*04b0*/  CS2R R20, SRZ ;  /* 0x0000000000147805 */ /* 0x001fe4000001ff00 */
[----:B------:R-:W-:Y:S02]  /*04c0*/  CS2R R8, SRZ ;  /* 0x0000000000087805 */ /* 0x000fe4000001ff00 */
[----:B------:R-:W-:Y:S01]  /*04d0*/  CS2R R10, SRZ ;  /* 0x00000000000a7805 */ /* 0x000fe2000001ff00 */
[----:B-1----:R-:W-:Y:S01]  /*04e0*/  @!P6 IMAD.WIDE.U32 R44, R41, 0x8, R18 ;  /* 0x00000008292ce825 */ /* 0x002fe200078e0012 */
[----:B------:R-:W-:-:S02]  /*04f0*/  CS2R R16, SRZ ;  /* 0x0000000000107805 */ /* 0x000fc4000001ff00 */
[----:B------:R-:W-:Y:S01]  /*0500*/  CS2R R18, SRZ ;  /* 0x0000000000127805 */ /* 0x000fe2000001ff00 */
[----:B------:R0:W5:Y:S01]  /*0510*/  @!P3 LDG.E.64 R20, desc[UR6][R46.64] ;  /* 0x000000062e14b981 */ /* 0x000162000c1e1b00 */
[----:B--2---:R-:W-:Y:S01]  /*0520*/  @!P1 IMAD.WIDE.U32 R2, R39, 0x8, R14 ;  /* 0x0000000827029825 */ /* 0x004fe200078e000e */
[----:B------:R-:W-:Y:S02]  /*0530*/  CS2R R14, SRZ ;  /* 0x00000000000e7805 */ /* 0x000fe4000001ff00 */
[----:B------:R0:W5:Y:S01]  /*0540*/  @!P3 LDG.E.64 R6, desc[UR6][R48.64] ;  /* 0x000000063006b981 */ /* 0x000162000c1e1b00 */
[C---:B------:R-:W-:Y:S01]  /*0550*/  @!P0 IMAD.WIDE.U32 R38, R25.reuse, 0x8, R32 ;  /* 0x0000000819268825 */ /* 0x040fe200078e0020 */
[----:B------:R-:W-:Y:S02]  /*0560*/  CS2R R32, SRZ ;  /* 0x0000000000207805 */ /* 0x000fe4000001ff00 */
[----:B------:R0:W5:Y:S01]  /*0570*/  @!P2 LDG.E.64 R8, desc[UR6][R50.64] ;  /* 0x000000063208a981 */ /* 0x000162000c1e1b00 */
[----:B------:R-:W-:Y:S01]  /*0580*/  @!P0 IMAD.WIDE.U32 R40, R25, 0x8, R36 ;  /* 0x0000000819288825 */ /* 0x000fe200078e0024 */
[----:B------:R-:W-:-:S02]  /*0590*/  CS2R R36, SRZ ;  /* 0x0000000000247805 */ /* 0x000fc4000001ff00 */
[----:B------:R0:W5:Y:S04]  /*05a0*/  @!P2 LDG.E.64 R10, desc[UR6][R52.64] ;  /* 0x00000006340aa981 */ /* 0x000168000c1e1b00 */
[----:B------:R0:W5:Y:S04]  /*05b0*/  @!P1 LDG.E.64 R14, desc[UR6][R2.64] ;  /* 0x00000006020e9981 */ /* 0x000168000c1e1b00 */
[----:B------:R0:W5:Y:S04]  /*05c0*/  @!P6 LDG.E.64 R16, desc[UR6][R4.64] ;  /* 0x000000060410e981 */ /* 0x000168000c1e1b00 */
[----:B------:R0:W5:Y:S04]  /*05d0*/  @!P6 LDG.E.64 R18, desc[UR6][R44.64] ;  /* 0x000000062c12e981 */ /* 0x000168000c1e1b00 */
[----:B------:R0:W5:Y:S04]  /*05e0*/  @!P0 LDG.E.64 R32, desc[UR6][R38.64] ;  /* 0x0000000626208981 */ /* 0x000168000c1e1b00 */
[----:B------:R0:W5:Y:S01]  /*05f0*/  @!P0 LDG.E.64 R36, desc[UR6][R40.64] ;  /* 0x0000000628248981 */ /* 0x000162000c1e1b00 */
[----:B------:R-:W-:Y:S04]  /*0600*/  BSSY.RECONVERGENT B1, `(.L_x_3529) ;  /* 0x00000c0000017945 */ /* 0x000fe80003800200 */
        /* <DEDUP_REMOVED lines=11> */
[----:B------:R-:W-:Y:S01]  /*06c0*/  MOV R5, 0x3ff71547 ;  /* 0x3ff7154700057802 */ /* 0x000fe20000000f00 */
        /* <DEDUP_REMOVED lines=118> */
.L_x_3532:
[----:B------:R-:W-:Y:S05]  /*0e30*/  BSYNC.RECONVERGENT B0 ;  /* 0x0000000000007941 */ /* 0x000fea0003800200 */
.L_x_3531:
[----:B-1----:R-:W1:Y:S01]  /*0e40*/  DMUL R32, R32, R40 ;  /* 0x0000002820207228 */ /* 0x002e620000000000 */
[----:B0-----:R-:W-:Y:S01]  /*0e50*/  IMAD.MOV.U32 R2, RZ, RZ, 0x1 ;  /* 0x00000001ff027424 */ /* 0x001fe200078e00ff */
[----:B-1----:R-:W-:Y:S01]  /*0e60*/  FSETP.GEU.AND P1, PT, |R33|, 6.5827683646048100446e-37, PT ;  /* 0x036000002100780b */ /* 0x002fe20003f2e200 */
[----:B------:R-:W-:-:S15]  /*0e70*/  BSSY.RECONVERGENT B2, `(.L_x_3533) ;  /* 0x0000036000027945 */ /* 0x000fde0003800200 */
[----:B------:R-:W-:-:S15]  /*0e80*/  NOP ;  /* 0x0000000000007918 */ /* 0x000fde0000000000 */
[----:B------:R-:W-:-:S15]  /*0e90*/  NOP ;  /* 0x0000000000007918 */ /* 0x000fde0000000000 */
[----:B------:R-:W-:-:S15]  /*0ea0*/  NOP ;  /* 0x0000000000007918 */ /* 0x000fde0000000000 */
[----:B------:R-:W-:-:S01]  /*0eb0*/  NOP ;  /* 0x0000000000007918 */ /* 0x000fc20000000000 */
[----:B------:R-:W0:Y:S02]  /*0ec0*/  DADD R40, R40, 1 ;  /* 0x3ff0000028287429 */ /* 0x000e240000000000 */
[----:B0-----:R-:W0:-:S15]  /*0ed0*/  MUFU.RCP64H R3, R41 ;  /* 0x0000002900037308 */ /* 0x001e1e0000001800 */
[----:B------:R-:W-:-:S15]  /*0ee0*/  NOP ;  /* 0x0000000000007918 */ /* 0x000fde0000000000 */
[----:B------:R-:W-:-:S15]  /*0ef0*/  NOP ;  /* 0x0000000000007918 */ /* 0x000fde0000000000 */
[----:B------:R-:W-:-:S15]  /*0f00*/  NOP ;  /* 0x0000000000007918 */ /* 0x000fde0000000000 */
[----:B------:R-:W-:-:S02]  /*0f10*/  NOP ;  /* 0x0000000000007918 */ /* 0x000fc40000000000 */
        /* <DEDUP_REMOVED lines=42> */
[----:B------:R-:W-:Y:S05]  /*11c0*/  CALL.REL.NOINC `($__internal_4_$__cuda_sm20_div_rn_f64_full) ;  /* 0x000000b800887944 */ /* 0x000fea0003c00000 */
.L_x_3534:
[----:B------:R-:W-:Y:S05]  /*11d0*/  BSYNC.RECONVERGENT B2 ;  /* 0x0000000000027941 */ /* 0x000fea0003800200 */
.L_x_3533:
[----:B------:R-:W-:Y:S01]  /*11e0*/  MOV R32, R2 ;  /* 0x0000000200207202 */ /* 0x000fe20000000f00 */
[----:B------:R-:W-:-:S07]  /*11f0*/  IMAD.MOV.U32 R33, RZ, RZ, R3 ;  /* 0x000000ffff217224 */ /* 0x000fce00078e0003 */
.L_x_3530:
[----:B------:R-:W-:Y:S05]  /*1200*/  BSYNC.RECONVERGENT B1 ;  /* 0x0000000000017941 */ /* 0x000fea0003800200 */
.L_x_3529:
[----:B------:R-:W1:Y:S01]  /*1210*/  S2UR UR4, SR_CTAID.X ;  /* 0x00000000000479c3 */ /* 0x000e620000002500 */
[----:B------:R-:W1:Y:S01]  /*1220*/  LDCU UR5, c[0x0][0x380] ;  /* 0x00007000ff0577ac */ /* 0x000e620008000800 */
[----:B------:R-:W-:Y:S01]  /*1230*/  VIADD R0, R24, 0x80 ;  /* 0x0000008018007836 */ /* 0x000fe20000000000 */
[----:B------:R-:W-:Y:S01]  /*1240*/  BSSY.RECONVERGENT B1, `(.L_x_3535) ;  /* 0x00000c1000017945 */ /* 0x000fe20003800200 */
[----:B-1----:R-:W-:-:S06]  /*1250*/  UIMAD UR4, UR4, -0x400, UR5 ;  /* 0xfffffc00040478a4 */ /* 0x002fcc000f8e0205 */
[----:B------:R-:W-:-:S13]  /*1260*/  ISETP.GE.U32.AND P0, PT, R0, UR4, PT ;  /* 0x0000000400007c0c */ /* 0x000fda000bf06070 */
[----:B------:R-:W-:Y:S05]  /*1270*/  @P0 BRA `(.L_x_3536) ;  /* 0x0000000800f40947 */ /* 0x000fea0003800000 */
[----:B------:R-:W1:Y:S02]  /*1280*/  LDCU.64 UR4, c[0x0][0x388] ;  /* 0x00007100ff0477ac */ /* 0x000e640008000a00 */
[----:B-1---5:R-:W1:Y:S01]  /*1290*/  DMUL R42, R42, UR4 ;  /* 0x000000042a2a7c28 */ /* 0x022e620008000000 */
[----:B------:R-:W1:-:S15]  /*12a0*/  LDCU.64 UR4, c[0x0][0x390] ;  /* 0x00007200ff0477ac */ /* 0x000e5e0008000a00 */
[----:B------:R-:W-:-:S15]  /*12b0*/  NOP ;  /* 0x0000000000007918 */ /* 0x000fde0000000000 */
[----:B------:R-:W-:-:S15]  /*12c0*/  NOP ;  /* 0x0000000000007918 */ /* 0x000fde0000000000 */
[----:B------:R-:W-:-:S15]  /*12d0*/  NOP ;  /* 0x0000000000007918 */ /* 0x000fde0000000000 */
[----:B------:R-:W-:-:S03]  /*12e0*/  NOP ;  /* 0x0000000000007918 */ /* 0x000fc60000000000 */
[----:B-1----:R-:W1:Y:S02]  /*12f0*/  DSETP.GT.AND P0, PT, R42, UR4, PT ;  /* 0x000000042a007e2a */ /* 0x002e64000bf04000 */
[----:B-1----:R-:W-:Y:S05]  /*1300*/  @P0 BRA `(.L_x_3536) ;  /* 0x0000000800d00947 */ /* 0x002fea0003800000 */
[----:B0-----:R-:W-:Y:S01]  /*1310*/  IMAD.MOV.U32 R2, RZ, RZ, 0x652b82fe ;  /* 0x652b82feff027424 */ /* 0x001fe200078e00ff */
        /* <DEDUP_REMOVED lines=105> */
[----:B------:R-:W-:-:S15]  /*19b0*/  @!P0 IMAD R3, R3, 0x100000, R37 ;  /* 0x0010000003038824 */ /* 0x000fde00078e0225 */
[----:B------:R-:W-:-:S15]  /*19c0*/  NOP ;  /* 0x0000000000007918 */ /* 0x000fde0000000000 */
[----:B------:R-:W-:-:S11]  /*19d0*/  NOP ;  /* 0x0000000000007918 */ /* 0x000fd60000000000 */
[----:B------:R-:W0:Y:S02]  /*19e0*/  DADD R4, R42, +INF ;  /* 0x7ff000002a047429 */ /* 0x000e240000000000 */
[----:B0-----:R-:W-:Y:S02]  /*19f0*/  FSEL R41, R5, RZ, P1 ;  /* 0x000000ff05297208 */ /* 0x001fe40000800000 */
[----:B------:R-:W-:Y:S02]  /*1a00*/  FSEL R40, R4, RZ, P1 ;  /* 0x000000ff04287208 */ /* 0x000fe40000800000 */
[----:B------:R-:W-:Y:S01]  /*1a10*/  @!P0 LEA R5, R2, 0x3ff00000, 0x14 ;  /* 0x3ff0000002058811 */ /* 0x000fe200078ea0ff */
[----:B------:R-:W-:Y:S01]  /*1a20*/  @!P0 IMAD.MOV.U32 R2, RZ, RZ, R36 ;  /* 0x000000ffff028224 */ /* 0x000fe200078e0024 */
[----:B------:R-:W-:-:S15]  /*1a30*/  @!P0 MOV R4, RZ ;  /* 0x000000ff00048202 */ /* 0x000fde0000000f00 */
[----:B------:R-:W-:-:S15]  /*1a40*/  NOP ;  /* 0x0000000000007918 */ /* 0x000fde0000000000 */
[----:B------:R-:W-:-:S15]  /*1a50*/  NOP ;  /* 0x0000000000007918 */ /* 0x000fde0000000000 */
[----:B------:R-:W-:-:S11]  /*1a60*/  NOP ;  /* 0x0000000000007918 */ /* 0x000fd60000000000 */
[----:B------:R0:W1:Y:S02]  /*1a70*/  @!P0 DMUL R40, R2, R4 ;  /* 0x0000000402288228 */ /* 0x0000640000000000 */
.L_x_3538:
[----:B------:R-:W-:Y:S05]  /*1a80*/  BSYNC.RECONVERGENT B0 ;  /* 0x0000000000007941 */ /* 0x000fea0003800200 */
.L_x_3537:
        /* <DEDUP_REMOVED lines=57> */
.L_x_3540:
[----:B------:R-:W-:Y:S05]  /*1e20*/  BSYNC.RECONVERGENT B2 ;  /* 0x0000000000027941 */ /* 0x000fea0003800200 */
.L_x_3539:
[----:B------:R-:W-:Y:S02]  /*1e30*/  IMAD.MOV.U32 R30, RZ, RZ, R2 ;  /* 0x000000ffff1e7224 */ /* 0x000fe400078e0002 */
[----:B------:R-:W-:-:S07]  /*1e40*/  IMAD.MOV.U32 R31, RZ, RZ, R3 ;  /* 0x000000ffff1f7224 */ /* 0x000fce00078e0003 */
.L_x_3536:
[----:B------:R-:W-:Y:S05]  /*1e50*/  BSYNC.RECONVERGENT B1 ;  /* 0x0000000000017941 */ /* 0x000fea0003800200 */
.L_x_3535:
[----:B------:R-:W1:Y:S01]  /*1e60*/  S2UR UR4, SR_CTAID.X ;  /* 0x00000000000479c3 */ /* 0x000e620000002500 */
[----:B------:R-:W1:Y:S01]  /*1e70*/  LDCU UR5, c[0x0][0x380] ;  /* 0x00007000ff0577ac */ /* 0x000e620008000800 */
[----:B------:R-:W-:Y:S01]  /*1e80*/  IADD3 R24, PT, PT, R24, 0x100, RZ ;  /* 0x0000010018187810 */ /* 0x000fe20007ffe0ff */
        /* <DEDUP_REMOVED lines=124> */
[----:B------:R-:W-:Y:S01]  /*2650*/  FSEL R40, R4, RZ, P1 ;  /* 0x000000ff04287208 */ /* 0x000fe20000800000 */
[----:B------:R-:W-:Y:S01]  /*2660*/  @!P0 IMAD.MOV.U32 R4, RZ, RZ, RZ ;  /* 0x000000ffff048224 */ /* 0x000fe200078e00ff */
[----:B------:R-:W-:Y:S01]  /*2670*/  @!P0 LEA R5, R2, 0x3ff00000, 0x14 ;  /* 0x3ff0000002058811 */ /* 0x000fe200078ea0ff */
[----:B------:R-:W-:-:S15]  /*2680*/  @!P0 IMAD.MOV.U32 R2, RZ, RZ, R24 ;  /* 0x000000ffff028224 */ /* 0x000fde00078e0018 */
[----:B------:R-:W-:-:S15]  /*2690*/  NOP ;  /* 0x0000000000007918 */ /* 0x000fde0000000000 */
[----:B------:R-:W-:-:S15]  /*26a0*/  NOP ;  /* 0x0000000000007918 */ /* 0x000fde0000000000 */
[----:B------:R-:W-:-:S12]  /*26b0*/  NOP ;  /* 0x0000000000007918 */ /* 0x000fd80000000000 */
[----:B------:R0:W1:Y:S02]  /*26c0*/  @!P0 DMUL R40, R2, R4 ;  /* 0x0000000402288228 */ /* 0x0000640000000000 */
.L_x_3544:
[----:B------:R-:W-:Y:S05]  /*26d0*/  BSYNC.RECONVERGENT B0 ;  /* 0x0000000000007941 */ /* 0x000fea0003800200 */
.L_x_3543:
        /* <DEDUP_REMOVED lines=53> */
[----:B------:R-:W-:Y:S01]  /*2a30*/  MOV R2, R28 ;  /* 0x0000001c00027202 */ /* 0x000fe20000000f00 */
[----:B------:R-:W-:Y:S01]  /*2a40*/  IMAD.MOV.U32 R3, RZ, RZ, R29 ;  /* 0x000000ffff037224 */ /* 0x000fe200078e001d */
[----:B------:R-:W-:-:S07]  /*2a50*/  MOV R0, 0x2a70 ;  /* 0x00002a7000007802 */ /* 0x000fce0000000f00 */
[----:B------:R-:W-:Y:S05]  /*2a60*/  CALL.REL.NOINC `($__internal_4_$__cuda_sm20_div_rn_f64_full) ;  /* 0x000000a000607944 */ /* 0x000fea0003c00000 */
.L_x_3546:
[----:B------:R-:W-:Y:S05]  /*2a70*/  BSYNC.RECONVERGENT B2 ;  /* 0x0000000000027941 */ /* 0x000fea0003800200 */
.L_x_3545:
[----:B------:R-:W-:Y:S02]  /*2a80*/  IMAD.MOV.U32 R28, RZ, RZ, R2 ;  /* 0x000000ffff1c7224 */ /* 0x000fe400078e0002 */
[----:B------:R-:W-:-:S07]  /*2a90*/  IMAD.MOV.U32 R29, RZ, RZ, R3 ;  /* 0x000000ffff1d7224 */ /* 0x000fce00078e0003 */
.L_x_3542:
[----:B------:R-:W-:Y:S05]  /*2aa0*/  BSYNC.RECONVERGENT B1 ;  /* 0x0000000000017941 */ /* 0x000fea0003800200 */
.L_x_3541:
[----:B------:R-:W1:Y:S01]  /*2ab0*/  S2R R24, SR_TID.X ;  /* 0x0000000000187919 */ /* 0x000e620000002100 */
[----:B------:R-:W-:Y:S01]  /*2ac0*/  BSSY.RECONVERGENT B1, `(.L_x_3547) ;  /* 0x00000c1000017945 */ /* 0x000fe20003800200 */
[----:B-1----:R-:W-:-:S05]  /*2ad0*/  VIADD R0, R24, 0x180 ;  /* 0x0000018018007836 */ /* 0x002fca0000000000 */
        /* <DEDUP_REMOVED lines=116> */
[----:B------:R-:W-:Y:S01]  /*3220*/  @!P0 IMAD.IADD R2, R2, 0x1, -R3 ;  /* 0x0000000102028824 */ /* 0x000fe200078e0a03 */
[----:B------:R-:W-:-:S15]  /*3230*/  @!P0 LEA R3, R3, R35, 0x14 ;  /* 0x0000002303038211 */ /* 0x000fde00078ea0ff */
[----:B------:R-:W-:-:S15]  /*3240*/  NOP ;  /* 0x0000000000007918 */ /* 0x000fde0000000000 */
[----:B------:R-:W-:-:S12]  /*3250*/  NOP ;  /* 0x0000000000007918 */ /* 0x000fd80000000000 */
        /* <DEDUP_REMOVED lines=10> */
.L_x_3550:
[----:B------:R-:W-:Y:S05]  /*3300*/  BSYNC.RECONVERGENT B0 ;  /* 0x0000000000007941 */ /* 0x000fea0003800200 */
.L_x_3549:
        /* <DEDUP_REMOVED lines=57> */
.L_x_3552:
[----:B------:R-:W-:Y:S05]  /*36a0*/  BSYNC.RECONVERGENT B2 ;  /* 0x0000000000027941 */ /* 0x000fea0003800200 */
.L_x_3551:
[----:B------:R-:W-:Y:S01]  /*36b0*/  MOV R26, R2 ;  /* 0x00000002001a7202 */ /* 0x000fe20000000f00 */
[----:B------:R-:W-:-:S07]  /*36c0*/  IMAD.MOV.U32 R27, RZ, RZ, R3 ;  /* 0x000000ffff1b7224 */ /* 0x000fce00078e0003 */
.L_x_3548:
[----:B------:R-:W-:Y:S05]  /*36d0*/  BSYNC.RECONVERGENT B1 ;  /* 0x0000000000017941 */ /* 0x000fea0003800200 */
.L_x_3547:
[----:B------:R-:W-:Y:S01]  /*36e0*/  VIADD R0, R24, 0x200 ;  /* 0x0000020018007836 */ /* 0x000fe20000000000 */
[----:B------:R-:W-:Y:S04]  /*36f0*/  BSSY.RECONVERGENT B1, `(.L_x_3553) ;  /* 0x00000c0000017945 */ /* 0x000fe80003800200 */
        /* <DEDUP_REMOVED lines=120> */
[----:B------:R0:W1:Y:S02]  /*3e80*/  DADD R4, R6, +INF ;  /* 0x7ff0000006047429 */ /* 0x0000640000000000 */
[----:B0-----:R-:W-:Y:S01]  /*3e90*/  @!P0 LEA R7, R2, 0x3ff00000, 0x14 ;  /* 0x3ff0000002078811 */ /* 0x001fe200078ea0ff */
[----:B------:R-:W-:Y:S01]  /*3ea0*/  @!P0 IMAD.MOV.U32 R2, RZ, RZ, R22 ;  /* 0x000000ffff028224 */ /* 0x000fe200078e0016 */
[----:B-1----:R-:W-:Y:S02]  /*3eb0*/  FSEL R4, R4, RZ, P1 ;  /* 0x000000ff04047208 */ /* 0x002fe40000800000 */
[----:B------:R-:W-:Y:S02]  /*3ec0*/  FSEL R5, R5, RZ, P1 ;  /* 0x000000ff05057208 */ /* 0x000fe40000800000 */
[----:B------:R-:W-:-:S15]  /*3ed0*/  @!P0 MOV R6, RZ ;  /* 0x000000ff00068202 */ /* 0x000fde0000000f00 */
[----:B------:R-:W-:-:S15]  /*3ee0*/  NOP ;  /* 0x0000000000007918 */ /* 0x000fde0000000000 */
[----:B------:R-:W-:-:S15]  /*3ef0*/  NOP ;  /* 0x0000000000007918 */ /* 0x000fde0000000000 */
[----:B------:R-:W-:-:S11]  /*3f00*/  NOP ;  /* 0x0000000000007918 */ /* 0x000fd60000000000 */
[----:B------:R0:W1:Y:S02]  /*3f10*/  @!P0 DMUL R4, R2, R6 ;  /* 0x0000000602048228 */ /* 0x0000640000000000 */
.L_x_3556:
[----:B------:R-:W-:Y:S05]  /*3f20*/  BSYNC.RECONVERGENT B0 ;  /* 0x0000000000007941 */ /* 0x000fea0003800200 */
.L_x_3555:
[----:B-1----:R-:W1:Y:S01]  /*3f30*/  DADD R40, R4, 1 ;  /* 0x3ff0000004287429 */ /* 0x002e620000000000 */
[----:B0-----:R-:W-:Y:S01]  /*3f40*/  IMAD.MOV.U32 R2, RZ, RZ, 0x1 ;  /* 0x00000001ff027424 */ /* 0x001fe200078e00ff */
[----:B-1----:R-:W0:Y:S01]  /*3f50*/  MUFU.RCP64H R3, R41 ;  /* 0x0000002900037308 */ /* 0x002e220000001800 */
[----:B------:R-:W-:-:S15]  /*3f60*/  BSSY.RECONVERGENT B2, `(.L_x_3557) ;  /* 0x0000036000027945 */ /* 0x000fde0003800200 */
[----:B------:R-:W-:-:S15]  /*3f70*/  NOP ;  /* 0x0000000000007918 */ /* 0x000fde0000000000 */
[----:B------:R-:W-:-:S15]  /*3f80*/  NOP ;  /* 0x0000000000007918 */ /* 0x000fde0000000000 */
[----:B------:R-:W-:-:S15]  /*3f90*/  NOP ;  /* 0x0000000000007918 */ /* 0x000fde0000000000 */
[----:B------:R-:W-:-:S01]  /*3fa0*/  NOP ;  /* 0x0000000000007918 */ /* 0x000fc20000000000 */
[----:B------:R-:W1:Y:S02]  /*3fb0*/  DMUL R20, R20, R4 ;  /* 0x0000000414147228 */ /* 0x000e640000000000 */
[----:B-1----:R-:W-:-:S15]  /*3fc0*/  FSETP.GEU.AND P1, PT, |R21|, 6.5827683646048100446e-37, PT ;  /* 0x036000001500780b */ /* 0x002fde0003f2e200 */
        /* <DEDUP_REMOVED lines=47> */
.L_x_3558:
[----:B------:R-:W-:Y:S05]  /*42c0*/  BSYNC.RECONVERGENT B2 ;  /* 0x0000000000027941 */ /* 0x000fea0003800200 */
.L_x_3557:
[----:B------:R-:W-:Y:S02]  /*42d0*/  IMAD.MOV.U32 R20, RZ, RZ, R2 ;  /* 0x000000ffff147224 */ /* 0x000fe400078e0002 */
[----:B------:R-:W-:-:S07]  /*42e0*/  IMAD.MOV.U32 R21, RZ, RZ, R3 ;  /* 0x000000ffff157224 */ /* 0x000fce00078e0003 */
.L_x_3554:
[----:B------:R-:W-:Y:S05]  /*42f0*/  BSYNC.RECONVERGENT B1 ;  /* 0x0000000000017941 */ /* 0x000fea0003800200 */
.L_x_3553:
[----:B------:R-:W-:Y:S01]  /*4300*/  IADD3 R0, PT, PT, R24, 0x280, RZ ;  /* 0x0000028018007810 */ /* 0x000fe20007ffe0ff */
[----:B------:R-:W-:Y:S03]  /*4310*/  BSSY.RECONVERGENT B1, `(.L_x_3559) ;  /* 0x00000c0000017945 */ /* 0x000fe60003800200 */
        /* <DEDUP_REMOVED lines=119> */
[----:B------:R-:W-:Y:S01]  /*4a90*/  @!P0 IMAD.MOV.U32 R2, RZ, RZ, R6 ;  /* 0x000000ffff028224 */ /* 0x000fe200078e0006 */
[----:B------:R-:W-:-:S15]  /*4aa0*/  @!P0 MOV R6, RZ ;  /* 0x000000ff00068202 */ /* 0x000fde0000000f00 */
[----:B------:R-:W-:-:S15]  /*4ab0*/  NOP ;  /* 0x0000000000007918 */ /* 0x000fde0000000000 */
[----:B------:R-:W-:-:S06]  /*4ac0*/  NOP ;  /* 0x0000000000007918 */ /* 0x000fcc0000000000 */
[----:B------:R-:W0:Y:S02]  /*4ad0*/  DADD R4, R10, +INF ;  /* 0x7ff000000a047429 */ /* 0x000e240000000000 */
[----:B0-----:R-:W-:Y:S02]  /*4ae0*/  FSEL R4, R4, RZ, P1 ;  /* 0x000000ff04047208 */ /* 0x001fe40000800000 */
[----:B------:R-:W-:-:S15]  /*4af0*/  FSEL R5, R5, RZ, P1 ;  /* 0x000000ff05057208 */ /* 0x000fde0000800000 */
[----:B------:R-:W-:-:S15]  /*4b00*/  NOP ;  /* 0x0000000000007918 */ /* 0x000fde0000000000 */
[----:B------:R-:W-:-:S15]  /*4b10*/  NOP ;  /* 0x0000000000007918 */ /* 0x000fde0000000000 */
[----:B------:R-:W-:-:S15]  /*4b20*/  NOP ;  /* 0x0000000000007918 */ /* 0x000fde0000000000 */
[----:B------:R0:W1:Y:S02]  /*4b30*/  @!P0 DMUL R4, R2, R6 ;  /* 0x0000000602048228 */ /* 0x0000640000000000 */
.L_x_3562:
[----:B------:R-:W-:Y:S05]  /*4b40*/  BSYNC.RECONVERGENT B0 ;  /* 0x0000000000007941 */ /* 0x000fea0003800200 */
.L_x_3561:
        /* <DEDUP_REMOVED lines=57> */
.L_x_3564:
[----:B------:R-:W-:Y:S05]  /*4ee0*/  BSYNC.RECONVERGENT B2 ;  /* 0x0000000000027941 */ /* 0x000fea0003800200 */
.L_x_3563:
[----:B------:R-:W-:Y:S01]  /*4ef0*/  IMAD.MOV.U32 R8, RZ, RZ, R2 ;  /* 0x000000ffff087224 */ /* 0x000fe200078e0002 */
[----:B------:R-:W-:-:S07]  /*4f00*/  MOV R9, R3 ;  /* 0x0000000300097202 */ /* 0x000fce0000000f00 */
.L_x_3560:
[----:B------:R-:W-:Y:S05]  /*4f10*/  BSYNC.RECONVERGENT B1 ;  /* 0x0000000000017941 */ /* 0x000fea0003800200 */
.L_x_3559:
        /* <DEDUP_REMOVED lines=120> */
[----:B------:R-:W-:Y:S02]  /*56a0*/  @!P0 LEA R7, R2, 0x3ff00000, 0x14 ;  /* 0x3ff0000002078811 */ /* 0x000fe400078ea0ff */
[----:B------:R-:W-:Y:S01]  /*56b0*/  @!P0 MOV R2, R6 ;  /* 0x0000000600028202 */ /* 0x000fe20000000f00 */
        /* <DEDUP_REMOVED lines=10> */
.L_x_3568:
[----:B------:R-:W-:Y:S05]  /*5760*/  BSYNC.RECONVERGENT B0 ;  /* 0x0000000000007941 */ /* 0x000fea0003800200 */
.L_x_3567:
        /* <DEDUP_REMOVED lines=57> */
.L_x_3570:
[----:B------:R-:W-:Y:S05]  /*5b00*/  BSYNC.RECONVERGENT B2 ;  /* 0x0000000000027941 */ /* 0x000fea0003800200 */
.L_x_3569:
[----:B------:R-:W-:Y:S01]  /*5b10*/  MOV R12, R2 ;  /* 0x00000002000c7202 */ /* 0x000fe20000000f00 */
[----:B------:R-:W-:-:S07]  /*5b20*/  IMAD.MOV.U32 R13, RZ, RZ, R3 ;  /* 0x000000ffff0d7224 */ /* 0x000fce00078e0003 */
.L_x_3566:
[----:B------:R-:W-:Y:S05]  /*5b30*/  BSYNC.RECONVERGENT B1 ;  /* 0x0000000000017941 */ /* 0x000fea0003800200 */
.L_x_3565:
        /* <DEDUP_REMOVED lines=119> */
[----:B------:R-:W-:-:S04]  /*62b0*/  @!P0 LEA R3, R3, R7, 0x14 ;  /* 0x0000000703038211 */ /* 0x000fc800078ea0ff */
        /* <DEDUP_REMOVED lines=12> */
.L_x_3574:
[----:B------:R-:W-:Y:S05]  /*6380*/  BSYNC.RECONVERGENT B0 ;  /* 0x0000000000007941 */ /* 0x000fea0003800200 */
.L_x_3573:
        /* <DEDUP_REMOVED lines=56> */
[----:B------:R-:W-:Y:S05]  /*6710*/  CALL.REL.NOINC `($__internal_4_$__cuda_sm20_div_rn_f64_full) ;  /* 0x0000006400347944 */ /* 0x000fea0003c00000 */
.L_x_3576:
[----:B------:R-:W-:Y:S05]  /*6720*/  BSYNC.RECONVERGENT B2 ;  /* 0x0000000000027941 */ /* 0x000fea0003800200 */
.L_x_3575:
[----:B------:R-:W-:Y:S02]  /*6730*/  IMAD.MOV.U32 R16, RZ, RZ, R2 ;  /* 0x000000ffff107224 */ /* 0x000fe400078e0002 */
[----:B------:R-:W-:-:S07]  /*6740*/  IMAD.MOV.U32 R17, RZ, RZ, R3 ;  /* 0x000000ffff117224 */ /* 0x000fce00078e0003 */
.L_x_3572:
[----:B------:R-:W-:Y:S05]  /*6750*/  BSYNC.RECONVERGENT B1 ;  /* 0x0000000000017941 */ /* 0x000fea0003800200 */
.L_x_3571:
[----:B0-----:R-:W0:Y:S01]  /*6760*/  S2R R3, SR_CTAID.X ;  /* 0x0000000000037919 */ /* 0x001e220000002500 */
[----:B------:R-:W-:Y:S01]  /*6770*/  ISETP.GE.U32.AND P0, PT, R24, UR4, PT ;  /* 0x0000000418007c0c */ /* 0x000fe2000bf06070 */
[----:B------:R-:W-:Y:S04]  /*6780*/  BSSY.RECONVERGENT B0, `(.L_x_3577) ;  /* 0x0000033000007945 */ /* 0x000fe80003800200 */
[----:B------:R-:W-:Y:S08]  /*6790*/  BSSY.RELIABLE B1, `(.L_x_3578) ;  /* 0x000002b000017945 */ /* 0x000ff00003800100 */
[----:B------:R-:W-:Y:S05]  /*67a0*/  @P0 BRA `(.L_x_3579) ;  /* 0x0000000000300947 */ /* 0x000fea0003800000 */
[----:B------:R-:W1:Y:S01]  /*67b0*/  LDC.64 R4, c[0x0][0x3a0] ;  /* 0x0000e800ff047b82 */ /* 0x000e620000000a00 */
[----:B0----5:R-:W-:Y:S02]  /*67c0*/  IMAD R7, R3, 0x400, R24 ;  /* 0x0000040003077824 */ /* 0x021fe400078e0218 */
[----:B------:R-:W-:-:S05]  /*67d0*/  VIADD R24, R24, 0x80 ;  /* 0x0000008018187836 */ /* 0x000fca0000000000 */
[----:B------:R-:W-:Y:S01]  /*67e0*/  ISETP.GE.U32.AND P0, PT, R24, UR4, PT ;  /* 0x0000000418007c0c */ /* 0x000fe2000bf06070 */
[----:B-1----:R-:W-:-:S05]  /*67f0*/  IMAD.WIDE.U32 R4, R7, 0x8, R4 ;  /* 0x0000000807047825 */ /* 0x002fca00078e0004 */
[----:B------:R0:W-:Y:S07]  /*6800*/  STG.E.64 desc[UR6][R4.64], R32 ;  /* 0x0000002004007986 */ /* 0x0001ee000c101b06 */
[----:B------:R-:W-:Y:S05]  /*6810*/  @P0 BRA `(.L_x_3580) ;  /* 0x0000000000300947 */ /* 0x000fea0003800000 */
[----:B0-----:R-:W0:Y:S01]  /*6820*/  LDC.64 R4, c[0x0][0x3a0] ;  /* 0x0000e800ff047b82 */ /* 0x001e220000000a00 */
[----:B------:R-:W-:Y:S01]  /*6830*/  LEA R7, R3, R24, 0xa ;  /* 0x0000001803077211 */ /* 0x000fe200078e50ff */
[----:B------:R-:W-:-:S04]  /*6840*/  VIADD R24, R24, 0x80 ;  /* 0x0000008018187836 */ /* 0x000fc80000000000 */
[----:B0-----:R-:W-:-:S05]  /*6850*/  IMAD.WIDE.U32 R4, R7, 0x8, R4 ;  /* 0x0000000807047825 */ /* 0x001fca00078e0004 */
[----:B------:R1:W-:Y:S02]  /*6860*/  STG.E.64 desc[UR6][R4.64], R30 ;  /* 0x0000001e04007986 */ /* 0x0003e4000c101b06 */
.L_x_3579:
[----:B------:R-:W-:-:S13]  /*6870*/  ISETP.GE.U32.AND P0, PT, R24, UR4, PT ;  /* 0x0000000418007c0c */ /* 0x000fda000bf06070 */
[----:B------:R-:W-:Y:S05]  /*6880*/  @P0 BRA `(.L_x_3581) ;  /* 0x0000000000300947 */ /* 0x000fea0003800000 */
[----:B-1----:R-:W1:Y:S01]  /*6890*/  LDC.64 R4, c[0x0][0x3a0] ;  /* 0x0000e800ff047b82 */ /* 0x002e620000000a00 */
[----:B0----5:R-:W-:Y:S02]  /*68a0*/  IMAD R7, R3, 0x400, R24 ;  /* 0x0000040003077824 */ /* 0x021fe400078e0218 */
[----:B------:R-:W-:Y:S02]  /*68b0*/  VIADD R24, R24, 0x80 ;  /* 0x0000008018187836 */ /* 0x000fe40000000000 */
[----:B-1----:R-:W-:-:S05]  /*68c0*/  IMAD.WIDE.U32 R4, R7, 0x8, R4 ;  /* 0x0000000807047825 */ /* 0x002fca00078e0004 */
[----:B------:R1:W-:Y:S02]  /*68d0*/  STG.E.64 desc[UR6][R4.64], R28 ;  /* 0x0000001c04007986 */ /* 0x0003e4000c101b06 */
.L_x_3580:
[----:B------:R-:W-:-:S13]  /*68e0*/  ISETP.GE.U32.AND P0, PT, R24, UR4, PT ;  /* 0x0000000418007c0c */ /* 0x000fda000bf06070 */
[----:B------:R-:W-:Y:S05]  /*68f0*/  @P0 BRA `(.L_x_3582) ;  /* 0x0000000000300947 */ /* 0x000fea0003800000 */
[----:B01----:R-:W0:Y:S01]  /*6900*/  LDC.64 R4, c[0x0][0x3a0] ;  /* 0x0000e800ff047b82 */ /* 0x003e220000000a00 */
[----:B------:R-:W-:Y:S01]  /*6910*/  IMAD R7, R3, 0x400, R24 ;  /* 0x0000040003077824 */ /* 0x000fe200078e0218 */
[----:B------:R-:W-:-:S03]  /*6920*/  IADD3 R24, PT, PT, R24, 0x80, RZ ;  /* 0x0000008018187810 */ /* 0x000fc60007ffe0ff */
[----:B0-----:R-:W-:-:S05]  /*6930*/  IMAD.WIDE.U32 R4, R7, 0x8, R4 ;  /* 0x0000000807047825 */ /* 0x001fca00078e0004 */
[----:B------:R2:W-:Y:S02]  /*6940*/  STG.E.64 desc[UR6][R4.64], R26 ;  /* 0x0000001a04007986 */ /* 0x0005e4000c101b06 */
.L_x_3581:
[----:B------:R-:W-:-:S13]  /*6950*/  ISETP.GE.U32.AND P0, PT, R24, UR4, PT ;  /* 0x0000000418007c0c */ /* 0x000fda000bf06070 */
[----:B------:R-:W-:Y:S05]  /*6960*/  @P0 BRA `(.L_x_3583) ;  /* 0x0000000000340947 */ /* 0x000fea0003800000 */
[----:B-12---:R-:W1:Y:S01]  /*6970*/  LDC.64 R4, c[0x0][0x3a0] ;  /* 0x0000e800ff047b82 */ /* 0x006e620000000a00 */
[----:B0----5:R-:W-:Y:S02]  /*6980*/  IMAD R7, R3, 0x400, R24 ;  /* 0x0000040003077824 */ /* 0x021fe400078e0218 */
[----:B------:R-:W-:Y:S02]  /*6990*/  VIADD R24, R24, 0x80 ;  /* 0x0000008018187836 */ /* 0x000fe40000000000 */
[----:B-1----:R-:W-:-:S05]  /*69a0*/  IMAD.WIDE.U32 R4, R7, 0x8, R4 ;  /* 0x0000000807047825 */ /* 0x002fca00078e0004 */
[----:B------:R2:W-:Y:S02]  /*69b0*/  STG.E.64 desc[UR6][R4.64], R20 ;  /* 0x0000001404007986 */ /* 0x0005e4000c101b06 */
.L_x_3582:
[----:B------:R-:W-:-:S13]  /*69c0*/  ISETP.GE.U32.AND P0, PT, R24, UR4, PT ;  /* 0x0000000418007c0c */ /* 0x000fda000bf06070 */
[----:B------:R-:W-:Y:S05]  /*69d0*/  @P0 BREAK.RELIABLE B1 ;  /* 0x0000000000010942 */ /* 0x000fea0003800100 */
[----:B------:R-:W-:Y:S05]  /*69e0*/  @P0 BRA `(.L_x_3584) ;  /* 0x0000000000300947 */ /* 0x000fea0003800000 */
[----:B012---:R-:W0:Y:S01]  /*69f0*/  LDC.64 R4, c[0x0][0x3a0] ;  /* 0x0000e800ff047b82 */ /* 0x007e220000000a00 */
[----:B------:R-:W-:Y:S02]  /*6a00*/  IMAD R7, R3, 0x400, R24 ;  /* 0x0000040003077824 */ /* 0x000fe400078e0218 */
[----:B------:R-:W-:Y:S02]  /*6a10*/  VIADD R24, R24, 0x80 ;  /* 0x0000008018187836 */ /* 0x000fe40000000000 */
[----:B0-----:R-:W-:-:S05]  /*6a20*/  IMAD.WIDE.U32 R4, R7, 0x8, R4 ;  /* 0x0000000807047825 */ /* 0x001fca00078e0004 */
[----:B------:R3:W-:Y:S02]  /*6a30*/  STG.E.64 desc[UR6][R4.64], R8 ;  /* 0x0000000804007986 */ /* 0x0007e4000c101b06 */
.L_x_3583:
[----:B------:R-:W-:Y:S05]  /*6a40*/  BSYNC.RELIABLE B1 ;  /* 0x0000000000017941 */ /* 0x000fea0003800100 */
.L_x_3578:
[----:B------:R-:W-:-:S13]  /*6a50*/  ISETP.GE.U32.AND P0, PT, R24, UR4, PT ;  /* 0x0000000418007c0c */ /* 0x000fda000bf06070 */
[----:B-123--:R-:W1:Y:S01]  /*6a60*/  @!P0 LDC.64 R4, c[0x0][0x3a0] ;  /* 0x0000e800ff048b82 */ /* 0x00ee620000000a00 */
[----:B0----5:R-:W-:Y:S01]  /*6a70*/  @!P0 LEA R7, R3, R24, 0xa ;  /* 0x0000001803078211 */ /* 0x021fe200078e50ff */
[----:B------:R-:W-:-:S04]  /*6a80*/  @!P0 VIADD R24, R24, 0x80 ;  /* 0x0000008018188836 */ /* 0x000fc80000000000 */
[----:B-1----:R-:W-:-:S05]  /*6a90*/  @!P0 IMAD.WIDE.U32 R4, R7, 0x8, R4 ;  /* 0x0000000807048825 */ /* 0x002fca00078e0004 */
[----:B------:R3:W-:Y:S02]  /*6aa0*/  @!P0 STG.E.64 desc[UR6][R4.64], R12 ;  /* 0x0000000c04008986 */ /* 0x0007e4000c101b06 */
.L_x_3584:
[----:B------:R-:W-:Y:S05]  /*6ab0*/  BSYNC.RECONVERGENT B0 ;  /* 0x0000000000007941 */ /* 0x000fea0003800200 */
.L_x_3577:
[----:B------:R-:W-:Y:S05]  /*6ac0*/  WARPSYNC.ALL ;  /* 0x0000000000007948 */ /* 0x000fea0003800000 */
[----:B------:R-:W-:-:S13]  /*6ad0*/  ISETP.GE.U32.AND P0, PT, R24, UR4, PT ;  /* 0x0000000418007c0c */ /* 0x000fda000bf06070 */
[----:B------:R-:W-:Y:S05]  /*6ae0*/  @P0 EXIT ;  /* 0x000000000000094d */ /* 0x000fea0003800000 */
[----:B0123--:R-:W0:Y:S01]  /*6af0*/  LDC.64 R4, c[0x0][0x3a0] ;  /* 0x0000e800ff047b82 */ /* 0x00fe220000000a00 */
[----:B------:R-:W-:-:S04]  /*6b00*/  IMAD R3, R3, 0x400, R24 ;  /* 0x0000040003037824 */ /* 0x000fc800078e0218 */
[----:B0-----:R-:W-:-:S05]  /*6b10*/  IMAD.WIDE.U32 R2, R3, 0x8, R4 ;  /* 0x0000000803027825 */ /* 0x001fca00078e0004 */
[----:B------:R-:W-:Y:S01]  /*6b20*/  STG.E.64 desc[UR6][R2.64], R16 ;  /* 0x0000001002007986 */ /* 0x000fe2000c101b06 */
[----:B------:R-:W-:Y:S05]  /*6b30*/  EXIT ;  /* 0x000000000000794d */ /* 0x000fea0003800000 */
.L_x_3528:
[----:B------:R-:W0:Y:S01]  /*6b40*/  S2R R11, SR_TID.X ;  /* 0x00000000000b7919 */ /* 0x000e220000002100 */
[----:B------:R-:W1:Y:S01]  /*6b50*/  LDC.64 R2, c[0x0][0x3b0] ;  /* 0x0000ec00ff027b82 */ /* 0x000e620000000a00 */
[----:B------:R-:W-:Y:S01]  /*6b60*/  IMAD.SHL.U32 R25, R25, 0x400, RZ ;  /* 0x0000040019197824 */ /* 0x000fe200078e00ff */
[----:B------:R-:W2:Y:S06]  /*6b70*/  LDCU.64 UR4, c[0x0][0x388] ;  /* 0x00007100ff0477ac */ /* 0x000eac0008000a00 */
[----:B------:R-:W3:Y:S01]  /*6b80*/  LDC.64 R8, c[0x0][0x3a8] ;  /* 0x0000ea00ff087b82 */ /* 0x000ee20000000a00 */
[----:B-1----:R-:W-:-:S04]  /*6b90*/  IMAD.WIDE.U32 R2, R25, 0x8, R2 ;  /* 0x0000000819027825 */ /* 0x002fc800078e0002 */
[----:B0-----:R-:W-:-:S05]  /*6ba0*/  IMAD.WIDE.U32 R36, R11, 0x10, R2 ;  /* 0x000000100b247825 */ /* 0x001fca00078e0002 */
[----:B------:R-:W2:Y:S01]  /*6bb0*/  LDG.E.128 R4, desc[UR6][R36.64] ;  /* 0x0000000624047981 */ /* 0x000ea2000c1e1d00 */
[----:B---3--:R-:W-:-:S03]  /*6bc0*/  IMAD.WIDE.U32 R2, R25, 0x8, R8 ;  /* 0x0000000819027825 */ /* 0x008fc600078e0008 */
[----:B------:R0:W5:Y:S01]  /*6bd0*/  LDG.E.128 R24, desc[UR6][R36.64+0x800] ;  /* 0x0008000624187981 */ /* 0x000162000c1e1d00 */
[----:B------:R-:W-:-:S03]  /*6be0*/  IMAD.WIDE.U32 R2, R11, 0x10, R2 ;  /* 0x000000100b027825 */ /* 0x000fc600078e0002 */
[----:B------:R0:W5:Y:S04]  /*6bf0*/  LDG.E.128 R28, desc[UR6][R36.64+0x1000] ;  /* 0x00100006241c7981 */ /* 0x000168000c1e1d00 */
[----:B------:R0:W5:Y:S04]  /*6c00*/  LDG.E.128 R8, desc[UR6][R2.64] ;  /* 0x0000000602087981 */ /* 0x000168000c1e1d00 */
[----:B------:R0:W5:Y:S04]  /*6c10*/  LDG.E.128 R12, desc[UR6][R2.64+0x800] ;  /* 0x00080006020c7981 */ /* 0x000168000c1e1d00 */
[----:B------:R0:W5:Y:S04]  /*6c20*/  LDG.E.128 R16, desc[UR6][R2.64+0x1000] ;  /* 0x0010000602107981 */ /* 0x000168000c1e1d00 */
[----:B------:R0:W5:Y:S04]  /*6c30*/  LDG.E.128 R20, desc[UR6][R2.64+0x1800] ;  /* 0x0018000602147981 */ /* 0x000168000c1e1d00 */
[----:B------:R0:W5:Y:S01]  /*6c40*/  LDG.E.128 R32, desc[UR6][R36.64+0x1800] ;  /* 0x0018000624207981 */ /* 0x000162000c1e1d00 */
[----:B------:R-:W-:Y:S01]  /*6c50*/  BSSY.RECONVERGENT B1, `(.L_x_3585) ;  /* 0x00000bc000017945 */ /* 0x000fe20003800200 */
[----:B--2---:R-:W1:Y:S01]  /*6c60*/  DMUL R4, R4, UR4 ;  /* 0x0000000404047c28 */ /* 0x004e620008000000 */
[----:B------:R-:W1:-:S15]  /*6c70*/  LDCU.64 UR4, c[0x0][0x390] ;  /* 0x00007200ff0477ac */ /* 0x000e5e0008000a00 */
[----:B------:R-:W-:-:S15]  /*6c80*/  NOP ;  /* 0x0000000000007918 */ /* 0x000fde0000000000 */
[----:B------:R-:W-:-:S15]  /*6c90*/  NOP ;  /* 0x0000000000007918 */ /* 0x000fde0000000000 */
[----:B------:R-:W-:-:S15]  /*6ca0*/  NOP ;  /* 0x0000000000007918 */ /* 0x000fde0000000000 */
[----:B------:R-:W-:-:S03]  /*6cb0*/  NOP ;  /* 0x0000000000007918 */ /* 0x000fc60000000000 */
[----:B-1----:R-:W1:Y:S02]  /*6cc0*/  DSETP.GT.AND P0, PT, R4, UR4, PT ;  /* 0x0000000404007e2a */ /* 0x002e64000bf04000 */
[----:B01----:R-:W-:Y:S05]  /*6cd0*/  @P0 BRA `(.L_x_3586) ;  /* 0x0000000800cc0947 */ /* 0x003fea0003800000 */
        /* <DEDUP_REMOVED lines=104> */
[----:B------:R-:W-:-:S04]  /*7360*/  @!P0 SHF.R.S32.HI R3, RZ, 0x1, R0 ;  /* 0x00000001ff038819 */ /* 0x000fc80000011400 */
[----:B------:R-:W-:Y:S01]  /*7370*/  @!P0 IADD3 R2, PT, PT, R2, -R3, RZ ;  /* 0x8000000302028210 */ /* 0x000fe20007ffe0ff */
[----:B------:R-:W-:-:S03]  /*7380*/  @!P0 IMAD R39, R3, 0x100000, R39 ;  /* 0x0010000003278824 */ /* 0x000fc600078e0227 */
[----:B------:R-:W-:Y:S01]  /*7390*/  @!P0 LEA R3, R2, 0x3ff00000, 0x14 ;  /* 0x3ff0000002038811 */ /* 0x000fe200078ea0ff */
[----:B------:R-:W-:-:S15]  /*73a0*/  @!P0 IMAD.MOV.U32 R2, RZ, RZ, RZ ;  /* 0x000000ffff028224 */ /* 0x000fde00078e00ff */
[----:B------:R-:W-:-:S15]  /*73b0*/  NOP ;  /* 0x0000000000007918 */ /* 0x000fde0000000000 */
[----:B------:R-:W-:-:S09]  /*73c0*/  NOP ;  /* 0x0000000000007918 */ /* 0x000fd20000000000 */
[----:B------:R-:W0:Y:S02]  /*73d0*/  DADD R36, R4, +INF ;  /* 0x7ff0000004247429 */ /* 0x000e240000000000 */
[----:B0-----:R-:W-:Y:S02]  /*73e0*/  FSEL R40, R36, RZ, P1 ;  /* 0x000000ff24287208 */ /* 0x001fe40000800000 */
[----:B------:R-:W-:-:S15]  /*73f0*/  FSEL R41, R37, RZ, P1 ;  /* 0x000000ff25297208 */ /* 0x000fde0000800000 */
[----:B------:R-:W-:-:S15]  /*7400*/  NOP ;  /* 0x0000000000007918 */ /* 0x000fde0000000000 */
[----:B------:R-:W-:-:S15]  /*7410*/  NOP ;  /* 0x0000000000007918 */ /* 0x000fde0000000000 */
[----:B------:R-:W-:-:S15]  /*7420*/  NOP ;  /* 0x0000000000007918 */ /* 0x000fde0000000000 */
[----:B------:R0:W1:Y:S02]  /*7430*/  @!P0 DMUL R40, R38, R2 ;  /* 0x0000000226288228 */ /* 0x0000640000000000 */
.L_x_3588:
[----:B------:R-:W-:Y:S05]  /*7440*/  BSYNC.RECONVERGENT B0 ;  /* 0x0000000000007941 */ /* 0x000fea0003800200 */
.L_x_3587:
[----:B-1---5:R-:W1:Y:S01]  /*7450*/  DMUL R8, R8, R40 ;  /* 0x0000002808087228 */ /* 0x022e620000000000 */
        /* <DEDUP_REMOVED lines=56> */
.L_x_3590:
[----:B------:R-:W-:Y:S05]  /*77e0*/  BSYNC.RECONVERGENT B2 ;  /* 0x0000000000027941 */ /* 0x000fea0003800200 */
.L_x_3589:
[----:B------:R-:W-:Y:S02]  /*77f0*/  IMAD.MOV.U32 R8, RZ, RZ, R2 ;  /* 0x000000ffff087224 */ /* 0x000fe400078e0002 */
[----:B------:R-:W-:-:S07]  /*7800*/  IMAD.MOV.U32 R9, RZ, RZ, R3 ;  /* 0x000000ffff097224 */ /* 0x000fce00078e0003 */
.L_x_3586:
[----:B------:R-:W-:Y:S05]  /*7810*/  BSYNC.RECONVERGENT B1 ;  /* 0x0000000000017941 */ /* 0x000fea0003800200 */
.L_x_3585:
[----:B------:R-:W0:Y:S01]  /*7820*/  LDCU.64 UR4, c[0x0][0x388] ;  /* 0x00007100ff0477ac */ /* 0x000e220008000a00 */
[----:B------:R-:W-:Y:S01]  /*7830*/  BSSY.RECONVERGENT B1, `(.L_x_3591) ;  /* 0x00000bc000017945 */ /* 0x000fe20003800200 */
[----:B0-----:R-:W0:Y:S01]  /*7840*/  DMUL R6, R6, UR4 ;  /* 0x0000000406067c28 */ /* 0x001e220008000000 */
        /* <DEDUP_REMOVED lines=112> */
[----:B------:R-:W-:Y:S01]  /*7f50*/  @!P0 LEA R37, R3, R37, 0x14 ;  /* 0x0000002503258211 */ /* 0x000fe200078ea0ff */
[----:B------:R-:W-:-:S05]  /*7f60*/  @!P0 IMAD.IADD R2, R2, 0x1, -R3 ;  /* 0x0000000102028824 */ /* 0x000fca00078e0a03 */
[----:B------:R-:W-:Y:S01]  /*7f70*/  @!P0 LEA R3, R2, 0x3ff00000, 0x14 ;  /* 0x3ff0000002038811 */ /* 0x000fe200078ea0ff */
[----:B------:R-:W-:-:S15]  /*7f80*/  @!P0 IMAD.MOV.U32 R2, RZ, RZ, RZ ;  /* 0x000000ffff028224 */ /* 0x000fde00078e00ff */
[----:B------:R-:W-:-:S15]  /*7f90*/  NOP ;  /* 0x0000000000007918 */ /* 0x000fde0000000000 */
[----:B------:R-:W-:-:S07]  /*7fa0*/  NOP ;  /* 0x0000000000007918 */ /* 0x000fce0000000000 */
[----:B------:R-:W0:Y:S02]  /*7fb0*/  DADD R4, R6, +INF ;  /* 0x7ff0000006047429 */ /* 0x000e240000000000 */
[----:B0-----:R-:W-:Y:S02]  /*7fc0*/  FSEL R40, R4, RZ, P1 ;  /* 0x000000ff04287208 */ /* 0x001fe40000800000 */
[----:B------:R-:W-:-:S15]  /*7fd0*/  FSEL R41, R5, RZ, P1 ;  /* 0x000000ff05297208 */ /* 0x000fde0000800000 */
[----:B------:R-:W-:-:S15]  /*7fe0*/  NOP ;  /* 0x0000000000007918 */ /* 0x000fde0000000000 */
[----:B------:R-:W-:-:S15]  /*7ff0*/  NOP ;  /* 0x0000000000007918 */ /* 0x000fde0000000000 */
[----:B------:R-:W-:-:S15]  /*8000*/  NOP ;  /* 0x0000000000007918 */ /* 0x000fde0000000000 */
[----:B------:R0:W1:Y:S02]  /*8010*/  @!P0 DMUL R40, R36, R2 ;  /* 0x0000000224288228 */ /* 0x0000640000000000 */
.L_x_3594:
[----:B------:R-:W-:Y:S05]  /*8020*/  BSYNC.RECONVERGENT B0 ;  /* 0x0000000000007941 */ /* 0x000fea0003800200 */
.L_x_3593:
        /* <DEDUP_REMOVED lines=57> */
.L_x_3596:
[----:B------:R-:W-:Y:S05]  /*83c0*/  BSYNC.RECONVERGENT B2 ;  /* 0x0000000000027941 */ /* 0x000fea0003800200 */
.L_x_3595:
[----:B------:R-:W-:Y:S01]  /*83d0*/  MOV R10, R2 ;  /* 0x00000002000a7202 */ /* 0x000fe20000000f00 */
[----:B------:R-:W-:-:S07]  /*83e0*/  IMAD.MOV.U32 R11, RZ, RZ, R3 ;  /* 0x000000ffff0b7224 */ /* 0x000fce00078e0003 */
.L_x_3592:
[----:B------:R-:W-:Y:S05]  /*83f0*/  BSYNC.RECONVERGENT B1 ;  /* 0x0000000000017941 */ /* 0x000fea0003800200 */
.L_x_3591:
[----:B------:R-:W0:Y:S01]  /*8400*/  LDCU.64 UR4, c[0x0][0x388] ;  /* 0x00007100ff0477ac */ /* 0x000e220008000a00 */
[----:B------:R-:W-:Y:S01]  /*8410*/  BSSY.RECONVERGENT B1, `(.L_x_3597) ;  /* 0x00000bc000017945 */ /* 0x000fe20003800200 */
        /* <DEDUP_REMOVED lines=126> */
.L_x_3600:
[----:B------:R-:W-:Y:S05]  /*8c00*/  BSYNC.RECONVERGENT B0 ;  /* 0x0000000000007941 */ /* 0x000fea0003800200 */
.L_x_3599:
        /* <DEDUP_REMOVED lines=57> */
.L_x_3602:
[----:B------:R-:W-:Y:S05]  /*8fa0*/  BSYNC.RECONVERGENT B2 ;  /* 0x0000000000027941 */ /* 0x000fea0003800200 */
.L_x_3601:
[----:B------:R-:W-:Y:S01]  /*8fb0*/  IMAD.MOV.U32 R12, RZ, RZ, R2 ;  /* 0x000000ffff0c7224 */ /* 0x000fe200078e0002 */
[----:B------:R-:W-:-:S07]  /*8fc0*/  MOV R13, R3 ;  /* 0x00000003000d7202 */ /* 0x000fce0000000f00 */
.L_x_3598:
[----:B------:R-:W-:Y:S05]  /*8fd0*/  BSYNC.RECONVERGENT B1 ;  /* 0x0000000000017941 */ /* 0x000fea0003800200 */
.L_x_3597:
        /* <DEDUP_REMOVED lines=128> */
.L_x_3606:
[----:B------:R-:W-:Y:S05]  /*97e0*/  BSYNC.RECONVERGENT B0 ;  /* 0x0000000000007941 */ /* 0x000fea0003800200 */
.L_x_3605:
[----:B-1----:R-:W1:Y:S01]  /*97f0*/  DADD R40, R6, 1 ;  /* 0x3ff0000006287429 */ /* 0x002e620000000000 */
[----:B0-----:R-:W-:Y:S01]  /*9800*/  MOV R2, 0x1 ;  /* 0x0000000100027802 */ /* 0x001fe20000000f00 */
[----:B-1----:R-:W0:Y:S01]  /*9810*/  MUFU.RCP64H R3, R41 ;  /* 0x0000002900037308 */ /* 0x002e220000001800 */
[----:B------:R-:W-:-:S15]  /*9820*/  BSSY.RECONVERGENT B2, `(.L_x_3607) ;  /* 0x0000036000027945 */ /* 0x000fde0003800200 */
[----:B------:R-:W-:-:S15]  /*9830*/  NOP ;  /* 0x0000000000007918 */ /* 0x000fde0000000000 */
[----:B------:R-:W-:-:S15]  /*9840*/  NOP ;  /* 0x0000000000007918 */ /* 0x000fde0000000000 */
[----:B------:R-:W-:-:S15]  /*9850*/  NOP ;  /* 0x0000000000007918 */ /* 0x000fde0000000000 */
[----:B------:R-:W-:-:S01]  /*9860*/  NOP ;  /* 0x0000000000007918 */ /* 0x000fc20000000000 */
        /* <DEDUP_REMOVED lines=15> */
[----:B0-----:R-:W-:-:S15]  /*9960*/  DFMA R2, -R40, R4, 1 ;  /* 0x3ff000002802742b */ /* 0x001fde0000000104 */
[----:B------:R-:W-:-:S15]  /*9970*/  NOP ;  /* 0x0000000000007918 */ /* 0x000fde0000000000 */
[----:B------:R-:W-:-:S15]  /*9980*/  NOP ;  /* 0x0000000000007918 */ /* 0x000fde0000000000 */
[----:B------:R-:W-:-:S15]  /*9990*/  NOP ;  /* 0x0000000000007918 */ /* 0x000fde0000000000 */
[----:B------:R-:W-:-:S04]  /*99a0*/  NOP ;  /* 0x0000000000007918 */ /* 0x000fc80000000000 */
[----:B------:R-:W0:Y:S02]  /*99b0*/  DMUL R14, R14, R6 ;  /* 0x000000060e0e7228 */ /* 0x000e240000000000 */
[----:B0-----:R-:W-:-:S15]  /*99c0*/  FSETP.GEU.AND P1, PT, |R15|, 6.5827683646048100446e-37, PT ;  /* 0x036000000f00780b */ /* 0x001fde0003f2e200 */
[----:B------:R-:W-:-:S15]  /*99d0*/  NOP ;  /* 0x0000000000007918 */ /* 0x000fde0000000000 */
[----:B------:R-:W-:-:S15]  /*99e0*/  NOP ;  /* 0x0000000000007918 */ /* 0x000fde0000000000 */
[----:B------:R-:W-:-:S15]  /*99f0*/  NOP ;  /* 0x0000000000007918 */ /* 0x000fde0000000000 */
[----:B------:R-:W-:-:S02]  /*9a00*/  NOP ;  /* 0x0000000000007918 */ /* 0x000fc40000000000 */
[----:B------:R-:W0:-:S15]  /*9a10*/  DFMA R2, R4, R2, R4 ;  /* 0x000000020402722b */ /* 0x000e1e0000000004 */
        /* <DEDUP_REMOVED lines=22> */
.L_x_3608:
[----:B------:R-:W-:Y:S05]  /*9b80*/  BSYNC.RECONVERGENT B2 ;  /* 0x0000000000027941 */ /* 0x000fea0003800200 */
.L_x_3607:
[----:B------:R-:W-:Y:S02]  /*9b90*/  IMAD.MOV.U32 R14, RZ, RZ, R2 ;  /* 0x000000ffff0e7224 */ /* 0x000fe400078e0002 */
[----:B------:R-:W-:-:S07]  /*9ba0*/  IMAD.MOV.U32 R15, RZ, RZ, R3 ;  /* 0x000000ffff0f7224 */ /* 0x000fce00078e0003 */
.L_x_3604:
[----:B------:R-:W-:Y:S05]  /*9bb0*/  BSYNC.RECONVERGENT B1 ;  /* 0x0000000000017941 */ /* 0x000fea0003800200 */
.L_x_3603:
        /* <DEDUP_REMOVED lines=128> */
.L_x_3612:
[----:B------:R-:W-:Y:S05]  /*a3c0*/  BSYNC.RECONVERGENT B0 ;  /* 0x0000000000007941 */ /* 0x000fea0003800200 */
.L_x_3611:
        /* <DEDUP_REMOVED lines=57> */
.L_x_3614:
[----:B------:R-:W-:Y:S05]  /*a760*/  BSYNC.RECONVERGENT B2 ;  /* 0x0000000000027941 */ /* 0x000fea0003800200 */
.L_x_3613:
[----:B------:R-:W-:Y:S02]  /*a770*/  IMAD.MOV.U32 R16, RZ, RZ, R2 ;  /* 0x000000ffff107224 */ /* 0x000fe400078e0002 */
[----:B------:R-:W-:-:S07]  /*a780*/  IMAD.MOV.U32 R17, RZ, RZ, R3 ;  /* 0x000000ffff117224 */ /* 0x000fce00078e0003 */
.L_x_3610:
[----:B------:R-:W-:Y:S05]  /*a790*/  BSYNC.RECONVERGENT B1 ;  /* 0x0000000000017941 */ /* 0x000fea0003800200 */
.L_x_3609:
        /* <DEDUP_REMOVED lines=128> */
.L_x_3618:
[----:B------:R-:W-:Y:S05]  /*afa0*/  BSYNC.RECONVERGENT B0 ;  /* 0x0000000000007941 */ /* 0x000fea0003800200 */
.L_x_3617:
        /* <DEDUP_REMOVED lines=57> */
.L_x_3620:
[----:B------:R-:W-:Y:S05]  /*b340*/  BSYNC.RECONVERGENT B2 ;  /* 0x0000000000027941 */ /* 0x000fea0003800200 */
.L_x_3619:
[----:B------:R-:W-:Y:S02]  /*b350*/  IMAD.MOV.U32 R18, RZ, RZ, R2 ;  /* 0x000000ffff127224 */ /* 0x000fe400078e0002 */
[----:B------:R-:W-:-:S07]  /*b360*/  IMAD.MOV.U32 R19, RZ, RZ, R3 ;  /* 0x000000ffff137224 */ /* 0x000fce00078e0003 */
.L_x_3616:
[----:B------:R-:W-:Y:S05]  /*b370*/  BSYNC.RECONVERGENT B1 ;  /* 0x0000000000017941 */ /* 0x000fea0003800200 */
.L_x_3615:
        /* <DEDUP_REMOVED lines=128> */
.L_x_3624:
[----:B------:R-:W-:Y:S05]  /*bb80*/  BSYNC.RECONVERGENT B0 ;  /* 0x0000000000007941 */ /* 0x000fea0003800200 */
.L_x_3623:
        /* <DEDUP_REMOVED lines=57> */
.L_x_3626:
[----:B------:R-:W-:Y:S05]  /*bf20*/  BSYNC.RECONVERGENT B2 ;  /* 0x0000000000027941 */ /* 0x000fea0003800200 */
.L_x_3625:
[----:B------:R-:W-:Y:S01]  /*bf30*/  MOV R20, R2 ;  /* 0x0000000200147202 */ /* 0x000fe20000000f00 */
[----:B------:R-:W-:-:S07]  /*bf40*/  IMAD.MOV.U32 R21, RZ, RZ, R3 ;  /* 0x000000ffff157224 */ /* 0x000fce00078e0003 */
.L_x_3622:
[----:B------:R-:W-:Y:S05]  /*bf50*/  BSYNC.RECONVERGENT B1 ;  /* 0x0000000000017941 */ /* 0x000fea0003800200 */
.L_x_3621:
        /* <DEDUP_REMOVED lines=128> */
.L_x_3630:
[----:B------:R-:W-:Y:S05]  /*c760*/  BSYNC.RECONVERGENT B0 ;  /* 0x0000000000007941 */ /* 0x000fea0003800200 */
.L_x_3629:
        /* <DEDUP_REMOVED lines=57> */
.L_x_3632:
[----:B------:R-:W-:Y:S05]  /*cb00*/  BSYNC.RECONVERGENT B2 ;  /* 0x0000000000027941 */ /* 0x000fea0003800200 */
.L_x_3631:
[----:B------:R-:W-:Y:S01]  /*cb10*/  IMAD.MOV.U32 R22, RZ, RZ, R2 ;  /* 0x000000ffff167224 */ /* 0x000fe200078e0002 */
[----:B------:R-:W-:-:S07]  /*cb20*/  MOV R23, R3 ;  /* 0x0000000300177202 */ /* 0x000fce0000000f00 */
.L_x_3628:
[----:B------:R-:W-:Y:S05]  /*cb30*/  BSYNC.RECONVERGENT B1 ;  /* 0x0000000000017941 */ /* 0x000fea0003800200 */
.L_x_3627:
[----:B------:R-:W0:Y:S01]  /*cb40*/  S2R R0, SR_CTAID.X ;  /* 0x0000000000007919 */ /* 0x000e220000002500 */
[----:B------:R-:W1:Y:S01]  /*cb50*/  LDC.64 R2, c[0x0][0x3a0] ;  /* 0x0000e800ff027b82 */ /* 0x000e620000000a00 */
[----:B------:R-:W2:Y:S01]  /*cb60*/  S2R R5, SR_TID.X ;  /* 0x0000000000057919 */ /* 0x000ea20000002100 */
[----:B0-----:R-:W-:-:S04]  /*cb70*/  IMAD.SHL.U32 R7, R0, 0x400, RZ ;  /* 0x0000040000077824 */ /* 0x001fc800078e00ff */
[----:B-1----:R-:W-:-:S04]  /*cb80*/  IMAD.WIDE.U32 R2, R7, 0x8, R2 ;  /* 0x0000000807027825 */ /* 0x002fc800078e0002 */
[----:B--2---:R-:W-:-:S05]  /*cb90*/  IMAD.WIDE.U32 R2, R5, 0x10, R2 ;  /* 0x0000001005027825 */ /* 0x004fca00078e0002 */
[----:B------:R-:W-:Y:S04]  /*cba0*/  STG.E.128 desc[UR6][R2.64], R8 ;  /* 0x0000000802007986 */ /* 0x000fe8000c101d06 */
[----:B------:R-:W-:Y:S04]  /*cbb0*/  STG.E.128 desc[UR6][R2.64+0x800], R12 ;  /* 0x0008000c02007986 */ /* 0x000fe8000c101d06 */
[----:B------:R-:W-:Y:S04]  /*cbc0*/  STG.E.128 desc[UR6][R2.64+0x1000], R16 ;  /* 0x0010001002007986 */ /* 0x000fe8000c101d06 */
[----:B------:R-:W-:Y:S01]  /*cbd0*/  STG.E.128 desc[UR6][R2.64+0x1800], R20 ;  /* 0x0018001402007986 */ /* 0x000fe2000c101d06 */
[----:B------:R-:W-:Y:S05]  /*cbe0*/  EXIT ;  /* 0x000000000000794d */ /* 0x000fea0003800000 */
        .weak           $__internal_4_$__cuda_sm20_div_rn_f64_full
        .type           $__internal_4_$__cuda_sm20_div_rn_f64_full,@function
        .size           $__internal_4_$__cuda_sm20_div_rn_f64_full,(.L_x_7019 - $__internal_4_$__cuda_sm20_div_rn_f64_full)
$__internal_4_$__cuda_sm20_div_rn_f64_full:
[----:B------:R-:W-:Y:S01]  /*cbf0*/  MOV R45, R3 ;  /* 0x00000003002d7202 */ /* 0x000fe20000000f00 */
[----:B------:R-:W-:Y:S01]  /*cc00*/  IMAD.MOV.U32 R44, RZ, RZ, R2 ;  /* 0x000000ffff2c7224 */ /* 0x000fe200078e0002 */
[----:B------:R-:W-:Y:S01]  /*cc10*/  LOP3.LUT R5, R41, 0x7ff00000, RZ, 0xc0, !PT ;  /* 0x7ff0000029057812 */ /* 0x000fe200078ec0ff */
[----:B------:R-:W-:Y:S01]  /*cc20*/  IMAD.MOV.U32 R50, RZ, RZ, 0x1 ;  /* 0x00000001ff327424 */ /* 0x000fe200078e00ff */
[C---:B------:R-:W-:Y:S01]  /*cc30*/  FSETP.GEU.AND P2, PT, |R45|.reuse, 1.469367938527859385e-39, PT ;  /* 0x001000002d00780b */ /* 0x040fe20003f4e200 */
[----:B------:R-:W-:Y:S01]  /*cc40*/  IMAD.MOV.U32 R46, RZ, RZ, R44 ;  /* 0x000000ffff2e7224 */ /* 0x000fe200078e002c */
[----:B------:R-:W-:Y:S01]  /*cc50*/  LOP3.LUT R2, R45, 0x7ff00000, RZ, 0xc0, !PT ;  /* 0x7ff000002d027812 */ /* 0x000fe200078ec0ff */
[----:B------:R-:W-:Y:S01]  /*cc60*/  BSSY.RECONVERGENT B0, `(.L_x_3633) ;  /* 0x000007d000007945 */ /* 0x000fe20003800200 */
[----:B------:R-:W-:Y:S02]  /*cc70*/  FSETP.GEU.AND P0, PT, |R41|, 1.469367938527859385e-39, PT ;  /* 0x001000002900780b */ /* 0x000fe40003f0e200 */
[----:B------:R-:W-:-:S02]  /*cc80*/  ISETP.GE.U32.AND P1, PT, R2, R5, PT ;  /* 0x000000050200720c */ /* 0x000fc40003f26070 */
[----:B------:R-:W-:-:S04]  /*cc90*/  LOP3.LUT R38, R41, 0x800fffff, RZ, 0xc0, !PT ;  /* 0x800fffff29267812 */ /* 0x000fc800078ec0ff */
[----:B------:R-:W-:Y:S01]  /*cca0*/  LOP3.LUT R39, R38, 0x3ff00000, RZ, 0xfc, !PT ;  /* 0x3ff0000026277812 */ /* 0x000fe200078efcff */
[----:B------:R-:W-:Y:S01]  /*ccb0*/  IMAD.MOV.U32 R38, RZ, RZ, R40 ;  /* 0x000000ffff267224 */ /* 0x000fe200078e0028 */
[----:B------:R-:W-:-:S04]  /*ccc0*/  @!P2 LOP3.LUT R3, R41, 0x7ff00000, RZ, 0xc0, !PT ;  /* 0x7ff000002903a812 */ /* 0x000fc800078ec0ff */
[----:B------:R-:W-:Y:S01]  /*ccd0*/  @!P2 ISETP.GE.U32.AND P3, PT, R2, R3, PT ;  /* 0x000000030200a20c */ /* 0x000fe20003f66070 */
[----:B------:R-:W-:Y:S01]  /*cce0*/  IMAD.MOV.U32 R3, RZ, RZ, 0x1ca00000 ;  /* 0x1ca00000ff037424 */ /* 0x000fe200078e00ff */
[----:B------:R-:W0:Y:S02]  /*ccf0*/  @!P0 DMUL R38, R40, 8.98846567431157953865e+307 ;  /* 0x7fe0000028268828 */ /* 0x000e240000000000 */
[----:B0-----:R-:W0:Y:S01]  /*cd00*/  MUFU.RCP64H R51, R39 ;  /* 0x0000002700337308 */ /* 0x001e220000001800 */
[----:B------:R-:W-:Y:S02]  /*cd10*/  @!P0 LOP3.LUT R5, R39, 0x7ff00000, RZ, 0xc0, !PT ;  /* 0x7ff0000027058812 */ /* 0x000fe400078ec0ff */
[C---:B------:R-:W-:Y:S02]  /*cd20*/  @!P2 SEL R4, R3.reuse, 0x63400000, !P3 ;  /* 0x634000000304a807 */ /* 0x040fe40005800000 */
[----:B------:R-:W-:Y:S02]  /*cd30*/  SEL R36, R3, 0x63400000, !P1 ;  /* 0x6340000003247807 */ /* 0x000fe40004800000 */
[----:B------:R-:W-:-:S02]  /*cd40*/  @!P2 LOP3.LUT R4, R4, 0x80000000, R45, 0xf8, !PT ;  /* 0x800000000404a812 */ /* 0x000fc400078ef82d */
[----:B------:R-:W-:Y:S01]  /*cd50*/  LOP3.LUT R47, R36, 0x800fffff, R45, 0xf8, !PT ;  /* 0x800fffff242f7812 */ /* 0x000fe200078ef82d */
[----:B------:R-:W-:Y:S01]  /*cd60*/  @!P2 IMAD.MOV.U32 R36, RZ, RZ, RZ ;  /* 0x000000ffff24a224 */ /* 0x000fe200078e00ff */
[----:B------:R-:W-:Y:S01]  /*cd70*/  @!P2 LOP3.LUT R37, R4, 0x100000, RZ, 0xfc, !PT ;  /* 0x001000000425a812 */ /* 0x000fe200078efcff */
[----:B------:R-:W-:-:S15]  /*cd80*/  IMAD.MOV.U32 R4, RZ, RZ, R2 ;  /* 0x000000ffff047224 */ /* 0x000fde00078e0002 */
[----:B------:R-:W-:-:S15]  /*cd90*/  NOP ;  /* 0x0000000000007918 */ /* 0x000fde0000000000 */
[----:B------:R-:W-:-:S15]  /*cda0*/  NOP ;  /* 0x0000000000007918 */ /* 0x000fde0000000000 */
[----:B------:R-:W-:-:S05]  /*cdb0*/  NOP ;  /* 0x0000000000007918 */ /* 0x000fca0000000000 */
[----:B------:R-:W1:Y:S02]  /*cdc0*/  @!P2 DFMA R46, R46, 2, -R36 ;  /* 0x400000002e2ea82b */ /* 0x000e640000000824 */
[----:B-1----:R-:W-:-:S04]  /*cdd0*/  @!P2 LOP3.LUT R4, R47, 0x7ff00000, RZ, 0xc0, !PT ;  /* 0x7ff000002f04a812 */ /* 0x002fc800078ec0ff */
        /* <DEDUP_REMOVED lines=55> */
[----:B------:R-:W0:Y:S02]  /*d150*/  DFMA R38, R36, -R38, R46 ;  /* 0x800000262426722b */ /* 0x000e24000000002e */
[C---:B0-----:R-:W-:Y:S02]  /*d160*/  FSETP.NEU.AND P0, PT, R39.reuse, RZ, PT ;  /* 0x000000ff2700720b */ /* 0x041fe40003f0d000 */
[----:B------:R-:W-:Y:S02]  /*d170*/  LOP3.LUT R40, R39, 0x80000000, R41, 0x48, !PT ;  /* 0x8000000027287812 */ /* 0x000fe400078e4829 */
[----:B------:R-:W-:Y:S02]  /*d180*/  MOV R38, RZ ;  /* 0x000000ff00267202 */ /* 0x000fe40000000f00 */
[----:B------:R-:W-:-:S07]  /*d190*/  LOP3.LUT R39, R40, R5, RZ, 0xfc, !PT ;  /* 0x0000000528277212 */ /* 0x000fce00078efcff */
[----:B------:R-:W-:Y:S05]  /*d1a0*/  @!P0 BRA `(.L_x_3635) ;  /* 0x0000000000a08947 */ /* 0x000fea0003800000 */
[----:B------:R-:W-:Y:S01]  /*d1b0*/  IMAD.MOV R5, RZ, RZ, -R3 ;  /* 0x000000ffff057224 */ /* 0x000fe200078e0a03 */
[----:B------:R-:W-:Y:S01]  /*d1c0*/  IADD3 R3, PT, PT, -R3, -0x43300000, RZ ;  /* 0xbcd0000003037810 */ /* 0x000fe20007ffe1ff */
[----:B------:R-:W-:-:S06]  /*d1d0*/  IMAD.MOV.U32 R4, RZ, RZ, RZ ;  /* 0x000000ffff047224 */ /* 0x000fcc00078e00ff */
[----:B------:R-:W0:Y:S02]  /*d1e0*/  DFMA R4, R48, -R4, R36 ;  /* 0x800000043004722b */ /* 0x000e240000000024 */
[----:B0-----:R-:W-:-:S15]  /*d1f0*/  FSETP.NEU.AND P0, PT, |R5|, R3, PT ;  /* 0x000000030500720b */ /* 0x001fde0003f0d200 */
[----:B------:R-:W-:-:S15]  /*d200*/  NOP ;  /* 0x0000000000007918 */ /* 0x000fde0000000000 */
[----:B------:R-:W-:-:S15]  /*d210*/  NOP ;  /* 0x0000000000007918 */ /* 0x000fde0000000000 */
[----:B------:R-:W-:-:S15]  /*d220*/  NOP ;  /* 0x0000000000007918 */ /* 0x000fde0000000000 */
[----:B------:R-:W-:-:S02]  /*d230*/  NOP ;  /* 0x0000000000007918 */ /* 0x000fc40000000000 */
[----:B------:R-:W0:Y:S02]  /*d240*/  DMUL.RP R36, R36, R38 ;  /* 0x0000002624247228 */ /* 0x000e240000008000 */
[----:B0-----:R-:W-:Y:S02]  /*d250*/  LOP3.LUT R40, R37, R40, RZ, 0x3c, !PT ;  /* 0x0000002825287212 */ /* 0x001fe400078e3cff */
[----:B------:R-:W-:Y:S02]  /*d260*/  FSEL R2, R36, R48, !P0 ;  /* 0x0000003024027208 */ /* 0x000fe40004000000 */
[----:B------:R-:W-:-:S03]  /*d270*/  FSEL R3, R40, R49, !P0 ;  /* 0x0000003128037208 */ /* 0x000fc60004000000 */
[----:B------:R-:W-:Y:S02]  /*d280*/  IMAD.MOV.U32 R48, RZ, RZ, R2 ;  /* 0x000000ffff307224 */ /* 0x000fe400078e0002 */
[----:B------:R-:W-:Y:S01]  /*d290*/  IMAD.MOV.U32 R49, RZ, RZ, R3 ;  /* 0x000000ffff317224 */ /* 0x000fe200078e0003 */
[----:B------:R-:W-:Y:S06]  /*d2a0*/  BRA `(.L_x_3635) ;  /* 0x0000000000607947 */ /* 0x000fec0003800000 */
.L_x_3634:
        /* <DEDUP_REMOVED lines=11> */
[----:B------:R-:W-:Y:S01]  /*d360*/  @P0 LOP3.LUT R2, R41, 0x7ff00000, RZ, 0xfc, !PT ;  /* 0x7ff0000029020812 */ /* 0x000fe200078efcff */
[----:B------:R-:W-:Y:S02]  /*d370*/  @!P0 IMAD.MOV.U32 R48, RZ, RZ, RZ ;  /* 0x000000ffff308224 */ /* 0x000fe400078e00ff */
[----:B------:R-:W-:Y:S01]  /*d380*/  @!P0 IMAD.MOV.U32 R49, RZ, RZ, R41 ;  /* 0x000000ffff318224 */ /* 0x000fe200078e0029 */
[----:B------:R-:W-:Y:S01]  /*d390*/  @P0 MOV R49, R2 ;  /* 0x0000000200310202 */ /* 0x000fe20000000f00 */
[----:B------:R-:W-:Y:S01]  /*d3a0*/  @P0 IMAD.MOV.U32 R48, RZ, RZ, RZ ;  /* 0x000000ffff300224 */ /* 0x000fe200078e00ff */
[----:B------:R-:W-:Y:S06]  /*d3b0*/  BRA `(.L_x_3635) ;  /* 0x00000000001c7947 */ /* 0x000fec0003800000 */
.L_x_3637:
[----:B------:R-:W-:Y:S01]  /*d3c0*/  LOP3.LUT R3, R41, 0x80000, RZ, 0xfc, !PT ;  /* 0x0008000029037812 */ /* 0x000fe200078efcff */
[----:B------:R-:W-:-:S04]  /*d3d0*/  IMAD.MOV.U32 R48, RZ, RZ, R40 ;  /* 0x000000ffff307224 */ /* 0x000fc800078e0028 */
[----:B------:R-:W-:Y:S01]  /*d3e0*/  IMAD.MOV.U32 R49, RZ, RZ, R3 ;  /* 0x000000ffff317224 */ /* 0x000fe200078e0003 */
[----:B------:R-:W-:Y:S06]  /*d3f0*/  BRA `(.L_x_3635) ;  /* 0x00000000000c7947 */ /* 0x000fec0003800000 */
.L_x_3636:
[----:B------:R-:W-:Y:S01]  /*d400*/  LOP3.LUT R3, R45, 0x80000, RZ, 0xfc, !PT ;  /* 0x000800002d037812 */ /* 0x000fe200078efcff */
[----:B------:R-:W-:-:S04]  /*d410*/  IMAD.MOV.U32 R48, RZ, RZ, R44 ;  /* 0x000000ffff307224 */ /* 0x000fc800078e002c */
[----:B------:R-:W-:-:S07]  /*d420*/  IMAD.MOV.U32 R49, RZ, RZ, R3 ;  /* 0x000000ffff317224 */ /* 0x000fce00078e0003 */
.L_x_3635:
[----:B------:R-:W-:Y:S05]  /*d430*/  BSYNC.RECONVERGENT B0 ;  /* 0x0000000000007941 */ /* 0x000fea0003800200 */
.L_x_3633:
[----:B------:R-:W-:Y:S01]  /*d440*/  IMAD.MOV.U32 R4, RZ, RZ, R0 ;  /* 0x000000ffff047224 */ /* 0x000fe200078e0000 */
[----:B------:R-:W-:Y:S01]  /*d450*/  MOV R2, R48 ;  /* 0x0000003000027202 */ /* 0x000fe20000000f00 */
[----:B------:R-:W-:Y:S02]  /*d460*/  IMAD.MOV.U32 R5, RZ, RZ, 0x0 ;  /* 0x00000000ff057424 */ /* 0x000fe400078e00ff */
[----:B------:R-:W-:Y:S02]  /*d470*/  IMAD.MOV.U32 R3, RZ, RZ, R49 ;  /* 0x000000ffff037224 */ /* 0x000fe400078e0031 */
[----:B------:R-:W-:Y:S05]  /*d480*/  RET.REL.NODEC R4 `(_ZN2at6native29vectorized_elementwise_kernelILi2EZZZNS0_65_GLOBAL__N__cd49fe81_27_ActivationSoftplusKernel_cu_1520ed90_293224softplus_backward_kernelERNS_18TensorIteratorBaseERKN3c106ScalarES8_ENKUlvE_clEvENKUlvE_clEvEUlddE_St5arrayIPcLm3EEEEviT0_T1_) ;  /* 0xffffff2804dc7950 */ /* 0x000fea0003c3ffff */
.L_x_3638:
        /* <DEDUP_REMOVED lines=15> */
.L_x_7019:


//--------------------- .text._ZN2at6native29vectorized_elementwise_kernelILi4EZZZNS0_65_GLOBAL__N__cd49fe81_27_ActivationSoftplusKernel_cu_1520ed90_293224softplus_backward_kernelERNS_18TensorIteratorBaseERKN3c106ScalarES8_ENKUlvE_clEvENKUlvE_clEvEUlddE_St5arrayIPcLm3EEEEviT0_T1_ --------------------------
	.section	.text._ZN2at6native29vectorized_elementwise_kernelILi4EZZZNS0_65_GLOBAL__N__cd49fe81_27_ActivationSoftplusKernel_cu_1520ed90_293224softplus_backward_kernelERNS_18TensorIteratorBaseERKN3c106ScalarES8_ENKUlvE_clEvENKUlvE_clEvEUlddE_St5arrayIPcLm3EEEEviT0_T1_,"ax",@progbits
	.align	128
        .global         _ZN2at6native29vectorized_elementwise_kernelILi4EZZZNS0_65_GLOBAL__N__cd49fe81_27_ActivationSoftplusKernel_cu_1520ed90_293224softplus_backward_kernelERNS_18TensorIteratorBaseERKN3c106ScalarES8_ENKUlvE_clEvENKUlvE_clEvEUlddE_St5arrayIPcLm3EEEEviT0_T1_
        .type           _ZN2at6native29vectorized_elementwise_kernelILi4EZZZNS0_65_GLOBAL__N__cd49fe81_27_ActivationSoftplusKernel_cu_1520ed90_293224softplus_backward_kernelERNS_18TensorIteratorBaseERKN3c106ScalarES8_ENKUlvE_clEvENKUlvE_clEvEUlddE_St5arrayIPcLm3EEEEviT0_T1_,@function
        .size           _ZN2at6native29vectorized_elementwise_kernelILi4EZZZNS0_65_GLOBAL__N__cd49fe81_27_ActivationSoftplusKernel_cu_1520ed90_293224softplus_backward_kernelERNS_18TensorIteratorBaseERKN3c106ScalarES8_ENKUlvE_clEvENKUlvE_clEvEUlddE_St5arrayIPcLm3EEEEviT0_T1_,(.L_x_7020 - _ZN2at6native29vectorized_elementwise_kernelILi4EZZZNS0_65_GLOBAL__N__cd49fe81_27_ActivationSoftplusKernel_cu_1520ed90_293224softplus_backward_kernelERNS_18TensorIteratorBaseERKN3c106ScalarES8_ENKUlvE_clEvENKUlvE_clEvEUlddE_St5arrayIPcLm3EEEEviT0_T1_)
        .other          _ZN2at6native29vectorized_elementwise_kernelILi4EZZZNS0_65_GLOBAL__N__cd49fe81_27_ActivationSoftplusKernel_cu_1520ed90_293224softplus_backward_kernelERNS_18TensorIteratorBaseERKN3c106ScalarES8_ENKUlvE_clEvENKUlvE_clEvEUlddE_St5arrayIPcLm3EEEEviT0_T1_,@"STO_CUDA_ENTRY STV_DEFAULT"
_ZN2at6native29vectorized_elementwise_kernelILi4EZZZNS0_65_GLOBAL__N__cd49fe81_27_ActivationSoftplusKernel_cu_1520ed90_293224softplus_backward_kernelERNS_18TensorIteratorBaseERKN3c106ScalarES8_ENKUlvE_clEvENKUlvE_clEvEUlddE_St5arrayIPcLm3EEEEviT0_T1_:
.text._ZN2at6native29vectorized_elementwise_kernelILi4EZZZNS0_65_GLOBAL__N__cd49fe81_27_ActivationSoftplusKernel_cu_1520ed90_293224softplus_backward_kernelERNS_18TensorIteratorBaseERKN3c106ScalarES8_ENKUlvE_clEvENKUlvE_clEvEUlddE_St5arrayIPcLm3EEEEviT0_T1_:
        /* <DEDUP_REMOVED lines=227> */
.L_x_3643:
[----:B------:R-:W-:Y:S05]  /*0e30*/  BSYNC.RECONVERGENT B0 ;  /* 0x0000000000007941 */ /* 0x000fea0003800200 */
.L_x_3642:
        /* <DEDUP_REMOVED lines=56> */
[----:B------:R-:W-:Y:S05]  /*11c0*/  CALL.REL.NOINC `($__internal_5_$__cuda_sm20_div_rn_f64_full) ;  /* 0x000000b800707944 */ /* 0x000fea0003c00000 */
.L_x_3645:
[----:B------:R-:W-:Y:S05]  /*11d0*/  BSYNC.RECONVERGENT B2 ;  /* 0x0000000000027941 */ /* 0x000fea0003800200 */
.L_x_3644:
[----:B------:R-:W-:Y:S01]  /*11e0*/  MOV R32, R2 ;  /* 0x0000000200207202 */ /* 0x000fe20000000f00 */
[----:B------:R-:W-:-:S07]  /*11f0*/  IMAD.MOV.U32 R33, RZ, RZ, R3 ;  /* 0x000000ffff217224 */ /* 0x000fce00078e0003 */
.L_x_3641:
[----:B------:R-:W-:Y:S05]  /*1200*/  BSYNC.RECONVERGENT B1 ;  /* 0x0000000000017941 */ /* 0x000fea0003800200 */
.L_x_3640:
        /* <DEDUP_REMOVED lines=135> */
.L_x_3649:
[----:B------:R-:W-:Y:S05]  /*1a80*/  BSYNC.RECONVERGENT B0 ;  /* 0x0000000000007941 */ /* 0x000fea0003800200 */
.L_x_3648:
        /* <DEDUP_REMOVED lines=57> */
.L_x_3651:
[----:B------:R-:W-:Y:S05]  /*1e20*/  BSYNC.RECONVERGENT B2 ;  /* 0x0000000000027941 */ /* 0x000fea0003800200 */
.L_x_3650:
[----:B------:R-:W-:Y:S02]  /*1e30*/  IMAD.MOV.U32 R30, RZ, RZ, R2 ;  /* 0x000000ffff1e7224 */ /* 0x000fe400078e0002 */
[----:B------:R-:W-:-:S07]  /*1e40*/  IMAD.MOV.U32 R31, RZ, RZ, R3 ;  /* 0x000000ffff1f7224 */ /* 0x000fce00078e0003 */
.L_x_3647:
[----:B------:R-:W-:Y:S05]  /*1e50*/  BSYNC.RECONVERGENT B1 ;  /* 0x0000000000017941 */ /* 0x000fea0003800200 */
.L_x_3646:
        /* <DEDUP_REMOVED lines=135> */
.L_x_3655:
[----:B------:R-:W-:Y:S05]  /*26d0*/  BSYNC.RECONVERGENT B0 ;  /* 0x0000000000007941 */ /* 0x000fea0003800200 */
.L_x_3654:
        /* <DEDUP_REMOVED lines=56> */
[----:B------:R-:W-:Y:S05]  /*2a60*/  CALL.REL.NOINC `($__internal_5_$__cuda_sm20_div_rn_f64_full) ;  /* 0x000000a000487944 */ /* 0x000fea0003c00000 */
.L_x_3657:
[----:B------:R-:W-:Y:S05]  /*2a70*/  BSYNC.RECONVERGENT B2 ;  /* 0x0000000000027941 */ /* 0x000fea0003800200 */
.L_x_3656:
[----:B------:R-:W-:Y:S02]  /*2a80*/  IMAD.MOV.U32 R28, RZ, RZ, R2 ;  /* 0x000000ffff1c7224 */ /* 0x000fe400078e0002 */
[----:B------:R-:W-:-:S07]  /*2a90*/  IMAD.MOV.U32 R29, RZ, RZ, R3 ;  /* 0x000000ffff1d7224 */ /* 0x000fce00078e0003 */
.L_x_3653:
[----:B------:R-:W-:Y:S05]  /*2aa0*/  BSYNC.RECONVERGENT B1 ;  /* 0x0000000000017941 */ /* 0x000fea0003800200 */
.L_x_3652:
        /* <DEDUP_REMOVED lines=133> */
.L_x_3661:
[----:B------:R-:W-:Y:S05]  /*3300*/  BSYNC.RECONVERGENT B0 ;  /* 0x0000000000007941 */ /* 0x000fea0003800200 */
.L_x_3660:
        /* <DEDUP_REMOVED lines=57> */
.L_x_3663:
[----:B------:R-:W-:Y:S05]  /*36a0*/  BSYNC.RECONVERGENT B2 ;  /* 0x0000000000027941 */ /* 0x000fea0003800200 */
.L_x_3662:
[----:B------:R-:W-:Y:S01]  /*36b0*/  MOV R26, R2 ;  /* 0x00000002001a7202 */ /* 0x000fe20000000f00 */
[----:B------:R-:W-:-:S07]  /*36c0*/  IMAD.MOV.U32 R27, RZ, RZ, R3 ;  /* 0x000000ffff1b7224 */ /* 0x000fce00078e0003 */
.L_x_3659:
[----:B------:R-:W-:Y:S05]  /*36d0*/  BSYNC.RECONVERGENT B1 ;  /* 0x0000000000017941 */ /* 0x000fea0003800200 */
.L_x_3658:
        /* <DEDUP_REMOVED lines=132> */
.L_x_3667:
[----:B------:R-:W-:Y:S05]  /*3f20*/  BSYNC.RECONVERGENT B0 ;  /* 0x0000000000007941 */ /* 0x000fea0003800200 */
.L_x_3666:
        /* <DEDUP_REMOVED lines=57> */
.L_x_3669:
[----:B------:R-:W-:Y:S05]  /*42c0*/  BSYNC.RECONVERGENT B2 ;  /* 0x0000000000027941 */ /* 0x000fea0003800200 */
.L_x_3668:
[----:B------:R-:W-:Y:S02]  /*42d0*/  IMAD.MOV.U32 R20, RZ, RZ, R2 ;  /* 0x000000ffff147224 */ /* 0x000fe400078e0002 */
[----:B------:R-:W-:-:S07]  /*42e0*/  IMAD.MOV.U32 R21, RZ, RZ, R3 ;  /* 0x000000ffff157224 */ /* 0x000fce00078e0003 */
.L_x_3665:
[----:B------:R-:W-:Y:S05]  /*42f0*/  BSYNC.RECONVERGENT B1 ;  /* 0x0000000000017941 */ /* 0x000fea0003800200 */
.L_x_3664:
        /* <DEDUP_REMOVED lines=132> */
.L_x_3673:
[----:B------:R-:W-:Y:S05]  /*4b40*/  BSYNC.RECONVERGENT B0 ;  /* 0x0000000000007941 */ /* 0x000fea0003800200 */
.L_x_3672:
        /* <DEDUP_REMOVED lines=57> */
.L_x_3675:
[----:B------:R-:W-:Y:S05]  /*4ee0*/  BSYNC.RECONVERGENT B2 ;  /* 0x0000000000027941 */ /* 0x000fea0003800200 */
.L_x_3674:
[----:B------:R-:W-:Y:S01]  /*4ef0*/  IMAD.MOV.U32 R8, RZ, RZ, R2 ;  /* 0x000000ffff087224 */ /* 0x000fe200078e0002 */
[----:B------:R-:W-:-:S07]  /*4f00*/  MOV R9, R3 ;  /* 0x0000000300097202 */ /* 0x000fce0000000f00 */
.L_x_3671:
[----:B------:R-:W-:Y:S05]  /*4f10*/  BSYNC.RECONVERGENT B1 ;  /* 0x0000000000017941 */ /* 0x000fea0003800200 */
.L_x_3670:
        /* <DEDUP_REMOVED lines=132> */
.L_x_3679:
[----:B------:R-:W-:Y:S05]  /*5760*/  BSYNC.RECONVERGENT B0 ;  /* 0x0000000000007941 */ /* 0x000fea0003800200 */
.L_x_3678:
        /* <DEDUP_REMOVED lines=57> */
.L_x_3681:
[----:B------:R-:W-:Y:S05]  /*5b00*/  BSYNC.RECONVERGENT B2 ;  /* 0x0000000000027941 */ /* 0x000fea0003800200 */
.L_x_3680:
[----:B------:R-:W-:Y:S01]  /*5b10*/  MOV R12, R2 ;  /* 0x00000002000c7202 */ /* 0x000fe20000000f00 */
[----:B------:R-:W-:-:S07]  /*5b20*/  IMAD.MOV.U32 R13, RZ, RZ, R3 ;  /* 0x000000ffff0d7224 */ /* 0x000fce00078e0003 */
.L_x_3677:
[----:B------:R-:W-:Y:S05]  /*5b30*/  BSYNC.RECONVERGENT B1 ;  /* 0x0000000000017941 */ /* 0x000fea0003800200 */
.L_x_3676:
        /* <DEDUP_REMOVED lines=132> */
.L_x_3685:
[----:B------:R-:W-:Y:S05]  /*6380*/  BSYNC.RECONVERGENT B0 ;  /* 0x0000000000007941 */ /* 0x000fea0003800200 */
.L_x_3684:
        /* <DEDUP_REMOVED lines=56> */
[----:B------:R-:W-:Y:S05]  /*6710*/  CALL.REL.NOINC `($__internal_5_$__cuda_sm20_div_rn_f64_full) ;  /* 0x00000064001c7944 */ /* 0x000fea0003c00000 */
.L_x_3687:
[----:B------:R-:W-:Y:S05]  /*6720*/  BSYNC.RECONVERGENT B2 ;  /* 0x0000000000027941 */ /* 0x000fea0003800200 */
.L_x_3686:
[----:B------:R-:W-:Y:S02]  /*6730*/  IMAD.MOV.U32 R16, RZ, RZ, R2 ;  /* 0x000000ffff107224 */ /* 0x000fe400078e0002 */
[----:B------:R-:W-:-:S07]  /*6740*/  IMAD.MOV.U32 R17, RZ, RZ, R3 ;  /* 0x000000ffff117224 */ /* 0x000fce00078e0003 */
.L_x_3683:
[----:B------:R-:W-:Y:S05]  /*6750*/  BSYNC.RECONVERGENT B1 ;  /* 0x0000000000017941 */ /* 0x000fea0003800200 */
.L_x_3682:
        /* <DEDUP_REMOVED lines=17> */
.L_x_3690:
[----:B------:R-:W-:-:S13]  /*6870*/  ISETP.GE.U32.AND P0, PT, R24, UR4, PT ;  /* 0x0000000418007c0c */ /* 0x000fda000bf06070 */
[----:B------:R-:W-:Y:S05]  /*6880*/  @P0 BRA `(.L_x_3692) ;  /* 0x0000000000300947 */ /* 0x000fea0003800000 */
[----:B-1----:R-:W1:Y:S01]  /*6890*/  LDC.64 R4, c[0x0][0x3a0] ;  /* 0x0000e800ff047b82 */ /* 0x002e620000000a00 */
[----:B0----5:R-:W-:Y:S02]  /*68a0*/  IMAD R7, R3, 0x400, R24 ;  /* 0x0000040003077824 */ /* 0x021fe400078e0218 */
[----:B------:R-:W-:Y:S02]  /*68b0*/  VIADD R24, R24, 0x80 ;  /* 0x0000008018187836 */ /* 0x000fe40000000000 */
[----:B-1----:R-:W-:-:S05]  /*68c0*/  IMAD.WIDE.U32 R4, R7, 0x8, R4 ;  /* 0x0000000807047825 */ /* 0x002fca00078e0004 */
[----:B------:R1:W-:Y:S02]  /*68d0*/  STG.E.64 desc[UR6][R4.64], R28 ;  /* 0x0000001c04007986 */ /* 0x0003e4000c101b06 */
.L_x_3691:
[----:B------:R-:W-:-:S13]  /*68e0*/  ISETP.GE.U32.AND P0, PT, R24, UR4, PT ;  /* 0x0000000418007c0c */ /* 0x000fda000bf06070 */
[----:B------:R-:W-:Y:S05]  /*68f0*/  @P0 BRA `(.L_x_3693) ;  /* 0x0000000000300947 */ /* 0x000fea0003800000 */
[----:B01----:R-:W0:Y:S01]  /*6900*/  LDC.64 R4, c[0x0][0x3a0] ;  /* 0x0000e800ff047b82 */ /* 0x003e220000000a00 */
[----:B------:R-:W-:Y:S01]  /*6910*/  IMAD R7, R3, 0x400, R24 ;  /* 0x0000040003077824 */ /* 0x000fe200078e0218 */
[----:B------:R-:W-:-:S03]  /*6920*/  IADD3 R24, PT, PT, R24, 0x80, RZ ;  /* 0x0000008018187810 */ /* 0x000fc60007ffe0ff */
[----:B0-----:R-:W-:-:S05]  /*6930*/  IMAD.WIDE.U32 R4, R7, 0x8, R4 ;  /* 0x0000000807047825 */ /* 0x001fca00078e0004 */
[----:B------:R2:W-:Y:S02]  /*6940*/  STG.E.64 desc[UR6][R4.64], R26 ;  /* 0x0000001a04007986 */ /* 0x0005e4000c101b06 */
.L_x_3692:
[----:B------:R-:W-:-:S13]  /*6950*/  ISETP.GE.U32.AND P0, PT, R24, UR4, PT ;  /* 0x0000000418007c0c */ /* 0x000fda000bf06070 */
[----:B------:R-:W-:Y:S05]  /*6960*/  @P0 BRA `(.L_x_3694) ;  /* 0x0000000000340947 */ /* 0x000fea0003800000 */
[----:B-12---:R-:W1:Y:S01]  /*6970*/  LDC.64 R4, c[0x0][0x3a0] ;  /* 0x0000e800ff047b82 */ /* 0x006e620000000a00 */
[----:B0----5:R-:W-:Y:S02]  /*6980*/  IMAD R7, R3, 0x400, R24 ;  /* 0x0000040003077824 */ /* 0x021fe400078e0218 */
[----:B------:R-:W-:Y:S02]  /*6990*/  VIADD R24, R24, 0x80 ;  /* 0x0000008018187836 */ /* 0x000fe40000000000 */
[----:B-1----:R-:W-:-:S05]  /*69a0*/  IMAD.WIDE.U32 R4, R7, 0x8, R4 ;  /* 0x0000000807047825 */ /* 0x002fca00078e0004 */
[----:B------:R2:W-:Y:S02]  /*69b0*/  STG.E.64 desc[UR6][R4.64], R20 ;  /* 0x0000001404007986 */ /* 0x0005e4000c101b06 */
.L_x_3693:
        /* <DEDUP_REMOVED lines=8> */
.L_x_3694:
[----:B------:R-:W-:Y:S05]  /*6a40*/  BSYNC.RELIABLE B1 ;  /* 0x0000000000017941 */ /* 0x000fea0003800100 */
.L_x_3689:
[----:B------:R-:W-:-:S13]  /*6a50*/  ISETP.GE.U32.AND P0, PT, R24, UR4, PT ;  /* 0x0000000418007c0c */ /* 0x000fda000bf06070 */
[----:B-123--:R-:W1:Y:S01]  /*6a60*/  @!P0 LDC.64 R4, c[0x0][0x3a0] ;  /* 0x0000e800ff048b82 */ /* 0x00ee620000000a00 */
[----:B0----5:R-:W-:Y:S01]  /*6a70*/  @!P0 LEA R7, R3, R24, 0xa ;  /* 0x0000001803078211 */ /* 0x021fe200078e50ff */
[----:B------:R-:W-:-:S04]  /*6a80*/  @!P0 VIADD R24, R24, 0x80 ;  /* 0x0000008018188836 */ /* 0x000fc80000000000 */
[----:B-1----:R-:W-:-:S05]  /*6a90*/  @!P0 IMAD.WIDE.U32 R4, R7, 0x8, R4 ;  /* 0x0000000807048825 */ /* 0x002fca00078e0004 */
[----:B------:R3:W-:Y:S02]  /*6aa0*/  @!P0 STG.E.64 desc[UR6][R4.64], R12 ;  /* 0x0000000c04008986 */ /* 0x0007e4000c101b06 */
.L_x_3695:
[----:B------:R-:W-:Y:S05]  /*6ab0*/  BSYNC.RECONVERGENT B0 ;  /* 0x0000000000007941 */ /* 0x000fea0003800200 */
.L_x_3688:
        /* <DEDUP_REMOVED lines=8> */
.L_x_3639:
[----:B------:R-:W0:Y:S01]  /*6b40*/  S2R R15, SR_TID.X ;  /* 0x00000000000f7919 */ /* 0x000e220000002100 */
[----:B------:R-:W1:Y:S01]  /*6b50*/  LDC.64 R2, c[0x0][0x3b0] ;  /* 0x0000ec00ff027b82 */ /* 0x000e620000000a00 */
[----:B------:R-:W-:Y:S01]  /*6b60*/  IMAD.SHL.U32 R25, R25, 0x400, RZ ;  /* 0x0000040019197824 */ /* 0x000fe200078e00ff */
[----:B------:R-:W2:Y:S06]  /*6b70*/  LDCU.64 UR4, c[0x0][0x388] ;  /* 0x00007100ff0477ac */ /* 0x000eac0008000a00 */
[----:B------:R-:W3:Y:S01]  /*6b80*/  LDC.64 R12, c[0x0][0x3a8] ;  /* 0x0000ea00ff0c7b82 */ /* 0x000ee20000000a00 */
[----:B-1----:R-:W-:-:S04]  /*6b90*/  IMAD.WIDE.U32 R2, R25, 0x8, R2 ;  /* 0x0000000819027825 */ /* 0x002fc800078e0002 */
[----:B0-----:R-:W-:-:S05]  /*6ba0*/  IMAD.WIDE.U32 R36, R15, 0x20, R2 ;  /* 0x000000200f247825 */ /* 0x001fca00078e0002 */
[----:B------:R-:W2:Y:S01]  /*6bb0*/  LDG.E.ENL2.256 R8, R4, desc[UR6][R36.64] ;  /* 0xfe0000062404797e */ /* 0x000ea20008121908 */
[----:B---3--:R-:W-:-:S03]  /*6bc0*/  IMAD.WIDE.U32 R2, R25, 0x8, R12 ;  /* 0x0000000819027825 */ /* 0x008fc600078e000c */
[----:B------:R0:W5:Y:S01]  /*6bd0*/  LDG.E.ENL2.256 R32, R28, desc[UR6][R36.64+0x1000] ;  /* 0xfe008006241c797e */ /* 0x0001620008121920 */
[----:B------:R-:W-:-:S05]  /*6be0*/  IMAD.WIDE.U32 R2, R15, 0x20, R2 ;  /* 0x000000200f027825 */ /* 0x000fca00078e0002 */
[----:B------:R0:W5:Y:S04]  /*6bf0*/  LDG.E.ENL2.256 R16, R12, desc[UR6][R2.64] ;  /* 0xfe000006020c797e */ /* 0x0001680008121910 */
[----:B------:R0:W5:Y:S01]  /*6c00*/  LDG.E.ENL2.256 R24, R20, desc[UR6][R2.64+0x1000] ;  /* 0xfe0080060214797e */ /* 0x0001620008121918 */
        /* <DEDUP_REMOVED lines=127> */
.L_x_3699:
[----:B------:R-:W-:Y:S05]  /*7400*/  BSYNC.RECONVERGENT B0 ;  /* 0x0000000000007941 */ /* 0x000fea0003800200 */
.L_x_3698:
        /* <DEDUP_REMOVED lines=57> */
.L_x_3701:
[----:B------:R-:W-:Y:S05]  /*77a0*/  BSYNC.RECONVERGENT B2 ;  /* 0x0000000000027941 */ /* 0x000fea0003800200 */
.L_x_3700:
[----:B------:R-:W-:Y:S02]  /*77b0*/  IMAD.MOV.U32 R12, RZ, RZ, R2 ;  /* 0x000000ffff0c7224 */ /* 0x000fe400078e0002 */
[----:B------:R-:W-:-:S07]  /*77c0*/  IMAD.MOV.U32 R13, RZ, RZ, R3 ;  /* 0x000000ffff0d7224 */ /* 0x000fce00078e0003 */
.L_x_3697:
[----:B------:R-:W-:Y:S05]  /*77d0*/  BSYNC.RECONVERGENT B1 ;  /* 0x0000000000017941 */ /* 0x000fea0003800200 */
.L_x_3696:
        /* <DEDUP_REMOVED lines=128> */
.L_x_3705:
[----:B------:R-:W-:Y:S05]  /*7fe0*/  BSYNC.RECONVERGENT B0 ;  /* 0x0000000000007941 */ /* 0x000fea0003800200 */
.L_x_3704:
        /* <DEDUP_REMOVED lines=57> */
.L_x_3707:
[----:B------:R-:W-:Y:S05]  /*8380*/  BSYNC.RECONVERGENT B2 ;  /* 0x0000000000027941 */ /* 0x000fea0003800200 */
.L_x_3706:
[----:B------:R-:W-:Y:S01]  /*8390*/  MOV R14, R2 ;  /* 0x00000002000e7202 */ /* 0x000fe20000000f00 */
[----:B------:R-:W-:-:S07]  /*83a0*/  IMAD.MOV.U32 R15, RZ, RZ, R3 ;  /* 0x000000ffff0f7224 */ /* 0x000fce00078e0003 */
.L_x_3703:
[----:B------:R-:W-:Y:S05]  /*83b0*/  BSYNC.RECONVERGENT B1 ;  /* 0x0000000000017941 */ /* 0x000fea0003800200 */
.L_x_3702:
        /* <DEDUP_REMOVED lines=128> */
.L_x_3711:
[----:B------:R-:W-:Y:S05]  /*8bc0*/  BSYNC.RECONVERGENT B0 ;  /* 0x0000000000007941 */ /* 0x000fea0003800200 */
.L_x_3710:
        /* <DEDUP_REMOVED lines=57> */
.L_x_3713:
[----:B------:R-:W-:Y:S05]  /*8f60*/  BSYNC.RECONVERGENT B2 ;  /* 0x0000000000027941 */ /* 0x000fea0003800200 */
.L_x_3712:
[----:B------:R-:W-:Y:S01]  /*8f70*/  IMAD.MOV.U32 R16, RZ, RZ, R2 ;  /* 0x000000ffff107224 */ /* 0x000fe200078e0002 */
[----:B------:R-:W-:-:S07]  /*8f80*/  MOV R17, R3 ;  /* 0x0000000300117202 */ /* 0x000fce0000000f00 */
.L_x_3709:
[----:B------:R-:W-:Y:S05]  /*8f90*/  BSYNC.RECONVERGENT B1 ;  /* 0x0000000000017941 */ /* 0x000fea0003800200 */
.L_x_3708:
        /* <DEDUP_REMOVED lines=128> */
.L_x_3717:
[----:B------:R-:W-:Y:S05]  /*97a0*/  BSYNC.RECONVERGENT B0 ;  /* 0x0000000000007941 */ /* 0x000fea0003800200 */
.L_x_3716:
        /* <DEDUP_REMOVED lines=28> */
[----:B-----5:R-:W0:Y:S02]  /*9970*/  DMUL R18, R18, R6 ;  /* 0x0000000612127228 */ /* 0x020e240000000000 */
        /* <DEDUP_REMOVED lines=28> */
.L_x_3719:
[----:B------:R-:W-:Y:S05]  /*9b40*/  BSYNC.RECONVERGENT B2 ;  /* 0x0000000000027941 */ /* 0x000fea0003800200 */
.L_x_3718:
[----:B------:R-:W-:Y:S02]  /*9b50*/  IMAD.MOV.U32 R18, RZ, RZ, R2 ;  /* 0x000000ffff127224 */ /* 0x000fe400078e0002 */
[----:B------:R-:W-:-:S07]  /*9b60*/  IMAD.MOV.U32 R19, RZ, RZ, R3 ;  /* 0x000000ffff137224 */ /* 0x000fce00078e0003 */
.L_x_3715:
[----:B------:R-:W-:Y:S05]  /*9b70*/  BSYNC.RECONVERGENT B1 ;  /* 0x0000000000017941 */ /* 0x000fea0003800200 */
.L_x_3714:
        /* <DEDUP_REMOVED lines=128> */
.L_x_3723:
[----:B------:R-:W-:Y:S05]  /*a380*/  BSYNC.RECONVERGENT B0 ;  /* 0x0000000000007941 */ /* 0x000fea0003800200 */
.L_x_3722:
        /* <DEDUP_REMOVED lines=57> */
.L_x_3725:
[----:B------:R-:W-:Y:S05]  /*a720*/  BSYNC.RECONVERGENT B2 ;  /* 0x0000000000027941 */ /* 0x000fea0003800200 */
.L_x_3724:
[----:B------:R-:W-:Y:S02]  /*a730*/  IMAD.MOV.U32 R20, RZ, RZ, R2 ;  /* 0x000000ffff147224 */ /* 0x000fe400078e0002 */
[----:B------:R-:W-:-:S07]  /*a740*/  IMAD.MOV.U32 R21, RZ, RZ, R3 ;  /* 0x000000ffff157224 */ /* 0x000fce00078e0003 */
.L_x_3721:
[----:B------:R-:W-:Y:S05]  /*a750*/  BSYNC.RECONVERGENT B1 ;  /* 0x0000000000017941 */ /* 0x000fea0003800200 */
.L_x_3720:
        /* <DEDUP_REMOVED lines=128> */
.L_x_3729:
[----:B------:R-:W-:Y:S05]  /*af60*/  BSYNC.RECONVERGENT B0 ;  /* 0x0000000000007941 */ /* 0x000fea0003800200 */
.L_x_3728:
        /* <DEDUP_REMOVED lines=57> */
.L_x_3731:
[----:B------:R-:W-:Y:S05]  /*b300*/  BSYNC.RECONVERGENT B2 ;  /* 0x0000000000027941 */ /* 0x000fea0003800200 */
.L_x_3730:
[----:B------:R-:W-:Y:S02]  /*b310*/  IMAD.MOV.U32 R22, RZ, RZ, R2 ;  /* 0x000000ffff167224 */ /* 0x000fe400078e0002 */
[----:B------:R-:W-:-:S07]  /*b320*/  IMAD.MOV.U32 R23, RZ, RZ, R3 ;  /* 0x000000ffff177224 */ /* 0x000fce00078e0003 */
.L_x_3727:
[----:B------:R-:W-:Y:S05]  /*b330*/  BSYNC.RECONVERGENT B1 ;  /* 0x0000000000017941 */ /* 0x000fea0003800200 */
.L_x_3726:
        /* <DEDUP_REMOVED lines=128> */
.L_x_3735:
[----:B------:R-:W-:Y:S05]  /*bb40*/  BSYNC.RECONVERGENT B0 ;  /* 0x0000000000007941 */ /* 0x000fea0003800200 */
.L_x_3734:
        /* <DEDUP_REMOVED lines=57> */
.L_x_3737:
[----:B------:R-:W-:Y:S05]  /*bee0*/  BSYNC.RECONVERGENT B2 ;  /* 0x0000000000027941 */ /* 0x000fea0003800200 */
.L_x_3736:
[----:B------:R-:W-:Y:S01]  /*bef0*/  MOV R24, R2 ;  /* 0x0000000200187202 */ /* 0x000fe20000000f00 */
[----:B------:R-:W-:-:S07]  /*bf00*/  IMAD.MOV.U32 R25, RZ, RZ, R3 ;  /* 0x000000ffff197224 */ /* 0x000fce00078e0003 */
.L_x_3733:
[----:B------:R-:W-:Y:S05]  /*bf10*/  BSYNC.RECONVERGENT B1 ;  /* 0x0000000000017941 */ /* 0x000fea0003800200 */
.L_x_3732:
        /* <DEDUP_REMOVED lines=128> */
.L_x_3741:
[----:B------:R-:W-:Y:S05]  /*c720*/  BSYNC.RECONVERGENT B0 ;  /* 0x0000000000007941 */ /* 0x000fea0003800200 */
.L_x_3740:
        /* <DEDUP_REMOVED lines=57> */
.L_x_3743:
[----:B------:R-:W-:Y:S05]  /*cac0*/  BSYNC.RECONVERGENT B2 ;  /* 0x0000000000027941 */ /* 0x000fea0003800200 */
.L_x_3742:
[----:B------:R-:W-:Y:S01]  /*cad0*/  IMAD.MOV.U32 R26, RZ, RZ, R2 ;  /* 0x000000ffff1a7224 */ /* 0x000fe200078e0002 */
[----:B------:R-:W-:-:S07]  /*cae0*/  MOV R27, R3 ;  /* 0x00000003001b7202 */ /* 0x000fce0000000f00 */
.L_x_3739:
[----:B------:R-:W-:Y:S05]  /*caf0*/  BSYNC.RECONVERGENT B1 ;  /* 0x0000000000017941 */ /* 0x000fea0003800200 */
.L_x_3738:
[----:B------:R-:W0:Y:S01]  /*cb00*/  S2R R0, SR_CTAID.X ;  /* 0x0000000000007919 */ /* 0x000e220000002500 */
[----:B------:R-:W1:Y:S01]  /*cb10*/  LDC.64 R2, c[0x0][0x3a0] ;  /* 0x0000e800ff027b82 */ /* 0x000e620000000a00 */
[----:B------:R-:W2:Y:S01]  /*cb20*/  S2R R5, SR_TID.X ;  /* 0x0000000000057919 */ /* 0x000ea20000002100 */
[----:B0-----:R-:W-:-:S04]  /*cb30*/  IMAD.SHL.U32 R7, R0, 0x400, RZ ;  /* 0x0000040000077824 */ /* 0x001fc800078e00ff */
[----:B-1----:R-:W-:-:S04]  /*cb40*/  IMAD.WIDE.U32 R2, R7, 0x8, R2 ;  /* 0x0000000807027825 */ /* 0x002fc800078e0002 */
[----:B--2---:R-:W-:-:S05]  /*cb50*/  IMAD.WIDE.U32 R2, R5, 0x20, R2 ;  /* 0x0000002005027825 */ /* 0x004fca00078e0002 */
[----:B------:R-:W-:Y:S04]  /*cb60*/  STG.E.ENL2.256 desc[UR6][R2.64], R12, R16 ;  /* 0xf800000c0210797f */ /* 0x000fe8000f121806 */
[----:B------:R-:W-:Y:S01]  /*cb70*/  STG.E.ENL2.256 desc[UR6][R2.64+0x1000], R20, R24 ;  /* 0xf80080140218797f */ /* 0x000fe2000f121806 */
[----:B------:R-:W-:Y:S05]  /*cb80*/  EXIT ;  /* 0x000000000000794d */ /* 0x000fea0003800000 */
        .weak           $__internal_5_$__cuda_sm20_div_rn_f64_full
        .type           $__internal_5_$__cuda_sm20_div_rn_f64_full,@function
        .size           $__internal_5_$__cuda_sm20_div_rn_f64_full,(.L_x_7020 - $__internal_5_$__cuda_sm20_div_rn_f64_full)
$__internal_5_$__cuda_sm20_div_rn_f64_full:
        /* <DEDUP_REMOVED lines=108> */
.L_x_3745:
        /* <DEDUP_REMOVED lines=17> */
.L_x_3748:
[----:B------:R-:W-:Y:S01]  /*d360*/  LOP3.LUT R3, R41, 0x80000, RZ, 0xfc, !PT ;  /* 0x0008000029037812 */ /* 0x000fe200078efcff */
[----:B------:R-:W-:-:S04]  /*d370*/  IMAD.MOV.U32 R48, RZ, RZ, R40 ;  /* 0x000000ffff307224 */ /* 0x000fc800078e0028 */
[----:B------:R-:W-:Y:S01]  /*d380*/  IMAD.MOV.U32 R49, RZ, RZ, R3 ;  /* 0x000000ffff317224 */ /* 0x000fe200078e0003 */
[----:B------:R-:W-:Y:S06]  /*d390*/  BRA `(.L_x_3746) ;  /* 0x00000000000c7947 */ /* 0x000fec0003800000 */
.L_x_3747:
[----:B------:R-:W-:Y:S01]  /*d3a0*/  LOP3.LUT R3, R45, 0x80000, RZ, 0xfc, !PT ;  /* 0x000800002d037812 */ /* 0x000fe200078efcff */
[----:B------:R-:W-:-:S04]  /*d3b0*/  IMAD.MOV.U32 R48, RZ, RZ, R44 ;  /* 0x000000ffff307224 */ /* 0x000fc800078e002c */
[----:B------:R-:W-:-:S07]  /*d3c0*/  IMAD.MOV.U32 R49, RZ, RZ, R3 ;  /* 0x000000ffff317224 */ /* 0x000fce00078e0003 */
.L_x_3746:
[----:B------:R-:W-:Y:S05]  /*d3d0*/  BSYNC.RECONVERGENT B0 ;  /* 0x0000000000007941 */ /* 0x000fea0003800200 */
.L_x_3744:
[----:B------:R-:W-:Y:S01]  /*d3e0*/  IMAD.MOV.U32 R4, RZ, RZ, R0 ;  /* 0x000000ffff047224 */ /* 0x000fe200078e0000 */
[----:B------:R-:W-:Y:S01]  /*d3f0*/  MOV R2, R48 ;  /* 0x0000003000027202 */ /* 0x000fe20000000f00 */
[----:B------:R-:W-:Y:S02]  /*d400*/  IMAD.MOV.U32 R5, RZ, RZ, 0x0 ;  /* 0x00000000ff057424 */ /* 0x000fe400078e00ff */
[----:B------:R-:W-:Y:S02]  /*d410*/  IMAD.MOV.U32 R3, RZ, RZ, R49 ;  /* 0x000000ffff037224 */ /* 0x000fe400078e0031 */
[----:B------:R-:W-:Y:S05]  /*d420*/  RET.REL.NODEC R4 `(_ZN2at6native29vectorized_elementwise_kernelILi4EZZZNS0_65_GLOBAL__N__cd49fe81_27_ActivationSoftplusKernel_cu_1520ed90_293224softplus_backward_kernelERNS_18TensorIteratorBaseERKN3c106ScalarES8_ENKUlvE_clEvENKUlvE_clEvEUlddE_St5arrayIPcLm3EEEEviT0_T1_) ;  /* 0xffffff2804f47950 */ /* 0x000fea0003c3ffff */
.L_x_3749:
        /* <DEDUP_REMOVED lines=13> */
.L_x_7020:


//--------------------- .text._ZN2at6native29vectorized_elementwise_kernelILi8EZZZNS0_65_GLOBAL__N__cd49fe81_27_ActivationSoftplusKernel_cu_1520ed90_293224softplus_backward_kernelERNS_18TensorIteratorBaseERKN3c106ScalarES8_ENKUlvE_clEvENKUlvE_clEvEUlddE_St5arrayIPcLm3EEEEviT0_T1_ --------------------------
	.section	.text._ZN2at6native29vectorized_elementwise_kernelILi8EZZZNS0_65_GLOBAL__N__cd49fe81_27_ActivationSoftplusKernel_cu_1520ed90_293224softplus_backward_kernelERNS_18TensorIteratorBaseERKN3c106ScalarES8_ENKUlvE_clEvENKUlvE_clEvEUlddE_St5arrayIPcLm3EEEEviT0_T1_,"ax",@progbits
	.align	128
        .global         _ZN2at6native29vectorized_elementwise_kernelILi8EZZZNS0_65_GLOBAL__N__cd49fe81_27_ActivationSoftplusKernel_cu_1520ed90_293224softplus_backward_kernelERNS_18TensorIteratorBaseERKN3c106ScalarES8_ENKUlvE_clEvENKUlvE_clEvEUlddE_St5arrayIPcLm3EEEEviT0_T1_
        .type           _ZN2at6native29vectorized_elementwise_kernelILi8EZZZNS0_65_GLOBAL__N__cd49fe81_27_ActivationSoftplusKernel_cu_1520ed90_293224softplus_backward_kernelERNS_18TensorIteratorBaseERKN3c106ScalarES8_ENKUlvE_clEvENKUlvE_clEvEUlddE_St5arrayIPcLm3EEEEviT0_T1_,@function
        .size           _ZN2at6native29vectorized_elementwise_kernelILi8EZZZNS0_65_GLOBAL__N__cd49fe81_27_ActivationSoftplusKernel_cu_1520ed90_293224softplus_backward_kernelERNS_18TensorIteratorBaseERKN3c106ScalarES8_ENKUlvE_clEvENKUlvE_clEvEUlddE_St5arrayIPcLm3EEEEviT0_T1_,(.L_x_7054 - _ZN2at6native29vectorized_elementwise_kernelILi8EZZZNS0_65_GLOBAL__N__cd49fe81_27_ActivationSoftplusKernel_cu_1520ed90_293224softplus_backward_kernelERNS_18TensorIteratorBaseERKN3c106ScalarES8_ENKUlvE_clEvENKUlvE_clEvEUlddE_St5arrayIPcLm3EEEEviT0_T1_)
        .other          _ZN2at6native29vectorized_elementwise_kernelILi8EZZZNS0_65_GLOBAL__N__cd49fe81_27_ActivationSoftplusKernel_cu_1520ed90_293224softplus_backward_kernelERNS_18TensorIteratorBaseERKN3c106ScalarES8_ENKUlvE_clEvENKUlvE_clEvEUlddE_St5arrayIPcLm3EEEEviT0_T1_,@"STO_CUDA_ENTRY STV_DEFAULT"
_ZN2at6native29vectorized_elementwise_kernelILi8EZZZNS0_65_GLOBAL__N__cd49fe81_27_ActivationSoftplusKernel_cu_1520ed90_293224softplus_backward_kernelERNS_18TensorIteratorBaseERKN3c106ScalarES8_ENKUlvE_clEvENKUlvE_clEvEUlddE_St5arrayIPcLm3EEEEviT0_T1_:
.text._ZN2at6native29vectorized_elementwise_kernelILi8EZZZNS0_65_GLOBAL__N__cd49fe81_27_ActivationSoftplusKernel_cu_1520ed90_293224softplus_backward_kernelERNS_18TensorIteratorBaseERKN3c106ScalarES8_ENKUlvE_clEvENKUlvE_clEvEUlddE_St5arrayIPcLm3EEEEviT0_T1_:
[----:B------:R-:W-:Y:S01]  /*0000*/  LDC R1, c[0x0][0x37c] ;  /* 0x0000df00ff017b82 */ /* 0x000fe20000000800 */
[----:B------:R-:W-:Y:S05]  /*0010*/  EXIT ;  /* 0x000000000000794d */ /* 0x000fea0003800000 */
.L_x_3750:
        /* <DEDUP_REMOVED lines=14> */
.L_x_7054:


//--------------------- .text._ZN2at6native18elementwise_kernelILi128ELi4EZNS0_15gpu_kernel_implIZZZNS0_65_GLOBAL__N__cd49fe81_27_ActivationSoftplusKernel_cu_1520ed90_293215softplus_kernelERNS_18TensorIteratorBaseERKN3c106ScalarES9_ENKUlvE_clEvENKUlvE2_clEvEUlNS6_8BFloat16EE_EEvS5_RKT_EUliE_EEviT1_ --------------------------
	.section	.text._ZN2at6native18elementwise_kernelILi128ELi4EZNS0_15gpu_kernel_implIZZZNS0_65_GLOBAL__N__cd49fe81_27_ActivationSoftplusKernel_cu_1520ed90_293215softplus_kernelERNS_18TensorIteratorBaseERKN3c106ScalarES9_ENKUlvE_clEvENKUlvE2_clEvEUlNS6_8BFloat16EE_EEvS5_RKT_EUliE_EEviT1_,"ax",@progbits
	.align	128
        .global         _ZN2at6native18elementwise_kernelILi128ELi4EZNS0_15gpu_kernel_implIZZZNS0_65_GLOBAL__N__cd49fe81_27_ActivationSoftplusKernel_cu_1520ed90_293215softplus_kernelERNS_18TensorIteratorBaseERKN3c106ScalarES9_ENKUlvE_clEvENKUlvE2_clEvEUlNS6_8BFloat16EE_EEvS5_RKT_EUliE_EEviT1_
        .type           _ZN2at6native18elementwise_kernelILi128ELi4EZNS0_15gpu_kernel_implIZZZNS0_65_GLOBAL__N__cd49fe81_27_ActivationSoftplusKernel_cu_1520ed90_293215softplus_kernelERNS_18TensorIteratorBaseERKN3c106ScalarES9_ENKUlvE_clEvENKUlvE2_clEvEUlNS6_8BFloat16EE_EEvS5_RKT_EUliE_EEviT1_,@function
        .size           _ZN2at6native18elementwise_kernelILi128ELi4EZNS0_15gpu_kernel_implIZZZNS0_65_GLOBAL__N__cd49fe81_27_ActivationSoftplusKernel_cu_1520ed90_293215softplus_kernelERNS_18TensorIteratorBaseERKN3c106ScalarES9_ENKUlvE_clEvENKUlvE2_clEvEUlNS6_8BFloat16EE_EEvS5_RKT_EUliE_EEviT1_,(.L_x_7055 - _ZN2at6native18elementwise_kernelILi128ELi4EZNS0_15gpu_kernel_implIZZZNS0_65_GLOBAL__N__cd49fe81_27_ActivationSoftplusKernel_cu_1520ed90_293215softplus_kernelERNS_18TensorIteratorBaseERKN3c106ScalarES9_ENKUlvE_clEvENKUlvE2_clEvEUlNS6_8BFloat16EE_EEvS5_RKT_EUliE_EEviT1_)
        .other          _ZN2at6native18elementwise_kernelILi128ELi4EZNS0_15gpu_kernel_implIZZZNS0_65_GLOBAL__N__cd49fe81_27_ActivationSoftplusKernel_cu_1520ed90_293215softplus_kernelERNS_18TensorIteratorBaseERKN3c106ScalarES9_ENKUlvE_clEvENKUlvE2_clEvEUlNS6_8BFloat16EE_EEvS5_RKT_EUliE_EEviT1_,@"STO_CUDA_ENTRY STV_DEFAULT"
_ZN2at6native18elementwise_kernelILi128ELi4EZNS0_15gpu_kernel_implIZZZNS0_65_GLOBAL__N__cd49fe81_27_ActivationSoftplusKernel_cu_1520ed90_293215softplus_kernelERNS_18TensorIteratorBaseERKN3c106ScalarES9_ENKUlvE_clEvENKUlvE2_clEvEUlNS6_8BFloat16EE_EEvS5_RKT_EUliE_EEviT1_:
.text._ZN2at6native18elementwise_kernelILi128ELi4EZNS0_15gpu_kernel_implIZZZNS0_65_GLOBAL__N__cd49fe81_27_ActivationSoftplusKernel_cu_1520ed90_293215softplus_kernelERNS_18TensorIteratorBaseERKN3c106ScalarES9_ENKUlvE_clEvENKUlvE2_clEvEUlNS6_8BFloat16EE_EEvS5_RKT_EUliE_EEviT1_:
[----:B------:R-:W0:Y:S01]  /*0000*/  LDC R1, c[0x0][0x37c] ;  /* 0x0000df00ff017b82 */ /* 0x000e220000000800 */
[----:B------:R-:W1:Y:S07]  /*0010*/  S2R R17, SR_TID.X ;  /* 0x0000000000117919 */ /* 0x000e6e0000002100 */
[----:B------:R-:W2:Y:S01]  /*0020*/  S2UR UR4, SR_CTAID.X ;  /* 0x00000000000479c3 */ /* 0x000ea20000002500 */
[----:B------:R-:W3:Y:S01]  /*0030*/  LDCU UR39, c[0x0][0x388] ;  /* 0x00007100ff2777ac */ /* 0x000ee20008000800 */
[----:B------:R-:W-:Y:S01]  /*0040*/  BSSY.RECONVERGENT B6, `(.L_x_3751) ;  /* 0x0000355000067945 */ /* 0x000fe20003800200 */
[----:B------:R-:W4:Y:S01]  /*0050*/  LDCU UR5, c[0x0][0x380] ;  /* 0x00007000ff0577ac */ /* 0x000f220008000800 */
[----:B------:R-:W0:Y:S01]  /*0060*/  LDCU.64 UR36, c[0x0][0x358] ;  /* 0x00006b00ff2477ac */ /* 0x000e220008000a00 */
[----:B------:R-:W0:Y:S01]  /*0070*/  LDCU.U8 UR41, c[0x0][0x5a0] ;  /* 0x0000b400ff2977ac */ /* 0x000e220008000000 */
[----:B------:R-:W0:Y:S01]  /*0080*/  LDCU.U8 UR42, c[0x0][0x5a1] ;  /* 0x0000b420ff2a77ac */ /* 0x000e220008000000 */
[----:B---3--:R-:W-:-:S02]  /*0090*/  UIADD3 UR40, UPT, UPT, UR39, -0x1, URZ ;  /* 0xffffffff27287890 */ /* 0x008fc4000fffe0ff */
[----:B--2---:R-:W-:Y:S02]  /*00a0*/  USHF.L.U32 UR4, UR4, 0x9, URZ ;  /* 0x0000000904047899 */ /* 0x004fe400080006ff */
[----:B------:R-:W-:-:S04]  /*00b0*/  UISETP.LT.U32.AND UP0, UPT, UR40, 0x18, UPT ;  /* 0x000000182800788c */ /* 0x000fc8000bf01070 */
[----:B------:R-:W-:Y:S01]  /*00c0*/  USEL UR38, UR40, 0x18, UP0 ;  /* 0x0000001828267887 */ /* 0x000fe20008000000 */
[----:B-1----:R-:W-:-:S03]  /*00d0*/  LOP3.LUT R17, R17, UR4, RZ, 0xfc, !PT ;  /* 0x0000000411117c12 */ /* 0x002fc6000f8efcff */
[----:B------:R-:W-:Y:S01]  /*00e0*/  UIADD3 UR38, UPT, UPT, UR38, 0x1, URZ ;  /* 0x0000000126267890 */ /* 0x000fe2000fffe0ff */
[----:B----4-:R-:W-:-:S13]  /*00f0*/  ISETP.GE.AND P0, PT, R17, UR5, PT ;  /* 0x0000000511007c0c */ /* 0x010fda000bf06270 */
[----:B0-----:R-:W-:Y:S05]  /*0100*/  @P0 BRA `(.L_x_3752) ;  /* 0x0000003400200947 */ /* 0x001fea0003800000 */
[----:B------:R-:W-:Y:S01]  /*0110*/  UISETP.NE.AND UP0, UPT, UR39, URZ, UPT ;  /* 0x000000ff2700728c */ /* 0x000fe2000bf05270 */
[----:B------:R-:W-:Y:S02]  /*0120*/  IMAD.MOV.U32 R0, RZ, RZ, RZ ;  /* 0x000000ffff007224 */ /* 0x000fe400078e00ff */
[----:B------:R-:W-:-:S06]  /*0130*/  IMAD.MOV.U32 R16, RZ, RZ, RZ ;  /* 0x000000ffff107224 */ /* 0x000fcc00078e00ff */
[----:B------:R-:W-:Y:S05]  /*0140*/  BRA.U !UP0, `(.L_x_3753) ;  /* 0x0000001108a87547 */ /* 0x000fea000b800000 */
[----:B------:R-:W0:Y:S01]  /*0150*/  LDCU.64 UR4, c[0x0][0x390] ;  /* 0x00007200ff0477ac */ /* 0x000e220008000a00 */
[----:B------:R-:W-:Y:S01]  /*0160*/  HFMA2 R16, -RZ, RZ, 0, 0 ;  /* 0x00000000ff107431 */ /* 0x000fe200000001ff */
[----:B------:R-:W1:Y:S01]  /*0170*/  LDCU UR6, c[0x0][0x38c] ;  /* 0x00007180ff0677ac */ /* 0x000e620008000800 */
[----:B------:R-:W2:Y:S01]  /*0180*/  LDCU.64 UR8, c[0x0][0x4b8] ;  /* 0x00009700ff0877ac */ /* 0x000ea20008000a00 */
[----:B------:R-:W-:Y:S02]  /*0190*/  UISETP.NE.AND UP0, UPT, UR40, URZ, UPT ;  /* 0x000000ff2800728c */ /* 0x000fe4000bf05270 */
[----:B0-----:R-:W-:-:S05]  /*01a0*/  IMAD.HI.U32 R2, R17, UR4, R16 ;  /* 0x0000000411027c27 */ /* 0x001fca000f8e0010 */
[----:B------:R-:W-:-:S05]  /*01b0*/  SHF.R.U32.HI R3, RZ, UR5, R2 ;  /* 0x00000005ff037c19 */ /* 0x000fca0008011602 */
[----:B------:R-:W-:-:S04]  /*01c0*/  IMAD.MOV R0, RZ, RZ, -R3 ;  /* 0x000000ffff007224 */ /* 0x000fc800078e0a03 */
[----:B-1----:R-:W-:-:S04]  /*01d0*/  IMAD R0, R0, UR6, R17 ;  /* 0x0000000600007c24 */ /* 0x002fc8000f8e0211 */
[C---:B--2---:R-:W-:Y:S02]  /*01e0*/  IMAD R16, R0.reuse, UR8, RZ ;  /* 0x0000000800107c24 */ /* 0x044fe4000f8e02ff */
[----:B------:R-:W-:Y:S01]  /*01f0*/  IMAD R0, R0, UR9, RZ ;  /* 0x0000000900007c24 */ /* 0x000fe2000f8e02ff */
[----:B------:R-:W-:Y:S06]  /*0200*/  BRA.U !UP0, `(.L_x_3753) ;  /* 0x0000001108787547 */ /* 0x000fec000b800000 */
[----:B------:R-:W0:Y:S01]  /*0210*/  LDCU.64 UR6, c[0x0][0x398] ;  /* 0x00007300ff0677ac */ /* 0x000e220008000a00 */
[----:B------:R-:W-:Y:S01]  /*0220*/  IMAD.MOV.U32 R2, RZ, RZ, RZ ;  /* 0x000000ffff027224 */ /* 0x000fe200078e00ff */
[----:B------:R-:W1:Y:S01]  /*0230*/  LDCU UR4, c[0x0][0x3a0] ;  /* 0x00007400ff0477ac */ /* 0x000e620008000800 */
[----:B------:R-:W2:Y:S01]  /*0240*/  LDCU.64 UR8, c[0x0][0x4c0] ;  /* 0x00009800ff0877ac */ /* 0x000ea20008000a00 */
[----:B------:R-:W-:Y:S01]  /*0250*/  UISETP.NE.AND UP0, UPT, UR38, 0x2, UPT ;  /* 0x000000022600788c */ /* 0x000fe2000bf05270 */
[----:B0-----:R-:W-:-:S05]  /*0260*/  IMAD.HI.U32 R4, R3, UR7, R2 ;  /* 0x0000000703047c27 */ /* 0x001fca000f8e0002 */
[----:B-1----:R-:W-:-:S04]  /*0270*/  SHF.R.U32.HI R5, RZ, UR4, R4 ;  /* 0x00000004ff057c19 */ /* 0x002fc80008011604 */
[----:B------:R-:W-:-:S05]  /*0280*/  IADD3 R2, PT, PT, -R5, RZ, RZ ;  /* 0x000000ff05027210 */ /* 0x000fca0007ffe1ff */
[----:B------:R-:W-:-:S04]  /*0290*/  IMAD R3, R2, UR6, R3 ;  /* 0x0000000602037c24 */ /* 0x000fc8000f8e0203 */
[C---:B--2---:R-:W-:Y:S02]  /*02a0*/  IMAD R16, R3.reuse, UR8, R16 ;  /* 0x0000000803107c24 */ /* 0x044fe4000f8e0210 */
[----:B------:R-:W-:Y:S01]  /*02b0*/  IMAD R0, R3, UR9, R0 ;  /* 0x0000000903007c24 */ /* 0x000fe2000f8e0200 */
[----:B------:R-:W-:Y:S06]  /*02c0*/  BRA.U !UP0, `(.L_x_3753) ;  /* 0x0000001108487547 */ /* 0x000fec000b800000 */
[----:B------:R-:W0:Y:S01]  /*02d0*/  LDCU.64 UR4, c[0x0][0x3a8] ;  /* 0x00007500ff0477ac */ /* 0x000e220008000a00 */
[----:B------:R-:W-:Y:S01]  /*02e0*/  IMAD.MOV.U32 R4, RZ, RZ, RZ ;  /* 0x000000ffff047224 */ /* 0x000fe200078e00ff */
[----:B------:R-:W1:Y:S01]  /*02f0*/  LDCU UR6, c[0x0][0x3a4] ;  /* 0x00007480ff0677ac */ /* 0x000e620008000800 */
[----:B------:R-:W2:Y:S01]  /*0300*/  LDCU.64 UR8, c[0x0][0x4c8] ;  /* 0x00009900ff0877ac */ /* 0x000ea20008000a00 */
[----:B------:R-:W-:Y:S01]  /*0310*/  UISETP.NE.AND UP0, UPT, UR38, 0x3, UPT ;  /* 0x000000032600788c */ /* 0x000fe2000bf05270 */
[----:B0-----:R-:W-:-:S05]  /*0320*/  IMAD.HI.U32 R2, R5, UR4, R4 ;  /* 0x0000000405027c27 */ /* 0x001fca000f8e0004 */
[----:B------:R-:W-:-:S05]  /*0330*/  SHF.R.U32.HI R3, RZ, UR5, R2 ;  /* 0x00000005ff037c19 */ /* 0x000fca0008011602 */
[----:B------:R-:W-:-:S04]  /*0340*/  IMAD.MOV R4, RZ, RZ, -R3 ;  /* 0x000000ffff047224 */ /* 0x000fc800078e0a03 */
[----:B-1----:R-:W-:-:S04]  /*0350*/  IMAD R5, R4, UR6, R5 ;  /* 0x0000000604057c24 */ /* 0x002fc8000f8e0205 */
[C---:B--2---:R-:W-:Y:S02]  /*0360*/  IMAD R16, R5.reuse, UR8, R16 ;  /* 0x0000000805107c24 */ /* 0x044fe4000f8e0210 */
[----:B------:R-:W-:Y:S01]  /*0370*/  IMAD R0, R5, UR9, R0 ;  /* 0x0000000905007c24 */ /* 0x000fe2000f8e0200 */
[----:B------:R-:W-:Y:S06]  /*0380*/  BRA.U !UP0, `(.L_x_3753) ;  /* 0x0000001108187547 */ /* 0x000fec000b800000 */
[----:B------:R-:W0:Y:S01]  /*0390*/  LDCU.64 UR6, c[0x0][0x3b0] ;  /* 0x00007600ff0677ac */ /* 0x000e220008000a00 */
[----:B------:R-:W-:Y:S01]  /*03a0*/  MOV R2, RZ ;  /* 0x000000ff00027202 */ /* 0x000fe20000000f00 */
[----:B------:R-:W1:Y:S01]  /*03b0*/  LDCU UR4, c[0x0][0x3b8] ;  /* 0x00007700ff0477ac */ /* 0x000e620008000800 */
[----:B------:R-:W2:Y:S01]  /*03c0*/  LDCU.64 UR8, c[0x0][0x4d0] ;  /* 0x00009a00ff0877ac */ /* 0x000ea20008000a00 */
[----:B------:R-:W-:Y:S02]  /*03d0*/  UISETP.NE.AND UP0, UPT, UR38, 0x4, UPT ;  /* 0x000000042600788c */ /* 0x000fe4000bf05270 */
[----:B0-----:R-:W-:-:S05]  /*03e0*/  IMAD.HI.U32 R4, R3, UR7, R2 ;  /* 0x0000000703047c27 */ /* 0x001fca000f8e0002 */
[----:B-1----:R-:W-:-:S05]  /*03f0*/  SHF.R.U32.HI R5, RZ, UR4, R4 ;  /* 0x00000004ff057c19 */ /* 0x002fca0008011604 */
[----:B------:R-:W-:-:S04]  /*0400*/  IMAD.MOV R2, RZ, RZ, -R5 ;  /* 0x000000ffff027224 */ /* 0x000fc800078e0a05 */
        /* <DEDUP_REMOVED lines=10> */
[----:B------:R-:W-:-:S04]  /*04b0*/  SHF.R.U32.HI R3, RZ, UR5, R2 ;  /* 0x00000005ff037c19 */ /* 0x000fc80008011602 */
[----:B------:R-:W-:-:S05]  /*04c0*/  IADD3 R4, PT, PT, -R3, RZ, RZ ;  /* 0x000000ff03047210 */ /* 0x000fca0007ffe1ff */
[----:B-1----:R-:W-:-:S04]  /*04d0*/  IMAD R5, R4, UR6, R5 ;  /* 0x0000000604057c24 */ /* 0x002fc8000f8e0205 */
        /* <DEDUP_REMOVED lines=16> */
[----:B------:R-:W-:Y:S01]  /*05e0*/  HFMA2 R4, -RZ, RZ, 0, 0 ;  /* 0x00000000ff047431 */ /* 0x000fe200000001ff */
[----:B------:R-:W1:Y:S01]  /*05f0*/  LDCU UR6, c[0x0][0x3d4] ;  /* 0x00007a80ff0677ac */ /* 0x000e620008000800 */
[----:B------:R-:W2:Y:S01]  /*0600*/  LDCU.64 UR8, c[0x0][0x4e8] ;  /* 0x00009d00ff0877ac */ /* 0x000ea20008000a00 */
[----:B------:R-:W-:Y:S02]  /*0610*/  UISETP.NE.AND UP0, UPT, UR38, 0x7, UPT ;  /* 0x000000072600788c */ /* 0x000fe4000bf05270 */
        /* <DEDUP_REMOVED lines=214> */
[----:B------:R-:W2:Y:S03]  /*1380*/  LDCU.64 UR8, c[0x0][0x578] ;  /* 0x0000af00ff0877ac */ /* 0x000ea60008000a00 */
[----:B0-----:R-:W-:-:S05]  /*1390*/  IMAD.HI.U32 R2, R5, UR4, R4 ;  /* 0x0000000405027c27 */ /* 0x001fca000f8e0004 */
[----:B------:R-:W-:-:S05]  /*13a0*/  SHF.R.U32.HI R2, RZ, UR5, R2 ;  /* 0x00000005ff027c19 */ /* 0x000fca0008011602 */
[----:B------:R-:W-:-:S04]  /*13b0*/  IMAD.MOV R3, RZ, RZ, -R2 ;  /* 0x000000ffff037224 */ /* 0x000fc800078e0a02 */
[----:B-1----:R-:W-:-:S04]  /*13c0*/  IMAD R5, R3, UR6, R5 ;  /* 0x0000000603057c24 */ /* 0x002fc8000f8e0205 */
[C---:B--2---:R-:W-:Y:S02]  /*13d0*/  IMAD R16, R5.reuse, UR8, R16 ;  /* 0x0000000805107c24 */ /* 0x044fe4000f8e0210 */
[----:B------:R-:W-:-:S07]  /*13e0*/  IMAD R0, R5, UR9, R0 ;  /* 0x0000000905007c24 */ /* 0x000fce000f8e0200 */
.L_x_3753:
        /* <DEDUP_REMOVED lines=18> */
.L_x_3757:
[----:B------:R-:W2:Y:S02]  /*1510*/  LDG.E.U8 R2, desc[UR36][R2.64] ;  /* 0x0000002402027981 */ /* 0x000ea4000c1e1100 */
[----:B--2---:R-:W-:-:S04]  /*1520*/  I2FP.F32.U32 R0, R2 ;  /* 0x0000000200007245 */ /* 0x004fc80000201000 */
[----:B------:R-:W-:Y:S01]  /*1530*/  F2FP.BF16.F32.PACK_AB R0, RZ, R0 ;  /* 0x00000000ff00723e */ /* 0x000fe200000010ff */
[----:B------:R-:W-:Y:S06]  /*1540*/  BRA `(.L_x_3759) ;  /* 0x0000000c00a47947 */ /* 0x000fec0003800000 */
.L_x_3756:
        /* <DEDUP_REMOVED lines=10> */
.L_x_3761:
[----:B------:R-:W2:Y:S02]  /*15f0*/  LDG.E R2, desc[UR36][R2.64] ;  /* 0x0000002402027981 */ /* 0x000ea4000c1e1900 */
[----:B--2---:R-:W-:-:S04]  /*1600*/  I2FP.F32.S32 R0, R2 ;  /* 0x0000000200007245 */ /* 0x004fc80000201400 */
[----:B------:R-:W-:Y:S01]  /*1610*/  F2FP.BF16.F32.PACK_AB R0, RZ, R0 ;  /* 0x00000000ff00723e */ /* 0x000fe200000010ff */
[----:B------:R-:W-:Y:S06]  /*1620*/  BRA `(.L_x_3759) ;  /* 0x0000000c006c7947 */ /* 0x000fec0003800000 */
.L_x_3760:
[----:B------:R-:W2:Y:S02]  /*1630*/  LDG.E.U16 R2, desc[UR36][R2.64] ;  /* 0x0000002402027981 */ /* 0x000ea4000c1e1500 */
[----:B--2---:R-:W0:Y:S02]  /*1640*/  I2F.S16 R0, R2 ;  /* 0x0000000200007306 */ /* 0x004e240000101400 */
[----:B0-----:R-:W-:Y:S01]  /*1650*/  F2FP.BF16.F32.PACK_AB R0, RZ, R0 ;  /* 0x00000000ff00723e */ /* 0x001fe200000010ff */
[----:B------:R-:W-:Y:S06]  /*1660*/  BRA `(.L_x_3759) ;  /* 0x0000000c005c7947 */ /* 0x000fec0003800000 */
.L_x_3755:
        /* <DEDUP_REMOVED lines=9> */
.L_x_3763:
[----:B------:R-:W2:Y:S02]  /*1700*/  LDG.E.U16 R0, desc[UR36][R2.64] ;  /* 0x0000002402007981 */ /* 0x000ea4000c1e1500 */
[----:B--2---:R-:W-:-:S05]  /*1710*/  HADD2.F32 R0, -RZ, R0.H0_H0 ;  /* 0x20000000ff007230 */ /* 0x004fca0000004100 */
[----:B------:R-:W-:Y:S01]  /*1720*/  F2FP.BF16.F32.PACK_AB R0, RZ, R0 ;  /* 0x00000000ff00723e */ /* 0x000fe200000010ff */
[----:B------:R-:W-:Y:S06]  /*1730*/  BRA `(.L_x_3759) ;  /* 0x0000000c00287947 */ /* 0x000fec0003800000 */
.L_x_3762:
        /* <DEDUP_REMOVED lines=9> */
.L_x_3765:
[----:B------:R-:W2:Y:S02]  /*17d0*/  LDG.E.U16 R2, desc[UR36][R2.64] ;  /* 0x0000002402027981 */ /* 0x000ea4000c1e1500 */
[----:B--2---:R-:W-:-:S05]  /*17e0*/  HADD2.F32 R0, -RZ, R2.H0_H0 ;  /* 0x20000002ff007230 */ /* 0x004fca0000004100 */
[----:B------:R-:W-:Y:S01]  /*17f0*/  F2FP.BF16.F32.PACK_AB R0, RZ, R0 ;  /* 0x00000000ff00723e */ /* 0x000fe200000010ff */
[----:B------:R-:W-:Y:S06]  /*1800*/  BRA `(.L_x_3759) ;  /* 0x0000000800f47947 */ /* 0x000fec0003800000 */
.L_x_3764:
        /* <DEDUP_REMOVED lines=12> */
.L_x_3754:
        /* <DEDUP_REMOVED lines=13> */
.L_x_3768:
        /* <DEDUP_REMOVED lines=12> */
.L_x_3767:
        /* <DEDUP_REMOVED lines=27> */
.L_x_3770:
        /* <DEDUP_REMOVED lines=13> */
.L_x_3769:
[----:B------:R0:W5:Y:S01]  /*1ce0*/  LDG.E.U16 R0, desc[UR36][R2.64] ;  /* 0x0000002402007981 */ /* 0x000162000c1e1500 */
[----:B------:R-:W-:Y:S05]  /*1cf0*/  BRA `(.L_x_3759) ;  /* 0x0000000400b87947 */ /* 0x000fea0003800000 */
.L_x_3766:
        /* <DEDUP_REMOVED lines=12> */
.L_x_3773:
        /* <DEDUP_REMOVED lines=21> */
.L_x_3777:
[----:B------:R-:W-:Y:S05]  /*1f10*/  BSYNC.RECONVERGENT B1 ;  /* 0x0000000000017941 */ /* 0x000fea0003800200 */
.L_x_3776:
[----:B------:R-:W-:Y:S01]  /*1f20*/  IMAD.SHL.U32 R0, R0, 0x100000, RZ ;  /* 0x0010000000007824 */ /* 0x000fe200078e00ff */
[----:B------:R-:W-:-:S04]  /*1f30*/  LEA R2, R2, 0x3b800000, 0x17 ;  /* 0x3b80000002027811 */ /* 0x000fc800078eb8ff */
[----:B------:R-:W-:-:S07]  /*1f40*/  LOP3.LUT R0, R2, R0, R7, 0xfe, !PT ;  /* 0x0000000002007212 */ /* 0x000fce00078efe07 */
.L_x_3775:
[----:B------:R-:W-:Y:S05]  /*1f50*/  BSYNC.RECONVERGENT B0 ;  /* 0x0000000000007941 */ /* 0x000fea0003800200 */
.L_x_3774:
[----:B------:R-:W-:Y:S01]  /*1f60*/  F2FP.BF16.F32.PACK_AB R0, RZ, R0 ;  /* 0x00000000ff00723e */ /* 0x000fe200000010ff */
[----:B------:R-:W-:Y:S06]  /*1f70*/  BRA `(.L_x_3759) ;  /* 0x0000000400187947 */ /* 0x000fec0003800000 */
.L_x_3772:
        /* <DEDUP_REMOVED lines=21> */
.L_x_3781:
[----:B------:R-:W-:Y:S05]  /*20d0*/  BSYNC.RECONVERGENT B1 ;  /* 0x0000000000017941 */ /* 0x000fea0003800200 */
.L_x_3780:
[----:B------:R-:W-:Y:S02]  /*20e0*/  SHF.L.U32 R0, R0, 0x15, RZ ;  /* 0x0000001500007819 */ /* 0x000fe400000006ff */
[----:B------:R-:W-:-:S04]  /*20f0*/  LEA R2, R2, 0x37800000, 0x17 ;  /* 0x3780000002027811 */ /* 0x000fc800078eb8ff */
[----:B------:R-:W-:-:S07]  /*2100*/  LOP3.LUT R0, R2, R0, R7, 0xfe, !PT ;  /* 0x0000000002007212 */ /* 0x000fce00078efe07 */
.L_x_3779:
[----:B------:R-:W-:Y:S05]  /*2110*/  BSYNC.RECONVERGENT B0 ;  /* 0x0000000000007941 */ /* 0x000fea0003800200 */
.L_x_3778:
[----:B------:R-:W-:Y:S01]  /*2120*/  F2FP.BF16.F32.PACK_AB R0, RZ, R0 ;  /* 0x00000000ff00723e */ /* 0x000fe200000010ff */
[----:B------:R-:W-:Y:S06]  /*2130*/  BRA `(.L_x_3759) ;  /* 0x0000000000a87947 */ /* 0x000fec0003800000 */
.L_x_3771:
[----:B------:R-:W-:-:S09]  /*2140*/  UISETP.NE.AND UP0, UPT, UR4, 0x1c, UPT ;  /* 0x0000001c0400788c */ /* 0x000fd2000bf05270 */
[----:B------:R-:W-:Y:S05]  /*2150*/  BRA.U !UP0, `(.L_x_3782) ;  /* 0x0000000108947547 */ /* 0x000fea000b800000 */
[----:B------:R-:W-:-:S09]  /*2160*/  UISETP.NE.AND UP0, UPT, UR4, 0x1d, UPT ;  /* 0x0000001d0400788c */ /* 0x000fd2000bf05270 */
[----:B------:R-:W-:Y:S05]  /*2170*/  BRA.U !UP0, `(.L_x_3783) ;  /* 0x00000001087c7547 */ /* 0x000fea000b800000 */
[----:B------:R-:W-:-:S09]  /*2180*/  UISETP.NE.AND UP0, UPT, UR4, 0x2c, UPT ;  /* 0x0000002c0400788c */ /* 0x000fd2000bf05270 */
[----:B------:R-:W-:Y:S05]  /*2190*/  BRA.U !UP0, `(.L_x_3784) ;  /* 0x0000000108487547 */ /* 0x000fea000b800000 */
.L_x_3758:
        /* <DEDUP_REMOVED lines=16> */
.L_x_3785:
[----:B------:R-:W-:Y:S01]  /*22a0*/  PRMT R0, RZ, 0x7610, R0 ;  /* 0x00007610ff007816 */ /* 0x000fe20000000000 */
[----:B------:R-:W-:Y:S06]  /*22b0*/  BRA `(.L_x_3759) ;  /* 0x0000000000487947 */ /* 0x000fec0003800000 */
.L_x_3784:
        /* <DEDUP_REMOVED lines=8> */
.L_x_3787:
[----:B------:R-:W-:Y:S05]  /*2340*/  BSYNC.RECONVERGENT B0 ;  /* 0x0000000000007941 */ /* 0x000fea0003800200 */
.L_x_3786:
[----:B------:R-:W-:Y:S01]  /*2350*/  F2FP.BF16.F32.PACK_AB R0, RZ, R0 ;  /* 0x00000000ff00723e */ /* 0x000fe200000010ff */
[----:B------:R-:W-:Y:S06]  /*2360*/  BRA `(.L_x_3759) ;  /* 0x00000000001c7947 */ /* 0x000fec0003800000 */
.L_x_3783:
[----:B------:R-:W2:Y:S02]  /*2370*/  LDG.E.64 R2, desc[UR36][R2.64] ;  /* 0x0000002402027981 */ /* 0x000ea4000c1e1b00 */
[----:B--2---:R-:W0:Y:S02]  /*2380*/  I2F.U64 R0, R2 ;  /* 0x0000000200007312 */ /* 0x004e240000301000 */
[----:B0-----:R-:W-:Y:S01]  /*2390*/  F2FP.BF16.F32.PACK_AB R0, RZ, R0 ;  /* 0x00000000ff00723e */ /* 0x001fe200000010ff */
[----:B------:R-:W-:Y:S06]  /*23a0*/  BRA `(.L_x_3759) ;  /* 0x00000000000c7947 */ /* 0x000fec0003800000 */
.L_x_3782:
[----:B------:R-:W2:Y:S02]  /*23b0*/  LDG.E R2, desc[UR36][R2.64] ;  /* 0x0000002402027981 */ /* 0x000ea4000c1e1900 */
[----:B--2---:R-:W-:-:S04]  /*23c0*/  I2FP.F32.U32 R0, R2 ;  /* 0x0000000200007245 */ /* 0x004fc80000201000 */
[----:B------:R-:W-:-:S07]  /*23d0*/  F2FP.BF16.F32.PACK_AB R0, RZ, R0 ;  /* 0x00000000ff00723e */ /* 0x000fce00000010ff */
.L_x_3759:
[----:B0-----:R-:W0:Y:S01]  /*23e0*/  LDC.64 R2, c[0x0][0x590] ;  /* 0x00016400ff027b82 */ /* 0x001e220000000a00 */
[----:B-----5:R-:W-:Y:S01]  /*23f0*/  IMAD.U32 R5, R0, 0x10000, RZ ;  /* 0x0001000000057824 */ /* 0x020fe200078e00ff */
[----:B------:R-:W-:Y:S03]  /*2400*/  BSSY.RECONVERGENT B0, `(.L_x_3788) ;  /* 0x0000024000007945 */ /* 0x000fe60003800200 */
[----:B0-----:R-:W-:-:S05]  /*2410*/  FMUL.FTZ R0, R5, R2 ;  /* 0x0000000205007220 */ /* 0x001fca0000410000 */
[----:B------:R-:W-:-:S13]  /*2420*/  FSETP.GT.FTZ.AND P0, PT, R0, R3, PT ;  /* 0x000000030000720b */ /* 0x000fda0003f14000 */
[----:B------:R-:W-:Y:S05]  /*2430*/  @P0 BRA `(.L_x_3789) ;  /* 0x0000000000800947 */ /* 0x000fea0003800000 */
[----:B------:R-:W-:Y:S01]  /*2440*/  FMUL.FTZ R0, R0, 1.4426950216293334961 ;  /* 0x3fb8aa3b00007820 */ /* 0x000fe20000410000 */
[----:B------:R-:W-:Y:S01]  /*2450*/  MOV R6, 0x3e800000 ;  /* 0x3e80000000067802 */ /* 0x000fe20000000f00 */
[----:B------:R-:W-:Y:S01]  /*2460*/  IMAD.MOV.U32 R7, RZ, RZ, 0x3d39bf78 ;  /* 0x3d39bf78ff077424 */ /* 0x000fe200078e00ff */
[----:B------:R-:W0:Y:S08]  /*2470*/  MUFU.RCP R2, R2 ;  /* 0x0000000200027308 */ /* 0x000e300000001000 */
[----:B------:R-:W1:Y:S02]  /*2480*/  MUFU.EX2 R8, R0 ;  /* 0x0000000000087308 */ /* 0x000e640000000800 */
[C---:B-1----:R-:W-:Y:S01]  /*2490*/  FADD.FTZ.RZ R3, R8.reuse, 1 ;  /* 0x3f80000008037421 */ /* 0x042fe2000001c000 */
[----:B------:R-:W-:-:S03]  /*24a0*/  ISETP.GE.U32.AND P0, PT, R8, 0x7f800000, PT ;  /* 0x7f8000000800780c */ /* 0x000fc60003f06070 */
[----:B------:R-:W-:Y:S01]  /*24b0*/  VIADD R3, R3, 0xc0c00000 ;  /* 0xc0c0000003037836 */ /* 0x000fe20000000000 */
[----:B------:R-:W-:-:S04]  /*24c0*/  ISETP.GT.AND P1, PT, R8, -0x40800000, P0 ;  /* 0xbf8000000800780c */ /* 0x000fc80000724270 */
[----:B------:R-:W-:-:S04]  /*24d0*/  LOP3.LUT R3, R3, 0xff800000, RZ, 0xc0, !PT ;  /* 0xff80000003037812 */ /* 0x000fc800078ec0ff */
[----:B------:R-:W-:Y:S01]  /*24e0*/  IADD3 R5, PT, PT, -R3, 0x40800000, RZ ;  /* 0x4080000003057810 */ /* 0x000fe20007ffe1ff */
[----:B------:R-:W-:Y:S01]  /*24f0*/  IMAD.IADD R4, R8, 0x1, -R3 ;  /* 0x0000000108047824 */ /* 0x000fe200078e0a03 */
[----:B------:R-:W-:Y:S02]  /*2500*/  I2FP.F32.S32 R3, R3 ;  /* 0x0000000300037245 */ /* 0x000fe40000201400 */
[----:B------:R-:W-:Y:S01]  /*2510*/  @P0 MOV R0, 0x7f800000 ;  /* 0x7f80000000000802 */ /* 0x000fe20000000f00 */
[----:B------:R-:W-:Y:S02]  /*2520*/  FFMA.FTZ R5, R5, R6, -1 ;  /* 0xbf80000005057423 */ /* 0x000fe40000010006 */
[----:B------:R-:W-:Y:S02]  /*2530*/  FMUL.FTZ R3, R3, 1.1920928955078125e-07 ;  /* 0x3400000003037820 */ /* 0x000fe40000410000 */
[----:B------:R-:W-:-:S04]  /*2540*/  FADD.FTZ R4, R4, R5 ;  /* 0x0000000504047221 */ /* 0x000fc80000010000 */
[----:B------:R-:W-:-:S04]  /*2550*/  FFMA.FTZ R5, R4, -R7, 0.10546888411045074463 ;  /* 0x3dd8001204057423 */ /* 0x000fc80000010807 */
[----:B------:R-:W-:-:S04]  /*2560*/  FFMA.FTZ R5, R4, R5, -0.13229703903198242188 ;  /* 0xbe0778e004057423 */ /* 0x000fc80000010005 */
[----:B------:R-:W-:-:S04]  /*2570*/  FFMA.FTZ R5, R4, R5, 0.14491446316242218018 ;  /* 0x3e14647504057423 */ /* 0x000fc80000010005 */
[----:B------:R-:W-:-:S04]  /*2580*/  FFMA.FTZ R5, R4, R5, -0.16641564667224884033 ;  /* 0xbe2a68dd04057423 */ /* 0x000fc80000010005 */
[----:B------:R-:W-:-:S04]  /*2590*/  FFMA.FTZ R5, R4, R5, 0.19988867640495300293 ;  /* 0x3e4caf9e04057423 */ /* 0x000fc80000010005 */
[----:B------:R-:W-:-:S04]  /*25a0*/  FFMA.FTZ R5, R4, R5, -0.25000196695327758789 ;  /* 0xbe80004204057423 */ /* 0x000fc80000010005 */
[----:B------:R-:W-:-:S04]  /*25b0*/  FFMA.FTZ R5, R4, R5, 0.33333510160446166992 ;  /* 0x3eaaaae604057423 */ /* 0x000fc80000010005 */
[----:B------:R-:W-:-:S04]  /*25c0*/  FFMA.FTZ R5, R4, R5, -0.5 ;  /* 0xbf00000004057423 */ /* 0x000fc80000010005 */
[----:B------:R-:W-:-:S04]  /*25d0*/  FMUL.FTZ R5, R4, R5 ;  /* 0x0000000504057220 */ /* 0x000fc80000410000 */
[----:B------:R-:W-:-:S04]  /*25e0*/  FFMA.FTZ R4, R4, R5, R4 ;  /* 0x0000000504047223 */ /* 0x000fc80000010004 */
[----:B------:R-:W-:Y:S01]  /*25f0*/  FFMA.FTZ R3, R3, 0.69314718246459960938, R4 ;  /* 0x3f31721803037823 */ /* 0x000fe20000010004 */
[C---:B------:R-:W-:Y:S01]  /*2600*/  @P1 FFMA.FTZ R3, R8.reuse, R0, +INF ;  /* 0x7f80000008031423 */ /* 0x040fe20000010000 */
[----:B------:R-:W-:-:S04]  /*2610*/  @P0 FSETP.NEU.FTZ.AND P1, PT, R8, RZ, PT ;  /* 0x000000ff0800020b */ /* 0x000fc80003f3d000 */
[----:B------:R-:W-:-:S05]  /*2620*/  @P0 FSEL R3, R3, -RZ, P1 ;  /* 0x800000ff03030208 */ /* 0x000fca0000800000 */
[----:B0-----:R-:W-:-:S07]  /*2630*/  FMUL.FTZ R5, R2, R3 ;  /* 0x0000000302057220 */ /* 0x001fce0000410000 */
.L_x_3789:
[----:B------:R-:W-:Y:S05]  /*2640*/  BSYNC.RECONVERGENT B0 ;  /* 0x0000000000007941 */ /* 0x000fea0003800200 */
.L_x_3788:
[----:B------:R-:W0:Y:S01]  /*2650*/  LDCU.64 UR6, c[0x0][0x580] ;  /* 0x0000b000ff0677ac */ /* 0x000e220008000a00 */
[----:B------:R-:W1:Y:S01]  /*2660*/  F2F.BF16.F32 R5, R5 ;  /* 0x0000000500057304 */ /* 0x000e620000202000 */
[----:B------:R-:W-:-:S04]  /*2670*/  UPRMT UR4, UR41, 0x9910, URZ ;  /* 0x0000991029047896 */ /* 0x000fc800080000ff */
[----:B------:R-:W-:Y:S01]  /*2680*/  UISETP.GT.AND UP0, UPT, UR4, 0x9, UPT ;  /* 0x000000090400788c */ /* 0x000fe2000bf04270 */
[----:B0-----:R-:W-:-:S05]  /*2690*/  IADD3 R2, P0, PT, R16, UR6, RZ ;  /* 0x0000000610027c10 */ /* 0x001fca000ff1e0ff */
[----:B------:R-:W-:-:S03]  /*26a0*/  IMAD.X R3, RZ, RZ, UR7, P0 ;  /* 0x00000007ff037e24 */ /* 0x000fc600080e06ff */
[----:B-1----:R-:W-:Y:S05]  /*26b0*/  BRA.U UP0, `(.L_x_3790) ;  /* 0x00000005000c7547 */ /* 0x002fea000b800000 */
        /* <DEDUP_REMOVED lines=8> */
[----:B------:R-:W-:-:S04]  /*2740*/  IMAD.U32 R0, R5, 0x10000, RZ ;  /* 0x0001000005007824 */ /* 0x000fc800078e00ff */
[----:B------:R-:W0:Y:S02]  /*2750*/  F2I.FTZ.TRUNC.NTZ R5, R0 ;  /* 0x0000000000057305 */ /* 0x000e24000021f100 */
[----:B0-----:R0:W-:Y:S01]  /*2760*/  STG.E.U8 desc[UR36][R2.64], R5 ;  /* 0x0000000502007986 */ /* 0x0011e2000c101124 */
[----:B------:R-:W-:Y:S05]  /*2770*/  BRA `(.L_x_3795) ;  /* 0x0000000c00807947 */ /* 0x000fea0003800000 */
.L_x_3793:
[----:B------:R-:W-:-:S06]  /*2780*/  SHF.L.U32 R5, R5, 0x10, RZ ;  /* 0x0000001005057819 */ /* 0x000fcc00000006ff */
[----:B------:R-:W0:Y:S02]  /*2790*/  F2I.S64.TRUNC R4, R5 ;  /* 0x0000000500047311 */ /* 0x000e24000020d900 */
[----:B0-----:R0:W-:Y:S01]  /*27a0*/  STG.E.U8 desc[UR36][R2.64], R4 ;  /* 0x0000000402007986 */ /* 0x0011e2000c101124 */
[----:B------:R-:W-:Y:S05]  /*27b0*/  BRA `(.L_x_3795) ;  /* 0x0000000c00707947 */ /* 0x000fea0003800000 */
.L_x_3792:
[----:B------:R-:W-:-:S09]  /*27c0*/  UISETP.NE.AND UP0, UPT, UR4, 0x2, UPT ;  /* 0x000000020400788c */ /* 0x000fd2000bf05270 */
[----:B------:R-:W-:Y:S05]  /*27d0*/  BRA.U !UP0, `(.L_x_3796) ;  /* 0x0000000108307547 */ /* 0x000fea000b800000 */
[----:B------:R-:W-:-:S09]  /*27e0*/  UISETP.NE.AND UP0, UPT, UR4, 0x3, UPT ;  /* 0x000000030400788c */ /* 0x000fd2000bf05270 */
[----:B------:R-:W-:Y:S05]  /*27f0*/  BRA.U !UP0, `(.L_x_3797) ;  /* 0x0000000108187547 */ /* 0x000fea000b800000 */
[----:B------:R-:W-:-:S09]  /*2800*/  UISETP.NE.AND UP0, UPT, UR4, 0x4, UPT ;  /* 0x000000040400788c */ /* 0x000fd2000bf05270 */
[----:B------:R-:W-:Y:S05]  /*2810*/  BRA.U UP0, `(.L_x_3794) ;  /* 0x0000000900b87547 */ /* 0x000fea000b800000 */
[----:B------:R-:W-:-:S06]  /*2820*/  IMAD.U32 R5, R5, 0x10000, RZ ;  /* 0x0001000005057824 */ /* 0x000fcc00078e00ff */
[----:B------:R-:W0:Y:S02]  /*2830*/  F2I.S64.TRUNC R4, R5 ;  /* 0x0000000500047311 */ /* 0x000e24000020d900 */
[----:B0-----:R0:W-:Y:S01]  /*2840*/  STG.E.64 desc[UR36][R2.64], R4 ;  /* 0x0000000402007986 */ /* 0x0011e2000c101b24 */
[----:B------:R-:W-:Y:S05]  /*2850*/  BRA `(.L_x_3795) ;  /* 0x0000000c00487947 */ /* 0x000fea0003800000 */
.L_x_3797:
[----:B------:R-:W-:-:S06]  /*2860*/  IMAD.U32 R5, R5, 0x10000, RZ ;  /* 0x0001000005057824 */ /* 0x000fcc00078e00ff */
[----:B------:R-:W0:Y:S02]  /*2870*/  F2I.FTZ.TRUNC.NTZ R5, R5 ;  /* 0x0000000500057305 */ /* 0x000e24000021f100 */
[----:B0-----:R0:W-:Y:S01]  /*2880*/  STG.E desc[UR36][R2.64], R5 ;  /* 0x0000000502007986 */ /* 0x0011e2000c101924 */
[----:B------:R-:W-:Y:S05]  /*2890*/  BRA `(.L_x_3795) ;  /* 0x0000000c00387947 */ /* 0x000fea0003800000 */
.L_x_3796:
[----:B------:R-:W-:-:S06]  /*28a0*/  SHF.L.U32 R5, R5, 0x10, RZ ;  /* 0x0000001005057819 */ /* 0x000fcc00000006ff */
[----:B------:R-:W0:Y:S02]  /*28b0*/  F2I.FTZ.TRUNC.NTZ R5, R5 ;  /* 0x0000000500057305 */ /* 0x000e24000021f100 */
[----:B0-----:R0:W-:Y:S01]  /*28c0*/  STG.E.U16 desc[UR36][R2.64], R5 ;  /* 0x0000000502007986 */ /* 0x0011e2000c101524 */
[----:B------:R-:W-:Y:S05]  /*28d0*/  BRA `(.L_x_3795) ;  /* 0x0000000c00287947 */ /* 0x000fea0003800000 */
.L_x_3791:
[----:B------:R-:W-:-:S09]  /*28e0*/  UISETP.GT.AND UP0, UPT, UR4, 0x6, UPT ;  /* 0x000000060400788c */ /* 0x000fd2000bf04270 */
[----:B------:R-:W-:Y:S05]  /*28f0*/  BRA.U UP0, `(.L_x_3798) ;  /* 0x00000001002c7547 */ /* 0x000fea000b800000 */
[----:B------:R-:W-:-:S09]  /*2900*/  UISETP.NE.AND UP0, UPT, UR4, 0x5, UPT ;  /* 0x000000050400788c */ /* 0x000fd2000bf05270 */
[----:B------:R-:W-:Y:S05]  /*2910*/  BRA.U !UP0, `(.L_x_3799) ;  /* 0x0000000108147547 */ /* 0x000fea000b800000 */
[----:B------:R-:W-:-:S09]  /*2920*/  UISETP.NE.AND UP0, UPT, UR4, 0x6, UPT ;  /* 0x000000060400788c */ /* 0x000fd2000bf05270 */
[----:B------:R-:W-:Y:S05]  /*2930*/  BRA.U UP0, `(.L_x_3794) ;  /* 0x0000000900707547 */ /* 0x000fea000b800000 */
[----:B------:R-:W-:-:S05]  /*2940*/  IMAD.U32 R5, R5, 0x10000, RZ ;  /* 0x0001000005057824 */ /* 0x000fca00078e00ff */
[----:B------:R0:W-:Y:S01]  /*2950*/  STG.E desc[UR36][R2.64], R5 ;  /* 0x0000000502007986 */ /* 0x0001e2000c101924 */
[----:B------:R-:W-:Y:S05]  /*2960*/  BRA `(.L_x_3795) ;  /* 0x0000000c00047947 */ /* 0x000fea0003800000 */
.L_x_3799:
[----:B------:R-:W-:-:S05]  /*2970*/  IMAD.U32 R0, R5, 0x10000, RZ ;  /* 0x0001000005007824 */ /* 0x000fca00078e00ff */
[----:B------:R-:W-:-:S05]  /*2980*/  F2FP.F16.F32.PACK_AB R0, RZ, R0 ;  /* 0x00000000ff00723e */ /* 0x000fca00000000ff */
[----:B------:R0:W-:Y:S01]  /*2990*/  STG.E.U16 desc[UR36][R2.64], R0 ;  /* 0x0000000002007986 */ /* 0x0001e2000c101524 */
[----:B------:R-:W-:Y:S05]  /*29a0*/  BRA `(.L_x_3795) ;  /* 0x0000000800f47947 */ /* 0x000fea0003800000 */
.L_x_3798:
[----:B------:R-:W-:-:S09]  /*29b0*/  UISETP.NE.AND UP0, UPT, UR4, 0x7, UPT ;  /* 0x000000070400788c */ /* 0x000fd2000bf05270 */
[----:B------:R-:W-:Y:S05]  /*29c0*/  BRA.U !UP0, `(.L_x_3800) ;  /* 0x0000000108347547 */ /* 0x000fea000b800000 */
[----:B------:R-:W-:-:S09]  /*29d0*/  UISETP.NE.AND UP0, UPT, UR4, 0x8, UPT ;  /* 0x000000080400788c */ /* 0x000fd2000bf05270 */
[----:B------:R-:W-:Y:S05]  /*29e0*/  BRA.U !UP0, `(.L_x_3801) ;  /* 0x0000000108187547 */ /* 0x000fea000b800000 */
[----:B------:R-:W-:-:S09]  /*29f0*/  UISETP.NE.AND UP0, UPT, UR4, 0x9, UPT ;  /* 0x000000090400788c */ /* 0x000fd2000bf05270 */
[----:B------:R-:W-:Y:S05]  /*2a00*/  BRA.U UP0, `(.L_x_3794) ;  /* 0x00000009003c7547 */ /* 0x000fea000b800000 */
[----:B------:R-:W-:Y:S01]  /*2a10*/  SHF.L.U32 R4, R5, 0x10, RZ ;  /* 0x0000001005047819 */ /* 0x000fe200000006ff */
[----:B------:R-:W-:-:S05]  /*2a20*/  IMAD.MOV.U32 R5, RZ, RZ, RZ ;  /* 0x000000ffff057224 */ /* 0x000fca00078e00ff */
[----:B------:R0:W-:Y:S01]  /*2a30*/  STG.E.64 desc[UR36][R2.64], R4 ;  /* 0x0000000402007986 */ /* 0x0001e2000c101b24 */
[----:B------:R-:W-:Y:S05]  /*2a40*/  BRA `(.L_x_3795) ;  /* 0x0000000800cc7947 */ /* 0x000fea0003800000 */
.L_x_3801:
[----:B------:R-:W-:-:S05]  /*2a50*/  IMAD.U32 R5, R5, 0x10000, RZ ;  /* 0x0001000005057824 */ /* 0x000fca00078e00ff */
[----:B------:R-:W-:-:S04]  /*2a60*/  F2FP.F16.F32.PACK_AB R5, RZ, R5 ;  /* 0x00000005ff05723e */ /* 0x000fc800000000ff */
[----:B------:R-:W-:-:S05]  /*2a70*/  PRMT R5, R5, 0x5410, RZ ;  /* 0x0000541005057816 */ /* 0x000fca00000000ff */
[----:B------:R0:W-:Y:S01]  /*2a80*/  STG.E desc[UR36][R2.64], R5 ;  /* 0x0000000502007986 */ /* 0x0001e2000c101924 */
[----:B------:R-:W-:Y:S05]  /*2a90*/  BRA `(.L_x_3795) ;  /* 0x0000000800b87947 */ /* 0x000fea0003800000 */
.L_x_3800:
[----:B------:R-:W-:-:S05]  /*2aa0*/  SHF.L.U32 R4, R5, 0x10, RZ ;  /* 0x0000001005047819 */ /* 0x000fca00000006ff */
[----:B------:R-:W-:-:S06]  /*2ab0*/  FMUL.FTZ R4, R4, 1 ;  /* 0x3f80000004047820 */ /* 0x000fcc0000410000 */
[----:B------:R-:W0:Y:S02]  /*2ac0*/  F2F.F64.F32 R4, R4 ;  /* 0x0000000400047310 */ /* 0x000e240000201800 */
[----:B0-----:R0:W-:Y:S01]  /*2ad0*/  STG.E.64 desc[UR36][R2.64], R4 ;  /* 0x0000000402007986 */ /* 0x0011e2000c101b24 */
[----:B------:R-:W-:Y:S05]  /*2ae0*/  BRA `(.L_x_3795) ;  /* 0x0000000800a47947 */ /* 0x000fea0003800000 */
.L_x_3790:
        /* <DEDUP_REMOVED lines=8> */
[----:B------:R-:W-:-:S05]  /*2b70*/  IMAD.U32 R5, R5, 0x10000, RZ ;  /* 0x0001000005057824 */ /* 0x000fca00078e00ff */
[----:B------:R-:W-:-:S04]  /*2b80*/  FSETP.NEU.FTZ.AND P0, PT, R5, RZ, PT ;  /* 0x000000ff0500720b */ /* 0x000fc80003f1d000 */
[----:B------:R-:W-:-:S05]  /*2b90*/  SEL R5, RZ, 0x1, !P0 ;  /* 0x00000001ff057807 */ /* 0x000fca0004000000 */
[----:B------:R0:W-:Y:S01]  /*2ba0*/  STG.E.U8 desc[UR36][R2.64], R5 ;  /* 0x0000000502007986 */ /* 0x0001e2000c101124 */
[----:B------:R-:W-:Y:S05]  /*2bb0*/  BRA `(.L_x_3795) ;  /* 0x0000000800707947 */ /* 0x000fea0003800000 */
.L_x_3804:
[----:B------:R-:W-:Y:S01]  /*2bc0*/  IMAD.U32 R5, R5, 0x10000, RZ ;  /* 0x0001000005057824 */ /* 0x000fe200078e00ff */
[----:B------:R-:W-:-:S03]  /*2bd0*/  CS2R R6, SRZ ;  /* 0x0000000000067805 */ /* 0x000fc6000001ff00 */
[----:B------:R-:W-:-:S06]  /*2be0*/  FMUL.FTZ R5, R5, 1 ;  /* 0x3f80000005057820 */ /* 0x000fcc0000410000 */
[----:B------:R-:W0:Y:S02]  /*2bf0*/  F2F.F64.F32 R4, R5 ;  /* 0x0000000500047310 */ /* 0x000e240000201800 */
[----:B0-----:R0:W-:Y:S01]  /*2c00*/  STG.E.128 desc[UR36][R2.64], R4 ;  /* 0x0000000402007986 */ /* 0x0011e2000c101d24 */
[----:B------:R-:W-:Y:S05]  /*2c10*/  BRA `(.L_x_3795) ;  /* 0x0000000800587947 */ /* 0x000fea0003800000 */
.L_x_3803:
[----:B------:R-:W-:-:S09]  /*2c20*/  UISETP.NE.AND UP0, UPT, UR4, 0xf, UPT ;  /* 0x0000000f0400788c */ /* 0x000fd2000bf05270 */
[----:B------:R-:W-:Y:S05]  /*2c30*/  BRA.U !UP0, `(.L_x_3805) ;  /* 0x0000000108a07547 */ /* 0x000fea000b800000 */
[----:B------:R-:W-:-:S09]  /*2c40*/  UISETP.NE.AND UP0, UPT, UR4, 0x17, UPT ;  /* 0x000000170400788c */ /* 0x000fd2000bf05270 */
[----:B------:R-:W-:Y:S05]  /*2c50*/  BRA.U !UP0, `(.L_x_3806) ;  /* 0x00000001084c7547 */ /* 0x000fea000b800000 */
[----:B------:R-:W-:-:S09]  /*2c60*/  UISETP.NE.AND UP0, UPT, UR4, 0x18, UPT ;  /* 0x000000180400788c */ /* 0x000fd2000bf05270 */
[----:B------:R-:W-:Y:S05]  /*2c70*/  BRA.U UP0, `(.L_x_3794) ;  /* 0x0000000500a07547 */ /* 0x000fea000b800000 */
[----:B------:R-:W-:Y:S01]  /*2c80*/  SHF.L.U32 R7, R5, 0x10, RZ ;  /* 0x0000001005077819 */ /* 0x000fe200000006ff */
[----:B------:R-:W-:Y:S01]  /*2c90*/  BSSY.RECONVERGENT B0, `(.L_x_3807) ;  /* 0x000000c000007945 */ /* 0x000fe20003800200 */
[----:B------:R-:W-:Y:S02]  /*2ca0*/  IMAD.MOV.U32 R0, RZ, RZ, 0x7f ;  /* 0x0000007fff007424 */ /* 0x000fe400078e00ff */
        /* <DEDUP_REMOVED lines=10> */
.L_x_3808:
[----:B------:R-:W-:Y:S05]  /*2d50*/  BSYNC.RECONVERGENT B0 ;  /* 0x0000000000007941 */ /* 0x000fea0003800200 */
.L_x_3807:
[----:B------:R-:W-:-:S05]  /*2d60*/  LOP3.LUT R5, R0, 0x80, R5, 0xf8, !PT ;  /* 0x0000008000057812 */ /* 0x000fca00078ef805 */
[----:B------:R0:W-:Y:S01]  /*2d70*/  STG.E.U8 desc[UR36][R2.64], R5 ;  /* 0x0000000502007986 */ /* 0x0001e2000c101124 */
[----:B------:R-:W-:Y:S05]  /*2d80*/  BRA `(.L_x_3795) ;  /* 0x0000000400fc7947 */ /* 0x000fea0003800000 */
.L_x_3806:
[----:B------:R-:W-:Y:S01]  /*2d90*/  IMAD.U32 R7, R5, 0x10000, RZ ;  /* 0x0001000005077824 */ /* 0x000fe200078e00ff */
[----:B------:R-:W-:Y:S04]  /*2da0*/  BSSY.RECONVERGENT B0, `(.L_x_3809) ;  /* 0x000000e000007945 */ /* 0x000fe80003800200 */
[----:B------:R-:W-:Y:S02]  /*2db0*/  LOP3.LUT R6, R7, 0x7fffffff, RZ, 0xc0, !PT ;  /* 0x7fffffff07067812 */ /* 0x000fe400078ec0ff */
        /* <DEDUP_REMOVED lines=12> */
.L_x_3810:
[----:B------:R-:W-:Y:S05]  /*2e80*/  BSYNC.RECONVERGENT B0 ;  /* 0x0000000000007941 */ /* 0x000fea0003800200 */
.L_x_3809:
[----:B------:R-:W-:-:S05]  /*2e90*/  LOP3.LUT R5, R0, 0x80, R5, 0xf8, !PT ;  /* 0x0000008000057812 */ /* 0x000fca00078ef805 */
[----:B------:R0:W-:Y:S01]  /*2ea0*/  STG.E.U8 desc[UR36][R2.64], R5 ;  /* 0x0000000502007986 */ /* 0x0001e2000c101124 */
[----:B------:R-:W-:Y:S05]  /*2eb0*/  BRA `(.L_x_3795) ;  /* 0x0000000400b07947 */ /* 0x000fea0003800000 */
.L_x_3805:
[----:B------:R0:W-:Y:S01]  /*2ec0*/  STG.E.U16 desc[UR36][R2.64], R5 ;  /* 0x0000000502007986 */ /* 0x0001e2000c101524 */
[----:B------:R-:W-:Y:S05]  /*2ed0*/  BRA `(.L_x_3795) ;  /* 0x0000000400a87947 */ /* 0x000fea0003800000 */
.L_x_3802:
        /* <DEDUP_REMOVED lines=8> */
[----:B------:R-:W-:-:S06]  /*2f60*/  IMAD.U32 R5, R5, 0x10000, RZ ;  /* 0x0001000005057824 */ /* 0x000fcc00078e00ff */
[----:B------:R-:W0:Y:S02]  /*2f70*/  F2I.FTZ.U32.TRUNC.NTZ R5, R5 ;  /* 0x0000000500057305 */ /* 0x000e24000021f000 */
[----:B0-----:R0:W-:Y:S01]  /*2f80*/  STG.E.U16 desc[UR36][R2.64], R5 ;  /* 0x0000000502007986 */ /* 0x0011e2000c101524 */
[----:B------:R-:W-:Y:S05]  /*2f90*/  BRA `(.L_x_3795) ;  /* 0x0000000400787947 */ /* 0x000fea0003800000 */
.L_x_3813:
[----:B------:R-:W-:Y:S01]  /*2fa0*/  IMAD.U32 R5, R5, 0x10000, RZ ;  /* 0x0001000005057824 */ /* 0x000fe200078e00ff */
[----:B------:R-:W-:Y:S01]  /*2fb0*/  BSSY.RECONVERGENT B0, `(.L_x_3814) ;  /* 0x0000014000007945 */ /* 0x000fe20003800200 */
[----:B------:R-:W-:-:S03]  /*2fc0*/  HFMA2 R0, -RZ, RZ, 0, 7.62939453125e-06 ;  /* 0x00000080ff007431 */ /* 0x000fc600000001ff */
        /* <DEDUP_REMOVED lines=10> */
.L_x_3816:
[----:B------:R-:W-:-:S04]  /*3070*/  SHF.R.U32.HI R0, RZ, 0x14, R5 ;  /* 0x00000014ff007819 */ /* 0x000fc80000011605 */
[----:B------:R-:W-:-:S04]  /*3080*/  LOP3.LUT R0, R0, 0x1, RZ, 0xc0, !PT ;  /* 0x0000000100007812 */ /* 0x000fc800078ec0ff */
[----:B------:R-:W-:-:S04]  /*3090*/  IADD3 R0, PT, PT, R5, 0x487ffff, R0 ;  /* 0x0487ffff05007810 */ /* 0x000fc80007ffe000 */
[----:B------:R-:W-:-:S04]  /*30a0*/  SHF.R.U32.HI R0, RZ, 0x14, R0 ;  /* 0x00000014ff007819 */ /* 0x000fc80000011600 */
[----:B------:R-:W-:-:S07]  /*30b0*/  LOP3.LUT R4, R0, 0xff, RZ, 0xc0, !PT ;  /* 0x000000ff00047812 */ /* 0x000fce00078ec0ff */
.L_x_3817:
[----:B------:R-:W-:-:S04]  /*30c0*/  SHF.R.U32.HI R5, RZ, 0x18, R5 ;  /* 0x00000018ff057819 */ /* 0x000fc80000011605 */
[----:B------:R-:W-:-:S04]  /*30d0*/  LOP3.LUT R4, R4, 0x80, R5, 0xf8, !PT ;  /* 0x0000008004047812 */ /* 0x000fc800078ef805 */
[----:B------:R-:W-:-:S07]  /*30e0*/  PRMT R0, R4, 0x7610, R0 ;  /* 0x0000761004007816 */ /* 0x000fce0000000000 */
.L_x_3815:
[----:B------:R-:W-:Y:S05]  /*30f0*/  BSYNC.RECONVERGENT B0 ;  /* 0x0000000000007941 */ /* 0x000fea0003800200 */
.L_x_3814:
[----:B------:R4:W-:Y:S01]  /*3100*/  STG.E.U8 desc[UR36][R2.64], R0 ;  /* 0x0000000002007986 */ /* 0x0009e2000c101124 */
[----:B------:R-:W-:Y:S05]  /*3110*/  BRA `(.L_x_3795) ;  /* 0x0000000400187947 */ /* 0x000fea0003800000 */
.L_x_3812:
        /* <DEDUP_REMOVED lines=13> */
.L_x_3820:
[----:B------:R-:W-:-:S04]  /*31f0*/  SHF.R.U32.HI R0, RZ, 0x15, R5 ;  /* 0x00000015ff007819 */ /* 0x000fc80000011605 */
[----:B------:R-:W-:-:S04]  /*3200*/  LOP3.LUT R0, R0, 0x1, RZ, 0xc0, !PT ;  /* 0x0000000100007812 */ /* 0x000fc800078ec0ff */
[----:B------:R-:W-:-:S04]  /*3210*/  IADD3 R0, PT, PT, R5, 0x88fffff, R0 ;  /* 0x088fffff05007810 */ /* 0x000fc80007ffe000 */
[----:B------:R-:W-:-:S04]  /*3220*/  SHF.R.U32.HI R0, RZ, 0x15, R0 ;  /* 0x00000015ff007819 */ /* 0x000fc80000011600 */
[----:B------:R-:W-:-:S07]  /*3230*/  LOP3.LUT R4, R0, 0xff, RZ, 0xc0, !PT ;  /* 0x000000ff00047812 */ /* 0x000fce00078ec0ff */
.L_x_3821:
[----:B------:R-:W-:-:S04]  /*3240*/  SHF.R.U32.HI R5, RZ, 0x18, R5 ;  /* 0x00000018ff057819 */ /* 0x000fc80000011605 */
[----:B------:R-:W-:-:S04]  /*3250*/  LOP3.LUT R4, R4, 0x80, R5, 0xf8, !PT ;  /* 0x0000008004047812 */ /* 0x000fc800078ef805 */
[----:B------:R-:W-:-:S07]  /*3260*/  PRMT R0, R4, 0x7610, R0 ;  /* 0x0000761004007816 */ /* 0x000fce0000000000 */
.L_x_3819:
[----:B------:R-:W-:Y:S05]  /*3270*/  BSYNC.RECONVERGENT B0 ;  /* 0x0000000000007941 */ /* 0x000fea0003800200 */
.L_x_3818:
[----:B------:R3:W-:Y:S01]  /*3280*/  STG.E.U8 desc[UR36][R2.64], R0 ;  /* 0x0000000002007986 */ /* 0x0007e2000c101124 */
[----:B------:R-:W-:Y:S05]  /*3290*/  BRA `(.L_x_3795) ;  /* 0x0000000000b87947 */ /* 0x000fea0003800000 */
.L_x_3811:
[----:B------:R-:W-:-:S09]  /*32a0*/  UISETP.NE.AND UP0, UPT, UR4, 0x1c, UPT ;  /* 0x0000001c0400788c */ /* 0x000fd2000bf05270 */
[----:B------:R-:W-:Y:S05]  /*32b0*/  BRA.U !UP0, `(.L_x_3822) ;  /* 0x0000000108a47547 */ /* 0x000fea000b800000 */
[----:B------:R-:W-:-:S09]  /*32c0*/  UISETP.NE.AND UP0, UPT, UR4, 0x1d, UPT ;  /* 0x0000001d0400788c */ /* 0x000fd2000bf05270 */
[----:B------:R-:W-:Y:S05]  /*32d0*/  BRA.U !UP0, `(.L_x_3823) ;  /* 0x00000001088c7547 */ /* 0x000fea000b800000 */
[----:B------:R-:W-:-:S09]  /*32e0*/  UISETP.NE.AND UP0, UPT, UR4, 0x2c, UPT ;  /* 0x0000002c0400788c */ /* 0x000fd2000bf05270 */
[----:B------:R-:W-:Y:S05]  /*32f0*/  BRA.U !UP0, `(.L_x_3824) ;  /* 0x0000000108447547 */ /* 0x000fea000b800000 */
.L_x_3794:
        /* <DEDUP_REMOVED lines=16> */
.L_x_3825:
[----:B------:R-:W-:Y:S05]  /*3400*/  BRA `(.L_x_3795) ;  /* 0x00000000005c7947 */ /* 0x000fea0003800000 */
.L_x_3824:
[----:B------:R-:W-:-:S04]  /*3410*/  SHF.L.U32 R5, R5, 0x10, RZ ;  /* 0x0000001005057819 */ /* 0x000fc800000006ff */
        /* <DEDUP_REMOVED lines=15> */
.L_x_3823:
[----:B------:R-:W-:-:S06]  /*3510*/  IMAD.U32 R5, R5, 0x10000, RZ ;  /* 0x0001000005057824 */ /* 0x000fcc00078e00ff */
[----:B------:R-:W0:Y:S02]  /*3520*/  F2I.U64.TRUNC R4, R5 ;  /* 0x0000000500047311 */ /* 0x000e24000020d800 */
[----:B0-----:R1:W-:Y:S01]  /*3530*/  STG.E.64 desc[UR36][R2.64], R4 ;  /* 0x0000000402007986 */ /* 0x0013e2000c101b24 */
[----:B------:R-:W-:Y:S05]  /*3540*/  BRA `(.L_x_3795) ;  /* 0x00000000000c7947 */ /* 0x000fea0003800000 */
.L_x_3822:
[----:B------:R-:W-:-:S06]  /*3550*/  SHF.L.U32 R5, R5, 0x10, RZ ;  /* 0x0000001005057819 */ /* 0x000fcc00000006ff */
[----:B------:R-:W0:Y:S02]  /*3560*/  F2I.FTZ.U32.TRUNC.NTZ R5, R5 ;  /* 0x0000000500057305 */ /* 0x000e24000021f000 */
[----:B0-----:R0:W-:Y:S02]  /*3570*/  STG.E desc[UR36][R2.64], R5 ;  /* 0x0000000502007986 */ /* 0x0011e4000c101924 */
.L_x_3795:
[----:B------:R-:W-:-:S07]  /*3580*/  VIADD R17, R17, 0x80 ;  /* 0x0000008011117836 */ /* 0x000fce0000000000 */
.L_x_3752:
[----:B------:R-:W-:Y:S05]  /*3590*/  BSYNC.RECONVERGENT B6 ;  /* 0x0000000000067941 */ /* 0x000fea0003800200 */
.L_x_3751:
[----:B------:R-:W5:Y:S01]  /*35a0*/  LDCU UR4, c[0x0][0x380] ;  /* 0x00007000ff0477ac */ /* 0x000f620008000800 */
[----:B------:R-:W-:Y:S01]  /*35b0*/  BSSY.RECONVERGENT B6, `(.L_x_3826) ;  /* 0x000034b000067945 */ /* 0x000fe20003800200 */
[----:B-----5:R-:W-:-:S13]  /*35c0*/  ISETP.GE.AND P0, PT, R17, UR4, PT ;  /* 0x0000000411007c0c */ /* 0x020fda000bf06270 */
[----:B------:R-:W-:Y:S05]  /*35d0*/  @P0 BRA `(.L_x_3827) ;  /* 0x0000003400200947 */ /* 0x000fea0003800000 */
[----:B------:R-:W5:Y:S01]  /*35e0*/  LDCU UR4, c[0x0][0x388] ;  /* 0x00007100ff0477ac */ /* 0x000f620008000800 */
[----:B------:R-:W-:Y:S02]  /*35f0*/  HFMA2 R16, -RZ, RZ, 0, 0 ;  /* 0x00000000ff107431 */ /* 0x000fe400000001ff */
[----:B0--34-:R-:W-:Y:S01]  /*3600*/  IMAD.MOV.U32 R0, RZ, RZ, RZ ;  /* 0x000000ffff007224 */ /* 0x019fe200078e00ff */
[----:B-----5:R-:W-:-:S09]  /*3610*/  UISETP.NE.AND UP0, UPT, UR4, URZ, UPT ;  /* 0x000000ff0400728c */ /* 0x020fd2000bf05270 */
[----:B------:R-:W-:Y:S05]  /*3620*/  BRA.U !UP0, `(.L_x_3828) ;  /* 0x0000001108a87547 */ /* 0x000fea000b800000 */
[----:B------:R-:W1:Y:S01]  /*3630*/  LDCU.64 UR4, c[0x0][0x390] ;  /* 0x00007200ff0477ac */ /* 0x000e620008000a00 */
[----:B------:R-:W-:Y:S01]  /*3640*/  IMAD.MOV.U32 R16, RZ, RZ, RZ ;  /* 0x000000ffff107224 */ /* 0x000fe200078e00ff */
[----:B------:R-:W0:Y:S01]  /*3650*/  LDCU UR6, c[0x0][0x38c] ;  /* 0x00007180ff0677ac */ /* 0x000e220008000800 */
[----:B------:R-:W3:Y:S01]  /*3660*/  LDCU.64 UR8, c[0x0][0x4b8] ;  /* 0x00009700ff0877ac */ /* 0x000ee20008000a00 */
[----:B------:R-:W-:Y:S01]  /*3670*/  UISETP.NE.AND UP0, UPT, UR40, URZ, UPT ;  /* 0x000000ff2800728c */ /* 0x000fe2000bf05270 */
[----:B-12---:R-:W-:-:S05]  /*3680*/  IMAD.HI.U32 R2, R17, UR4, R16 ;  /* 0x0000000411027c27 */ /* 0x006fca000f8e0010 */
[----:B------:R-:W-:-:S05]  /*3690*/  SHF.R.U32.HI R3, RZ, UR5, R2 ;  /* 0x00000005ff037c19 */ /* 0x000fca0008011602 */
[----:B------:R-:W-:-:S04]  /*36a0*/  IMAD.MOV R0, RZ, RZ, -R3 ;  /* 0x000000ffff007224 */ /* 0x000fc800078e0a03 */
[----:B0-----:R-:W-:-:S04]  /*36b0*/  IMAD R0, R0, UR6, R17 ;  /* 0x0000000600007c24 */ /* 0x001fc8000f8e0211 */
[C---:B---3--:R-:W-:Y:S02]  /*36c0*/  IMAD R16, R0.reuse, UR8, RZ ;  /* 0x0000000800107c24 */ /* 0x048fe4000f8e02ff */
[----:B------:R-:W-:Y:S01]  /*36d0*/  IMAD R0, R0, UR9, RZ ;  /* 0x0000000900007c24 */ /* 0x000fe2000f8e02ff */
        /* <DEDUP_REMOVED lines=280> */
[----:B------:R-:W2:Y:S02]  /*4860*/  LDCU.64 UR8, c[0x0][0x578] ;  /* 0x0000af00ff0877ac */ /* 0x000ea40008000a00 */
[----:B0-----:R-:W-:-:S05]  /*4870*/  IMAD.HI.U32 R2, R5, UR4, R4 ;  /* 0x0000000405027c27 */ /* 0x001fca000f8e0004 */
[----:B------:R-:W-:-:S05]  /*4880*/  SHF.R.U32.HI R2, RZ, UR5, R2 ;  /* 0x00000005ff027c19 */ /* 0x000fca0008011602 */
[----:B------:R-:W-:-:S04]  /*4890*/  IMAD.MOV R3, RZ, RZ, -R2 ;  /* 0x000000ffff037224 */ /* 0x000fc800078e0a02 */
[----:B-1----:R-:W-:-:S04]  /*48a0*/  IMAD R5, R3, UR6, R5 ;  /* 0x0000000603057c24 */ /* 0x002fc8000f8e0205 */
[C---:B--2---:R-:W-:Y:S02]  /*48b0*/  IMAD R16, R5.reuse, UR8, R16 ;  /* 0x0000000805107c24 */ /* 0x044fe4000f8e0210 */
[----:B------:R-:W-:-:S07]  /*48c0*/  IMAD R0, R5, UR9, R0 ;  /* 0x0000000905007c24 */ /* 0x000fce000f8e0200 */
.L_x_3828:
[----:B------:R-:W1:Y:S01]  /*48d0*/  LDCU.64 UR6, c[0x0][0x588] ;  /* 0x0000b100ff0677ac */ /* 0x000e620008000a00 */
[----:B------:R-:W-:-:S04]  /*48e0*/  UPRMT UR4, UR42, 0x9910, URZ ;  /* 0x000099102a047896 */ /* 0x000fc800080000ff */
[----:B------:R-:W-:Y:S01]  /*48f0*/  UISETP.GT.AND UP0, UPT, UR4, 0x9, UPT ;  /* 0x000000090400788c */ /* 0x000fe2000bf04270 */
[----:B-12---:R-:W-:-:S04]  /*4900*/  IADD3 R2, P0, PT, R0, UR6, RZ ;  /* 0x0000000600027c10 */ /* 0x006fc8000ff1e0ff */
        /* <DEDUP_REMOVED lines=14> */
.L_x_3832:
[----:B------:R-:W2:Y:S02]  /*49f0*/  LDG.E.U8 R2, desc[UR36][R2.64] ;  /* 0x0000002402027981 */ /* 0x000ea4000c1e1100 */
[----:B--2---:R-:W-:-:S04]  /*4a00*/  I2FP.F32.U32 R0, R2 ;  /* 0x0000000200007245 */ /* 0x004fc80000201000 */
[----:B------:R-:W-:Y:S01]  /*4a10*/  F2FP.BF16.F32.PACK_AB R0, RZ, R0 ;  /* 0x00000000ff00723e */ /* 0x000fe200000010ff */
[----:B------:R-:W-:Y:S06]  /*4a20*/  BRA `(.L_x_3834) ;  /* 0x0000000c00a47947 */ /* 0x000fec0003800000 */
.L_x_3831:
        /* <DEDUP_REMOVED lines=10> */
.L_x_3836:
[----:B------:R-:W2:Y:S02]  /*4ad0*/  LDG.E R2, desc[UR36][R2.64] ;  /* 0x0000002402027981 */ /* 0x000ea4000c1e1900 */
[----:B--2---:R-:W-:-:S04]  /*4ae0*/  I2FP.F32.S32 R0, R2 ;  /* 0x0000000200007245 */ /* 0x004fc80000201400 */
[----:B------:R-:W-:Y:S01]  /*4af0*/  F2FP.BF16.F32.PACK_AB R0, RZ, R0 ;  /* 0x00000000ff00723e */ /* 0x000fe200000010ff */
[----:B------:R-:W-:Y:S06]  /*4b00*/  BRA `(.L_x_3834) ;  /* 0x0000000c006c7947 */ /* 0x000fec0003800000 */
.L_x_3835:
[----:B------:R-:W2:Y:S02]  /*4b10*/  LDG.E.U16 R2, desc[UR36][R2.64] ;  /* 0x0000002402027981 */ /* 0x000ea4000c1e1500 */
[----:B--2---:R-:W0:Y:S02]  /*4b20*/  I2F.S16 R0, R2 ;  /* 0x0000000200007306 */ /* 0x004e240000101400 */
[----:B0-----:R-:W-:Y:S01]  /*4b30*/  F2FP.BF16.F32.PACK_AB R0, RZ, R0 ;  /* 0x00000000ff00723e */ /* 0x001fe200000010ff */
[----:B------:R-:W-:Y:S06]  /*4b40*/  BRA `(.L_x_3834) ;  /* 0x0000000c005c7947 */ /* 0x000fec0003800000 */
.L_x_3830:
        /* <DEDUP_REMOVED lines=9> */
.L_x_3838:
[----:B------:R-:W2:Y:S02]  /*4be0*/  LDG.E.U16 R0, desc[UR36][R2.64] ;  /* 0x0000002402007981 */ /* 0x000ea4000c1e1500 */
[----:B--2---:R-:W-:-:S05]  /*4bf0*/  HADD2.F32 R0, -RZ, R0.H0_H0 ;  /* 0x20000000ff007230 */ /* 0x004fca0000004100 */
[----:B------:R-:W-:Y:S01]  /*4c00*/  F2FP.BF16.F32.PACK_AB R0, RZ, R0 ;  /* 0x00000000ff00723e */ /* 0x000fe200000010ff */
[----:B------:R-:W-:Y:S06]  /*4c10*/  BRA `(.L_x_3834) ;  /* 0x0000000c00287947 */ /* 0x000fec0003800000 */
.L_x_3837:
        /* <DEDUP_REMOVED lines=9> */
.L_x_3840:
[----:B------:R-:W2:Y:S02]  /*4cb0*/  LDG.E.U16 R2, desc[UR36][R2.64] ;  /* 0x0000002402027981 */ /* 0x000ea4000c1e1500 */
[----:B--2---:R-:W-:-:S05]  /*4cc0*/  HADD2.F32 R0, -RZ, R2.H0_H0 ;  /* 0x20000002ff007230 */ /* 0x004fca0000004100 */
[----:B------:R-:W-:Y:S01]  /*4cd0*/  F2FP.BF16.F32.PACK_AB R0, RZ, R0 ;  /* 0x00000000ff00723e */ /* 0x000fe200000010ff */
[----:B------:R-:W-:Y:S06]  /*4ce0*/  BRA `(.L_x_3834) ;  /* 0x0000000800f47947 */ /* 0x000fec0003800000 */
.L_x_3839:
        /* <DEDUP_REMOVED lines=12> */
.L_x_3829:
        /* <DEDUP_REMOVED lines=13> */
.L_x_3843:
        /* <DEDUP_REMOVED lines=12> */
.L_x_3842:
        /* <DEDUP_REMOVED lines=27> */
.L_x_3845:
        /* <DEDUP_REMOVED lines=13> */
.L_x_3844:
[----:B------:R0:W5:Y:S01]  /*51c0*/  LDG.E.U16 R0, desc[UR36][R2.64] ;  /* 0x0000002402007981 */ /* 0x000162000c1e1500 */
[----:B------:R-:W-:Y:S05]  /*51d0*/  BRA `(.L_x_3834) ;  /* 0x0000000400b87947 */ /* 0x000fea0003800000 */
.L_x_3841:
        /* <DEDUP_REMOVED lines=12> */
.L_x_3848:
        /* <DEDUP_REMOVED lines=21> */
.L_x_3852:
[----:B------:R-:W-:Y:S05]  /*53f0*/  BSYNC.RECONVERGENT B1 ;  /* 0x0000000000017941 */ /* 0x000fea0003800200 */
.L_x_3851:
[----:B------:R-:W-:Y:S01]  /*5400*/  IMAD.SHL.U32 R0, R0, 0x100000, RZ ;  /* 0x0010000000007824 */ /* 0x000fe200078e00ff */
[----:B------:R-:W-:-:S04]  /*5410*/  LEA R2, R2, 0x3b800000, 0x17 ;  /* 0x3b80000002027811 */ /* 0x000fc800078eb8ff */
[----:B------:R-:W-:-:S07]  /*5420*/  LOP3.LUT R0, R2, R0, R7, 0xfe, !PT ;  /* 0x0000000002007212 */ /* 0x000fce00078efe07 */
.L_x_3850:
[----:B------:R-:W-:Y:S05]  /*5430*/  BSYNC.RECONVERGENT B0 ;  /* 0x0000000000007941 */ /* 0x000fea0003800200 */
.L_x_3849:
[----:B------:R-:W-:Y:S01]  /*5440*/  F2FP.BF16.F32.PACK_AB R0, RZ, R0 ;  /* 0x00000000ff00723e */ /* 0x000fe200000010ff */
[----:B------:R-:W-:Y:S06]  /*5450*/  BRA `(.L_x_3834) ;  /* 0x0000000400187947 */ /* 0x000fec0003800000 */
.L_x_3847:
        /* <DEDUP_REMOVED lines=21> */
.L_x_3856:
[----:B------:R-:W-:Y:S05]  /*55b0*/  BSYNC.RECONVERGENT B1 ;  /* 0x0000000000017941 */ /* 0x000fea0003800200 */
.L_x_3855:
[----:B------:R-:W-:Y:S01]  /*55c0*/  IMAD.SHL.U32 R0, R0, 0x200000, RZ ;  /* 0x0020000000007824 */ /* 0x000fe200078e00ff */
[----:B------:R-:W-:-:S04]  /*55d0*/  LEA R2, R2, 0x37800000, 0x17 ;  /* 0x3780000002027811 */ /* 0x000fc800078eb8ff */
[----:B------:R-:W-:-:S07]  /*55e0*/  LOP3.LUT R0, R2, R0, R7, 0xfe, !PT ;  /* 0x0000000002007212 */ /* 0x000fce00078efe07 */
.L_x_3854:
[----:B------:R-:W-:Y:S05]  /*55f0*/  BSYNC.RECONVERGENT B0 ;  /* 0x0000000000007941 */ /* 0x000fea0003800200 */
.L_x_3853:
[----:B------:R-:W-:Y:S01]  /*5600*/  F2FP.BF16.F32.PACK_AB R0, RZ, R0 ;  /* 0x00000000ff00723e */ /* 0x000fe200000010ff */
[----:B------:R-:W-:Y:S06]  /*5610*/  BRA `(.L_x_3834) ;  /* 0x0000000000a87947 */ /* 0x000fec0003800000 */
.L_x_3846:
        /* <DEDUP_REMOVED lines=14> */
.L_x_3860:
[----:B------:R-:W-:Y:S05]  /*5700*/  BSYNC.RECONVERGENT B0 ;  /* 0x0000000000007941 */ /* 0x000fea0003800200 */
.L_x_3859:
[----:B------:R-:W-:Y:S01]  /*5710*/  F2FP.BF16.F32.PACK_AB R0, RZ, R0 ;  /* 0x00000000ff00723e */ /* 0x000fe200000010ff */
[----:B------:R-:W-:Y:S06]  /*5720*/  BRA `(.L_x_3834) ;  /* 0x0000000000647947 */ /* 0x000fec0003800000 */
.L_x_3833:
        /* <DEDUP_REMOVED lines=16> */
.L_x_3861:
[----:B------:R-:W-:Y:S01]  /*5830*/  PRMT R0, RZ, 0x7610, R0 ;  /* 0x00007610ff007816 */ /* 0x000fe20000000000 */
[----:B------:R-:W-:Y:S06]  /*5840*/  BRA `(.L_x_3834) ;  /* 0x00000000001c7947 */ /* 0x000fec0003800000 */
.L_x_3858:
[----:B------:R-:W2:Y:S02]  /*5850*/  LDG.E.64 R2, desc[UR36][R2.64] ;  /* 0x0000002402027981 */ /* 0x000ea4000c1e1b00 */
[----:B--2---:R-:W0:Y:S02]  /*5860*/  I2F.U64 R0, R2 ;  /* 0x0000000200007312 */ /* 0x004e240000301000 */
[----:B0-----:R-:W-:Y:S01]  /*5870*/  F2FP.BF16.F32.PACK_AB R0, RZ, R0 ;  /* 0x00000000ff00723e */ /* 0x001fe200000010ff */
[----:B------:R-:W-:Y:S06]  /*5880*/  BRA `(.L_x_3834) ;  /* 0x00000000000c7947 */ /* 0x000fec0003800000 */
.L_x_3857:
[----:B------:R-:W2:Y:S02]  /*5890*/  LDG.E R2, desc[UR36][R2.64] ;  /* 0x0000002402027981 */ /* 0x000ea4000c1e1900 */
[----:B--2---:R-:W-:-:S04]  /*58a0*/  I2FP.F32.U32 R0, R2 ;  /* 0x0000000200007245 */ /* 0x004fc80000201000 */
[----:B------:R-:W-:-:S07]  /*58b0*/  F2FP.BF16.F32.PACK_AB R0, RZ, R0 ;  /* 0x00000000ff00723e */ /* 0x000fce00000010ff */
.L_x_3834:
[----:B0-----:R-:W0:Y:S01]  /*58c0*/  LDC.64 R2, c[0x0][0x590] ;  /* 0x00016400ff027b82 */ /* 0x001e220000000a00 */
[----:B-----5:R-:W-:Y:S01]  /*58d0*/  IMAD.U32 R5, R0, 0x10000, RZ ;  /* 0x0001000000057824 */ /* 0x020fe200078e00ff */
[----:B------:R-:W-:Y:S03]  /*58e0*/  BSSY.RECONVERGENT B0, `(.L_x_3862) ;  /* 0x0000024000007945 */ /* 0x000fe60003800200 */
[----:B0-----:R-:W-:-:S05]  /*58f0*/  FMUL.FTZ R0, R5, R2 ;  /* 0x0000000205007220 */ /* 0x001fca0000410000 */
[----:B------:R-:W-:-:S13]  /*5900*/  FSETP.GT.FTZ.AND P0, PT, R0, R3, PT ;  /* 0x000000030000720b */ /* 0x000fda0003f14000 */
[----:B------:R-:W-:Y:S05]  /*5910*/  @P0 BRA `(.L_x_3863) ;  /* 0x0000000000800947 */ /* 0x000fea0003800000 */
[----:B------:R-:W-:Y:S01]  /*5920*/  FMUL.FTZ R0, R0, 1.4426950216293334961 ;  /* 0x3fb8aa3b00007820 */ /* 0x000fe20000410000 */
[----:B------:R-:W-:Y:S01]  /*5930*/  IMAD.MOV.U32 R6, RZ, RZ, 0x3e800000 ;  /* 0x3e800000ff067424 */ /* 0x000fe200078e00ff */
[----:B------:R-:W-:Y:S01]  /*5940*/  MOV R7, 0x3d39bf78 ;  /* 0x3d39bf7800077802 */ /* 0x000fe20000000f00 */
[----:B------:R-:W0:Y:S08]  /*5950*/  MUFU.RCP R2, R2 ;  /* 0x0000000200027308 */ /* 0x000e300000001000 */
[----:B------:R-:W1:Y:S02]  /*5960*/  MUFU.EX2 R0, R0 ;  /* 0x0000000000007308 */ /* 0x000e640000000800 */
[C---:B-1----:R-:W-:Y:S01]  /*5970*/  FADD.FTZ.RZ R3, R0.reuse, 1 ;  /* 0x3f80000000037421 */ /* 0x042fe2000001c000 */
[----:B------:R-:W-:-:S04]  /*5980*/  ISETP.GE.U32.AND P0, PT, R0, 0x7f800000, PT ;  /* 0x7f8000000000780c */ /* 0x000fc80003f06070 */
[----:B------:R-:W-:Y:S02]  /*5990*/  IADD3 R3, PT, PT, R3, -0x3f400000, RZ ;  /* 0xc0c0000003037810 */ /* 0x000fe40007ffe0ff */
[----:B------:R-:W-:Y:S02]  /*59a0*/  ISETP.GT.AND P1, PT, R0, -0x40800000, P0 ;  /* 0xbf8000000000780c */ /* 0x000fe40000724270 */
[----:B------:R-:W-:-:S04]  /*59b0*/  LOP3.LUT R3, R3, 0xff800000, RZ, 0xc0, !PT ;  /* 0xff80000003037812 */ /* 0x000fc800078ec0ff */
[----:B------:R-:W-:Y:S01]  /*59c0*/  IADD3 R5, PT, PT, -R3, 0x40800000, RZ ;  /* 0x4080000003057810 */ /* 0x000fe20007ffe1ff */
[----:B------:R-:W-:Y:S01]  /*59d0*/  IMAD.IADD R4, R0, 0x1, -R3 ;  /* 0x0000000100047824 */ /* 0x000fe200078e0a03 */
[----:B------:R-:W-:-:S03]  /*59e0*/  I2FP.F32.S32 R3, R3 ;  /* 0x0000000300037245 */ /* 0x000fc60000201400 */
        /* <DEDUP_REMOVED lines=12> */
[----:B------:R-:W-:Y:S01]  /*5ab0*/  FFMA.FTZ R4, R4, R5, R4 ;  /* 0x0000000504047223 */ /* 0x000fe20000010004 */
[----:B------:R-:W-:-:S03]  /*5ac0*/  @P0 IMAD.MOV.U32 R5, RZ, RZ, 0x7f800000 ;  /* 0x7f800000ff050424 */ /* 0x000fc600078e00ff */
[----:B------:R-:W-:Y:S01]  /*5ad0*/  FFMA.FTZ R3, R3, 0.69314718246459960938, R4 ;  /* 0x3f31721803037823 */ /* 0x000fe20000010004 */
[C---:B------:R-:W-:Y:S01]  /*5ae0*/  @P1 FFMA.FTZ R3, R0.reuse, R5, +INF ;  /* 0x7f80000000031423 */ /* 0x040fe20000010005 */
[----:B------:R-:W-:-:S04]  /*5af0*/  @P0 FSETP.NEU.FTZ.AND P1, PT, R0, RZ, PT ;  /* 0x000000ff0000020b */ /* 0x000fc80003f3d000 */
[----:B------:R-:W-:-:S05]  /*5b00*/  @P0 FSEL R3, R3, -RZ, P1 ;  /* 0x800000ff03030208 */ /* 0x000fca0000800000 */
[----:B0-----:R-:W-:-:S07]  /*5b10*/  FMUL.FTZ R5, R2, R3 ;  /* 0x0000000302057220 */ /* 0x001fce0000410000 */
.L_x_3863:
[----:B------:R-:W-:Y:S05]  /*5b20*/  BSYNC.RECONVERGENT B0 ;  /* 0x0000000000007941 */ /* 0x000fea0003800200 */
.L_x_3862:
        /* <DEDUP_REMOVED lines=15> */
[----:B------:R-:W-:-:S04]  /*5c20*/  SHF.L.U32 R0, R5, 0x10, RZ ;  /* 0x0000001005007819 */ /* 0x000fc800000006ff */
[----:B------:R-:W0:Y:S02]  /*5c30*/  F2I.FTZ.TRUNC.NTZ R5, R0 ;  /* 0x0000000000057305 */ /* 0x000e24000021f100 */
[----:B0-----:R4:W-:Y:S01]  /*5c40*/  STG.E.U8 desc[UR36][R2.64], R5 ;  /* 0x0000000502007986 */ /* 0x0019e2000c101124 */
[----:B------:R-:W-:Y:S05]  /*5c50*/  BRA `(.L_x_3869) ;  /* 0x0000000c007c7947 */ /* 0x000fea0003800000 */
.L_x_3867:
[----:B------:R-:W-:-:S06]  /*5c60*/  IMAD.U32 R5, R5, 0x10000, RZ ;  /* 0x0001000005057824 */ /* 0x000fcc00078e00ff */
[----:B------:R-:W0:Y:S02]  /*5c70*/  F2I.S64.TRUNC R4, R5 ;  /* 0x0000000500047311 */ /* 0x000e24000020d900 */
[----:B0-----:R3:W-:Y:S01]  /*5c80*/  STG.E.U8 desc[UR36][R2.64], R4 ;  /* 0x0000000402007986 */ /* 0x0017e2000c101124 */
[----:B------:R-:W-:Y:S05]  /*5c90*/  BRA `(.L_x_3869) ;  /* 0x0000000c006c7947 */ /* 0x000fea0003800000 */
.L_x_3866:
        /* <DEDUP_REMOVED lines=10> */
.L_x_3871:
[----:B------:R-:W-:-:S06]  /*5d40*/  SHF.L.U32 R5, R5, 0x10, RZ ;  /* 0x0000001005057819 */ /* 0x000fcc00000006ff */
[----:B------:R-:W0:Y:S02]  /*5d50*/  F2I.FTZ.TRUNC.NTZ R5, R5 ;  /* 0x0000000500057305 */ /* 0x000e24000021f100 */
[----:B0-----:R2:W-:Y:S01]  /*5d60*/  STG.E desc[UR36][R2.64], R5 ;  /* 0x0000000502007986 */ /* 0x0015e2000c101924 */
[----:B------:R-:W-:Y:S05]  /*5d70*/  BRA `(.L_x_3869) ;  /* 0x0000000c00347947 */ /* 0x000fea0003800000 */
.L_x_3870:
[----:B------:R-:W-:-:S06]  /*5d80*/  IMAD.U32 R5, R5, 0x10000, RZ ;  /* 0x0001000005057824 */ /* 0x000fcc00078e00ff */
[----:B------:R-:W0:Y:S02]  /*5d90*/  F2I.FTZ.TRUNC.NTZ R5, R5 ;  /* 0x0000000500057305 */ /* 0x000e24000021f100 */
[----:B0-----:R0:W-:Y:S01]  /*5da0*/  STG.E.U16 desc[UR36][R2.64], R5 ;  /* 0x0000000502007986 */ /* 0x0011e2000c101524 */
[----:B------:R-:W-:Y:S05]  /*5db0*/  BRA `(.L_x_3869) ;  /* 0x0000000c00247947 */ /* 0x000fea0003800000 */
.L_x_3865:
        /* <DEDUP_REMOVED lines=9> */
.L_x_3873:
[----:B------:R-:W-:-:S04]  /*5e50*/  SHF.L.U32 R0, R5, 0x10, RZ ;  /* 0x0000001005007819 */ /* 0x000fc800000006ff */
[----:B------:R-:W-:-:S05]  /*5e60*/  F2FP.F16.F32.PACK_AB R0, RZ, R0 ;  /* 0x00000000ff00723e */ /* 0x000fca00000000ff */
[----:B------:R0:W-:Y:S01]  /*5e70*/  STG.E.U16 desc[UR36][R2.64], R0 ;  /* 0x0000000002007986 */ /* 0x0001e2000c101524 */
[----:B------:R-:W-:Y:S05]  /*5e80*/  BRA `(.L_x_3869) ;  /* 0x0000000800f07947 */ /* 0x000fea0003800000 */
.L_x_3872:
[----:B------:R-:W-:-:S09]  /*5e90*/  UISETP.NE.AND UP0, UPT, UR4, 0x7, UPT ;  /* 0x000000070400788c */ /* 0x000fd2000bf05270 */
[----:B------:R-:W-:Y:S05]  /*5ea0*/  BRA.U !UP0, `(.L_x_3874) ;  /* 0x0000000108347547 */ /* 0x000fea000b800000 */
[----:B------:R-:W-:-:S09]  /*5eb0*/  UISETP.NE.AND UP0, UPT, UR4, 0x8, UPT ;  /* 0x000000080400788c */ /* 0x000fd2000bf05270 */
[----:B------:R-:W-:Y:S05]  /*5ec0*/  BRA.U !UP0, `(.L_x_3875) ;  /* 0x0000000108187547 */ /* 0x000fea000b800000 */
[----:B------:R-:W-:-:S09]  /*5ed0*/  UISETP.NE.AND UP0, UPT, UR4, 0x9, UPT ;  /* 0x000000090400788c */ /* 0x000fd2000bf05270 */
[----:B------:R-:W-:Y:S05]  /*5ee0*/  BRA.U UP0, `(.L_x_3868) ;  /* 0x0000000500fc7547 */ /* 0x000fea000b800000 */
[----:B------:R-:W-:Y:S02]  /*5ef0*/  IMAD.U32 R4, R5, 0x10000, RZ ;  /* 0x0001000005047824 */ /* 0x000fe400078e00ff */
[----:B------:R-:W-:-:S05]  /*5f00*/  IMAD.MOV.U32 R5, RZ, RZ, RZ ;  /* 0x000000ffff057224 */ /* 0x000fca00078e00ff */
[----:B------:R0:W-:Y:S01]  /*5f10*/  STG.E.64 desc[UR36][R2.64], R4 ;  /* 0x0000000402007986 */ /* 0x0001e2000c101b24 */
[----:B------:R-:W-:Y:S05]  /*5f20*/  BRA `(.L_x_3869) ;  /* 0x0000000800c87947 */ /* 0x000fea0003800000 */
.L_x_3875:
[----:B------:R-:W-:-:S04]  /*5f30*/  SHF.L.U32 R5, R5, 0x10, RZ ;  /* 0x0000001005057819 */ /* 0x000fc800000006ff */
[----:B------:R-:W-:-:S04]  /*5f40*/  F2FP.F16.F32.PACK_AB R5, RZ, R5 ;  /* 0x00000005ff05723e */ /* 0x000fc800000000ff */
[----:B------:R-:W-:-:S05]  /*5f50*/  PRMT R5, R5, 0x5410, RZ ;  /* 0x0000541005057816 */ /* 0x000fca00000000ff */
[----:B------:R0:W-:Y:S01]  /*5f60*/  STG.E desc[UR36][R2.64], R5 ;  /* 0x0000000502007986 */ /* 0x0001e2000c101924 */
[----:B------:R-:W-:Y:S05]  /*5f70*/  BRA `(.L_x_3869) ;  /* 0x0000000800b47947 */ /* 0x000fea0003800000 */
.L_x_3874:
[----:B------:R-:W-:-:S04]  /*5f80*/  IMAD.U32 R4, R5, 0x10000, RZ ;  /* 0x0001000005047824 */ /* 0x000fc800078e00ff */
[----:B------:R-:W-:-:S06]  /*5f90*/  FMUL.FTZ R4, R4, 1 ;  /* 0x3f80000004047820 */ /* 0x000fcc0000410000 */
[----:B------:R-:W0:Y:S02]  /*5fa0*/  F2F.F64.F32 R4, R4 ;  /* 0x0000000400047310 */ /* 0x000e240000201800 */
[----:B0-----:R0:W-:Y:S01]  /*5fb0*/  STG.E.64 desc[UR36][R2.64], R4 ;  /* 0x0000000402007986 */ /* 0x0011e2000c101b24 */
[----:B------:R-:W-:Y:S05]  /*5fc0*/  BRA `(.L_x_3869) ;  /* 0x0000000800a07947 */ /* 0x000fea0003800000 */
.L_x_3864:
        /* <DEDUP_REMOVED lines=14> */
.L_x_3879:
[----:B------:R-:W-:Y:S01]  /*60b0*/  SHF.L.U32 R5, R5, 0x10, RZ ;  /* 0x0000001005057819 */ /* 0x000fe200000006ff */
        /* <DEDUP_REMOVED lines=17> */
.L_x_3882:
[----:B------:R-:W-:-:S04]  /*61d0*/  SHF.R.U32.HI R5, RZ, 0x18, R5 ;  /* 0x00000018ff057819 */ /* 0x000fc80000011605 */
[----:B------:R-:W-:-:S07]  /*61e0*/  LOP3.LUT R0, R0, 0x80, R5, 0xf8, !PT ;  /* 0x0000008000007812 */ /* 0x000fce00078ef805 */
.L_x_3881:
[----:B------:R-:W-:Y:S05]  /*61f0*/  BSYNC.RECONVERGENT B0 ;  /* 0x0000000000007941 */ /* 0x000fea0003800200 */
.L_x_3880:
[----:B------:R0:W-:Y:S01]  /*6200*/  STG.E.U8 desc[UR36][R2.64], R0 ;  /* 0x0000000002007986 */ /* 0x0001e2000c101124 */
[----:B------:R-:W-:Y:S05]  /*6210*/  BRA `(.L_x_3869) ;  /* 0x00000008000c7947 */ /* 0x000fea0003800000 */
.L_x_3878:
        /* <DEDUP_REMOVED lines=18> */
.L_x_3885:
[----:B------:R-:W-:-:S04]  /*6340*/  SHF.R.U32.HI R5, RZ, 0x18, R5 ;  /* 0x00000018ff057819 */ /* 0x000fc80000011605 */
[----:B------:R-:W-:-:S07]  /*6350*/  LOP3.LUT R0, R0, 0x80, R5, 0xf8, !PT ;  /* 0x0000008000007812 */ /* 0x000fce00078ef805 */
.L_x_3884:
[----:B------:R-:W-:Y:S05]  /*6360*/  BSYNC.RECONVERGENT B0 ;  /* 0x0000000000007941 */ /* 0x000fea0003800200 */
.L_x_3883:
[----:B------:R0:W-:Y:S01]  /*6370*/  STG.E.U8 desc[UR36][R2.64], R0 ;  /* 0x0000000002007986 */ /* 0x0001e2000c101124 */
[----:B------:R-:W-:Y:S05]  /*6380*/  BRA `(.L_x_3869) ;  /* 0x0000000400b07947 */ /* 0x000fea0003800000 */
.L_x_3877:
[----:B------:R-:W-:-:S09]  /*6390*/  UISETP.NE.AND UP0, UPT, UR4, 0x1c, UPT ;  /* 0x0000001c0400788c */ /* 0x000fd2000bf05270 */
[----:B------:R-:W-:Y:S05]  /*63a0*/  BRA.U !UP0, `(.L_x_3886) ;  /* 0x0000000108607547 */ /* 0x000fea000b800000 */
[----:B------:R-:W-:-:S09]  /*63b0*/  UISETP.NE.AND UP0, UPT, UR4, 0x1d, UPT ;  /* 0x0000001d0400788c */ /* 0x000fd2000bf05270 */
[----:B------:R-:W-:Y:S05]  /*63c0*/  BRA.U !UP0, `(.L_x_3887) ;  /* 0x0000000108487547 */ /* 0x000fea000b800000 */
[----:B------:R-:W-:-:S09]  /*63d0*/  UISETP.NE.AND UP0, UPT, UR4, 0x2c, UPT ;  /* 0x0000002c0400788c */ /* 0x000fd2000bf05270 */
[----:B------:R-:W-:Y:S05]  /*63e0*/  BRA.U UP0, `(.L_x_3868) ;  /* 0x0000000100bc7547 */ /* 0x000fea000b800000 */
        /* <DEDUP_REMOVED lines=16> */
.L_x_3887:
[----:B------:R-:W-:-:S06]  /*64f0*/  IMAD.U32 R5, R5, 0x10000, RZ ;  /* 0x0001000005057824 */ /* 0x000fcc00078e00ff */
[----:B------:R-:W0:Y:S02]  /*6500*/  F2I.U64.TRUNC R4, R5 ;  /* 0x0000000500047311 */ /* 0x000e24000020d800 */
[----:B0-----:R0:W-:Y:S01]  /*6510*/  STG.E.64 desc[UR36][R2.64], R4 ;  /* 0x0000000402007986 */ /* 0x0011e2000c101b24 */
[----:B------:R-:W-:Y:S05]  /*6520*/  BRA `(.L_x_3869) ;  /* 0x0000000400487947 */ /* 0x000fea0003800000 */
.L_x_3886:
[----:B------:R-:W-:-:S06]  /*6530*/  SHF.L.U32 R5, R5, 0x10, RZ ;  /* 0x0000001005057819 */ /* 0x000fcc00000006ff */
[----:B------:R-:W0:Y:S02]  /*6540*/  F2I.FTZ.U32.TRUNC.NTZ R5, R5 ;  /* 0x0000000500057305 */ /* 0x000e24000021f000 */
[----:B0-----:R0:W-:Y:S01]  /*6550*/  STG.E desc[UR36][R2.64], R5 ;  /* 0x0000000502007986 */ /* 0x0011e2000c101924 */
[----:B------:R-:W-:Y:S05]  /*6560*/  BRA `(.L_x_3869) ;  /* 0x0000000400387947 */ /* 0x000fea0003800000 */
.L_x_3876:
        /* <DEDUP_REMOVED lines=11> */
.L_x_3889:
[----:B------:R-:W-:Y:S01]  /*6620*/  IMAD.U32 R5, R5, 0x10000, RZ ;  /* 0x0001000005057824 */ /* 0x000fe200078e00ff */
[----:B------:R-:W-:-:S03]  /*6630*/  CS2R R6, SRZ ;  /* 0x0000000000067805 */ /* 0x000fc6000001ff00 */
[----:B------:R-:W-:-:S06]  /*6640*/  FMUL.FTZ R5, R5, 1 ;  /* 0x3f80000005057820 */ /* 0x000fcc0000410000 */
[----:B------:R-:W0:Y:S02]  /*6650*/  F2F.F64.F32 R4, R5 ;  /* 0x0000000500047310 */ /* 0x000e240000201800 */
[----:B0-----:R0:W-:Y:S01]  /*6660*/  STG.E.128 desc[UR36][R2.64], R4 ;  /* 0x0000000402007986 */ /* 0x0011e2000c101d24 */
[----:B------:R-:W-:Y:S05]  /*6670*/  BRA `(.L_x_3869) ;  /* 0x0000000000f47947 */ /* 0x000fea0003800000 */
.L_x_3888:
[----:B------:R-:W-:-:S09]  /*6680*/  UISETP.NE.AND UP0, UPT, UR4, 0xf, UPT ;  /* 0x0000000f0400788c */ /* 0x000fd2000bf05270 */
[----:B------:R-:W-:Y:S05]  /*6690*/  BRA.U !UP0, `(.L_x_3890) ;  /* 0x0000000108e87547 */ /* 0x000fea000b800000 */
[----:B------:R-:W-:-:S09]  /*66a0*/  UISETP.NE.AND UP0, UPT, UR4, 0x17, UPT ;  /* 0x000000170400788c */ /* 0x000fd2000bf05270 */
[----:B------:R-:W-:Y:S05]  /*66b0*/  BRA.U !UP0, `(.L_x_3891) ;  /* 0x0000000108907547 */ /* 0x000fea000b800000 */
[----:B------:R-:W-:-:S09]  /*66c0*/  UISETP.NE.AND UP0, UPT, UR4, 0x18, UPT ;  /* 0x000000180400788c */ /* 0x000fd2000bf05270 */
[----:B------:R-:W-:Y:S05]  /*66d0*/  BRA.U !UP0, `(.L_x_3892) ;  /* 0x0000000108447547 */ /* 0x000fea000b800000 */
.L_x_3868:
        /* <DEDUP_REMOVED lines=16> */
.L_x_3893:
[----:B------:R-:W-:Y:S05]  /*67e0*/  BRA `(.L_x_3869) ;  /* 0x0000000000987947 */ /* 0x000fea0003800000 */
.L_x_3892:
[----:B------:R-:W-:Y:S01]  /*67f0*/  SHF.L.U32 R7, R5, 0x10, RZ ;  /* 0x0000001005077819 */ /* 0x000fe200000006ff */
        /* <DEDUP_REMOVED lines=12> */
.L_x_3895:
[----:B------:R-:W-:Y:S05]  /*68c0*/  BSYNC.RECONVERGENT B0 ;  /* 0x0000000000007941 */ /* 0x000fea0003800200 */
.L_x_3894:
[----:B------:R-:W-:-:S05]  /*68d0*/  LOP3.LUT R5, R0, 0x80, R5, 0xf8, !PT ;  /* 0x0000008000057812 */ /* 0x000fca00078ef805 */
[----:B------:R0:W-:Y:S01]  /*68e0*/  STG.E.U8 desc[UR36][R2.64], R5 ;  /* 0x0000000502007986 */ /* 0x0001e2000c101124 */
[----:B------:R-:W-:Y:S05]  /*68f0*/  BRA `(.L_x_3869) ;  /* 0x0000000000547947 */ /* 0x000fea0003800000 */
.L_x_3891:
        /* <DEDUP_REMOVED lines=12> */
.L_x_3897:
[----:B------:R-:W-:Y:S02]  /*69c0*/  ISETP.GT.U32.AND P0, PT, R4, 0x7f800000, PT ;  /* 0x7f8000000400780c */ /* 0x000fe40003f04070 */
[----:B------:R-:W-:-:S04]  /*69d0*/  MOV R0, 0x7f ;  /* 0x0000007f00007802 */ /* 0x000fc80000000f00 */
[----:B------:R-:W-:-:S07]  /*69e0*/  SEL R0, R0, 0x7c, P0 ;  /* 0x0000007c00007807 */ /* 0x000fce0000000000 */
.L_x_3898:
[----:B------:R-:W-:Y:S05]  /*69f0*/  BSYNC.RECONVERGENT B0 ;  /* 0x0000000000007941 */ /* 0x000fea0003800200 */
.L_x_3896:
[----:B------:R-:W-:-:S04]  /*6a00*/  SHF.R.U32.HI R5, RZ, 0x18, R5 ;  /* 0x00000018ff057819 */ /* 0x000fc80000011605 */
[----:B------:R-:W-:-:S05]  /*6a10*/  LOP3.LUT R5, R0, 0x80, R5, 0xf8, !PT ;  /* 0x0000008000057812 */ /* 0x000fca00078ef805 */
[----:B------:R0:W-:Y:S01]  /*6a20*/  STG.E.U8 desc[UR36][R2.64], R5 ;  /* 0x0000000502007986 */ /* 0x0001e2000c101124 */
[----:B------:R-:W-:Y:S05]  /*6a30*/  BRA `(.L_x_3869) ;  /* 0x0000000000047947 */ /* 0x000fea0003800000 */
.L_x_3890:
[----:B------:R0:W-:Y:S02]  /*6a40*/  STG.E.U16 desc[UR36][R2.64], R5 ;  /* 0x0000000502007986 */ /* 0x0001e4000c101524 */
.L_x_3869:
[----:B------:R-:W-:-:S07]  /*6a50*/  VIADD R17, R17, 0x80 ;  /* 0x0000008011117836 */ /* 0x000fce0000000000 */
.L_x_3827:
[----:B------:R-:W-:Y:S05]  /*6a60*/  BSYNC.RECONVERGENT B6 ;  /* 0x0000000000067941 */ /* 0x000fea0003800200 */
.L_x_3826:
        /* <DEDUP_REMOVED lines=307> */
.L_x_3901:
        /* <DEDUP_REMOVED lines=18> */
.L_x_3905:
[----:B------:R-:W2:Y:S02]  /*7ec0*/  LDG.E.U8 R2, desc[UR36][R2.64] ;  /* 0x0000002402027981 */ /* 0x000ea4000c1e1100 */
[----:B--2---:R-:W-:-:S04]  /*7ed0*/  I2FP.F32.U32 R0, R2 ;  /* 0x0000000200007245 */ /* 0x004fc80000201000 */
[----:B------:R-:W-:Y:S01]  /*7ee0*/  F2FP.BF16.F32.PACK_AB R0, RZ, R0 ;  /* 0x00000000ff00723e */ /* 0x000fe200000010ff */
[----:B------:R-:W-:Y:S06]  /*7ef0*/  BRA `(.L_x_3907) ;  /* 0x0000000c00a47947 */ /* 0x000fec0003800000 */
.L_x_3904:
        /* <DEDUP_REMOVED lines=10> */
.L_x_3909:
[----:B------:R-:W2:Y:S02]  /*7fa0*/  LDG.E R2, desc[UR36][R2.64] ;  /* 0x0000002402027981 */ /* 0x000ea4000c1e1900 */
[----:B--2---:R-:W-:-:S04]  /*7fb0*/  I2FP.F32.S32 R0, R2 ;  /* 0x0000000200007245 */ /* 0x004fc80000201400 */
[----:B------:R-:W-:Y:S01]  /*7fc0*/  F2FP.BF16.F32.PACK_AB R0, RZ, R0 ;  /* 0x00000000ff00723e */ /* 0x000fe200000010ff */
[----:B------:R-:W-:Y:S06]  /*7fd0*/  BRA `(.L_x_3907) ;  /* 0x0000000c006c7947 */ /* 0x000fec0003800000 */
.L_x_3908:
[----:B------:R-:W2:Y:S02]  /*7fe0*/  LDG.E.U16 R2, desc[UR36][R2.64] ;  /* 0x0000002402027981 */ /* 0x000ea4000c1e1500 */
[----:B--2---:R-:W0:Y:S02]  /*7ff0*/  I2F.S16 R0, R2 ;  /* 0x0000000200007306 */ /* 0x004e240000101400 */
[----:B0-----:R-:W-:Y:S01]  /*8000*/  F2FP.BF16.F32.PACK_AB R0, RZ, R0 ;  /* 0x00000000ff00723e */ /* 0x001fe200000010ff */
[----:B------:R-:W-:Y:S06]  /*8010*/  BRA `(.L_x_3907) ;  /* 0x0000000c005c7947 */ /* 0x000fec0003800000 */
.L_x_3903:
        /* <DEDUP_REMOVED lines=9> */
.L_x_3911:
[----:B------:R-:W2:Y:S02]  /*80b0*/  LDG.E.U16 R0, desc[UR36][R2.64] ;  /* 0x0000002402007981 */ /* 0x000ea4000c1e1500 */
[----:B--2---:R-:W-:-:S05]  /*80c0*/  HADD2.F32 R0, -RZ, R0.H0_H0 ;  /* 0x20000000ff007230 */ /* 0x004fca0000004100 */
[----:B------:R-:W-:Y:S01]  /*80d0*/  F2FP.BF16.F32.PACK_AB R0, RZ, R0 ;  /* 0x00000000ff00723e */ /* 0x000fe200000010ff */
[----:B------:R-:W-:Y:S06]  /*80e0*/  BRA `(.L_x_3907) ;  /* 0x0000000c00287947 */ /* 0x000fec0003800000 */
.L_x_3910:
        /* <DEDUP_REMOVED lines=9> */
.L_x_3913:
[----:B------:R-:W2:Y:S02]  /*8180*/  LDG.E.U16 R2, desc[UR36][R2.64] ;  /* 0x0000002402027981 */ /* 0x000ea4000c1e1500 */
[----:B--2---:R-:W-:-:S05]  /*8190*/  HADD2.F32 R0, -RZ, R2.H0_H0 ;  /* 0x20000002ff007230 */ /* 0x004fca0000004100 */
[----:B------:R-:W-:Y:S01]  /*81a0*/  F2FP.BF16.F32.PACK_AB R0, RZ, R0 ;  /* 0x00000000ff00723e */ /* 0x000fe200000010ff */
[----:B------:R-:W-:Y:S06]  /*81b0*/  BRA `(.L_x_3907) ;  /* 0x0000000800f47947 */ /* 0x000fec0003800000 */
.L_x_3912:
        /* <DEDUP_REMOVED lines=12> */
.L_x_3902:
        /* <DEDUP_REMOVED lines=13> */
.L_x_3916:
        /* <DEDUP_REMOVED lines=12> */
.L_x_3915:
        /* <DEDUP_REMOVED lines=27> */
.L_x_3918:
        /* <DEDUP_REMOVED lines=13> */
.L_x_3917:
[----:B------:R0:W5:Y:S01]  /*8690*/  LDG.E.U16 R0, desc[UR36][R2.64] ;  /* 0x0000002402007981 */ /* 0x000162000c1e1500 */
[----:B------:R-:W-:Y:S05]  /*86a0*/  BRA `(.L_x_3907) ;  /* 0x0000000400b87947 */ /* 0x000fea0003800000 */
.L_x_3914:
        /* <DEDUP_REMOVED lines=12> */
.L_x_3921:
        /* <DEDUP_REMOVED lines=21> */
.L_x_3925:
[----:B------:R-:W-:Y:S05]  /*88c0*/  BSYNC.RECONVERGENT B1 ;  /* 0x0000000000017941 */ /* 0x000fea0003800200 */
.L_x_3924:
[----:B------:R-:W-:Y:S01]  /*88d0*/  IMAD.SHL.U32 R0, R0, 0x100000, RZ ;  /* 0x0010000000007824 */ /* 0x000fe200078e00ff */
[----:B------:R-:W-:-:S04]  /*88e0*/  LEA R2, R2, 0x3b800000, 0x17 ;  /* 0x3b80000002027811 */ /* 0x000fc800078eb8ff */
[----:B------:R-:W-:-:S07]  /*88f0*/  LOP3.LUT R0, R2, R0, R7, 0xfe, !PT ;  /* 0x0000000002007212 */ /* 0x000fce00078efe07 */
.L_x_3923:
[----:B------:R-:W-:Y:S05]  /*8900*/  BSYNC.RECONVERGENT B0 ;  /* 0x0000000000007941 */ /* 0x000fea0003800200 */
.L_x_3922:
[----:B------:R-:W-:Y:S01]  /*8910*/  F2FP.BF16.F32.PACK_AB R0, RZ, R0 ;  /* 0x00000000ff00723e */ /* 0x000fe200000010ff */
[----:B------:R-:W-:Y:S06]  /*8920*/  BRA `(.L_x_3907) ;  /* 0x0000000400187947 */ /* 0x000fec0003800000 */
.L_x_3920:
        /* <DEDUP_REMOVED lines=21> */
.L_x_3929:
[----:B------:R-:W-:Y:S05]  /*8a80*/  BSYNC.RECONVERGENT B1 ;  /* 0x0000000000017941 */ /* 0x000fea0003800200 */
.L_x_3928:
[----:B------:R-:W-:Y:S01]  /*8a90*/  IMAD.SHL.U32 R0, R0, 0x200000, RZ ;  /* 0x0020000000007824 */ /* 0x000fe200078e00ff */
[----:B------:R-:W-:-:S04]  /*8aa0*/  LEA R2, R2, 0x37800000, 0x17 ;  /* 0x3780000002027811 */ /* 0x000fc800078eb8ff */
[----:B------:R-:W-:-:S07]  /*8ab0*/  LOP3.LUT R0, R2, R0, R7, 0xfe, !PT ;  /* 0x0000000002007212 */ /* 0x000fce00078efe07 */
.L_x_3927:
[----:B------:R-:W-:Y:S05]  /*8ac0*/  BSYNC.RECONVERGENT B0 ;  /* 0x0000000000007941 */ /* 0x000fea0003800200 */
.L_x_3926:
[----:B------:R-:W-:Y:S01]  /*8ad0*/  F2FP.BF16.F32.PACK_AB R0, RZ, R0 ;  /* 0x00000000ff00723e */ /* 0x000fe200000010ff */
[----:B------:R-:W-:Y:S06]  /*8ae0*/  BRA `(.L_x_3907) ;  /* 0x0000000000a87947 */ /* 0x000fec0003800000 */
.L_x_3919:
        /* <DEDUP_REMOVED lines=14> */
.L_x_3933:
[----:B------:R-:W-:Y:S05]  /*8bd0*/  BSYNC.RECONVERGENT B0 ;  /* 0x0000000000007941 */ /* 0x000fea0003800200 */
.L_x_3932:
[----:B------:R-:W-:Y:S01]  /*8be0*/  F2FP.BF16.F32.PACK_AB R0, RZ, R0 ;  /* 0x00000000ff00723e */ /* 0x000fe200000010ff */
[----:B------:R-:W-:Y:S06]  /*8bf0*/  BRA `(.L_x_3907) ;  /* 0x0000000000647947 */ /* 0x000fec0003800000 */
.L_x_3906:
        /* <DEDUP_REMOVED lines=16> */
.L_x_3934:
[----:B------:R-:W-:Y:S01]  /*8d00*/  PRMT R0, RZ, 0x7610, R0 ;  /* 0x00007610ff007816 */ /* 0x000fe20000000000 */
[----:B------:R-:W-:Y:S06]  /*8d10*/  BRA `(.L_x_3907) ;  /* 0x00000000001c7947 */ /* 0x000fec0003800000 */
.L_x_3931:
[----:B------:R-:W2:Y:S02]  /*8d20*/  LDG.E.64 R2, desc[UR36][R2.64] ;  /* 0x0000002402027981 */ /* 0x000ea4000c1e1b00 */
[----:B--2---:R-:W0:Y:S02]  /*8d30*/  I2F.U64 R0, R2 ;  /* 0x0000000200007312 */ /* 0x004e240000301000 */
[----:B0-----:R-:W-:Y:S01]  /*8d40*/  F2FP.BF16.F32.PACK_AB R0, RZ, R0 ;  /* 0x00000000ff00723e */ /* 0x001fe200000010ff */
[----:B------:R-:W-:Y:S06]  /*8d50*/  BRA `(.L_x_3907) ;  /* 0x00000000000c7947 */ /* 0x000fec0003800000 */
.L_x_3930:
[----:B------:R-:W2:Y:S02]  /*8d60*/  LDG.E R2, desc[UR36][R2.64] ;  /* 0x0000002402027981 */ /* 0x000ea4000c1e1900 */
[----:B--2---:R-:W-:-:S04]  /*8d70*/  I2FP.F32.U32 R0, R2 ;  /* 0x0000000200007245 */ /* 0x004fc80000201000 */
[----:B------:R-:W-:-:S07]  /*8d80*/  F2FP.BF16.F32.PACK_AB R0, RZ, R0 ;  /* 0x00000000ff00723e */ /* 0x000fce00000010ff */
.L_x_3907:
        /* <DEDUP_REMOVED lines=38> */
.L_x_3936:
[----:B------:R-:W-:Y:S05]  /*8ff0*/  BSYNC.RECONVERGENT B0 ;  /* 0x0000000000007941 */ /* 0x000fea0003800200 */
.L_x_3935:
        /* <DEDUP_REMOVED lines=19> */
.L_x_3940:
[----:B------:R-:W-:-:S06]  /*9130*/  IMAD.U32 R5, R5, 0x10000, RZ ;  /* 0x0001000005057824 */ /* 0x000fcc00078e00ff */
[----:B------:R-:W0:Y:S02]  /*9140*/  F2I.S64.TRUNC R4, R5 ;  /* 0x0000000500047311 */ /* 0x000e24000020d900 */
[----:B0-----:R0:W-:Y:S01]  /*9150*/  STG.E.U8 desc[UR36][R2.64], R4 ;  /* 0x0000000402007986 */ /* 0x0011e2000c101124 */
[----:B------:R-:W-:Y:S05]  /*9160*/  BRA `(.L_x_3942) ;  /* 0x0000000c006c7947 */ /* 0x000fea0003800000 */
.L_x_3939:
        /* <DEDUP_REMOVED lines=10> */
.L_x_3944:
[----:B------:R-:W-:-:S06]  /*9210*/  SHF.L.U32 R5, R5, 0x10, RZ ;  /* 0x0000001005057819 */ /* 0x000fcc00000006ff */
[----:B------:R-:W0:Y:S02]  /*9220*/  F2I.FTZ.TRUNC.NTZ R5, R5 ;  /* 0x0000000500057305 */ /* 0x000e24000021f100 */
[----:B0-----:R0:W-:Y:S01]  /*9230*/  STG.E desc[UR36][R2.64], R5 ;  /* 0x0000000502007986 */ /* 0x0011e2000c101924 */
[----:B------:R-:W-:Y:S05]  /*9240*/  BRA `(.L_x_3942) ;  /* 0x0000000c00347947 */ /* 0x000fea0003800000 */
.L_x_3943:
[----:B------:R-:W-:-:S06]  /*9250*/  IMAD.U32 R5, R5, 0x10000, RZ ;  /* 0x0001000005057824 */ /* 0x000fcc00078e00ff */
[----:B------:R-:W0:Y:S02]  /*9260*/  F2I.FTZ.TRUNC.NTZ R5, R5 ;  /* 0x0000000500057305 */ /* 0x000e24000021f100 */
[----:B0-----:R0:W-:Y:S01]  /*9270*/  STG.E.U16 desc[UR36][R2.64], R5 ;  /* 0x0000000502007986 */ /* 0x0011e2000c101524 */
[----:B------:R-:W-:Y:S05]  /*9280*/  BRA `(.L_x_3942) ;  /* 0x0000000c00247947 */ /* 0x000fea0003800000 */
.L_x_3938:
        /* <DEDUP_REMOVED lines=9> */
.L_x_3946:
[----:B------:R-:W-:-:S04]  /*9320*/  SHF.L.U32 R0, R5, 0x10, RZ ;  /* 0x0000001005007819 */ /* 0x000fc800000006ff */
[----:B------:R-:W-:-:S05]  /*9330*/  F2FP.F16.F32.PACK_AB R0, RZ, R0 ;  /* 0x00000000ff00723e */ /* 0x000fca00000000ff */
[----:B------:R0:W-:Y:S01]  /*9340*/  STG.E.U16 desc[UR36][R2.64], R0 ;  /* 0x0000000002007986 */ /* 0x0001e2000c101524 */
[----:B------:R-:W-:Y:S05]  /*9350*/  BRA `(.L_x_3942) ;  /* 0x0000000800f07947 */ /* 0x000fea0003800000 */
.L_x_3945:
        /* <DEDUP_REMOVED lines=10> */
.L_x_3948:
[----:B------:R-:W-:-:S04]  /*9400*/  SHF.L.U32 R5, R5, 0x10, RZ ;  /* 0x0000001005057819 */ /* 0x000fc800000006ff */
[----:B------:R-:W-:-:S04]  /*9410*/  F2FP.F16.F32.PACK_AB R5, RZ, R5 ;  /* 0x00000005ff05723e */ /* 0x000fc800000000ff */
[----:B------:R-:W-:-:S05]  /*9420*/  PRMT R5, R5, 0x5410, RZ ;  /* 0x0000541005057816 */ /* 0x000fca00000000ff */
[----:B------:R0:W-:Y:S01]  /*9430*/  STG.E desc[UR36][R2.64], R5 ;  /* 0x0000000502007986 */ /* 0x0001e2000c101924 */
[----:B------:R-:W-:Y:S05]  /*9440*/  BRA `(.L_x_3942) ;  /* 0x0000000800b47947 */ /* 0x000fea0003800000 */
.L_x_3947:
[----:B------:R-:W-:-:S04]  /*9450*/  IMAD.U32 R4, R5, 0x10000, RZ ;  /* 0x0001000005047824 */ /* 0x000fc800078e00ff */
[----:B------:R-:W-:-:S06]  /*9460*/  FMUL.FTZ R4, R4, 1 ;  /* 0x3f80000004047820 */ /* 0x000fcc0000410000 */
[----:B------:R-:W0:Y:S02]  /*9470*/  F2F.F64.F32 R4, R4 ;  /* 0x0000000400047310 */ /* 0x000e240000201800 */
[----:B0-----:R0:W-:Y:S01]  /*9480*/  STG.E.64 desc[UR36][R2.64], R4 ;  /* 0x0000000402007986 */ /* 0x0011e2000c101b24 */
[----:B------:R-:W-:Y:S05]  /*9490*/  BRA `(.L_x_3942) ;  /* 0x0000000800a07947 */ /* 0x000fea0003800000 */
.L_x_3937:
        /* <DEDUP_REMOVED lines=14> */
.L_x_3952:
        /* <DEDUP_REMOVED lines=18> */
.L_x_3955:
[----:B------:R-:W-:-:S04]  /*96a0*/  SHF.R.U32.HI R5, RZ, 0x18, R5 ;  /* 0x00000018ff057819 */ /* 0x000fc80000011605 */
[----:B------:R-:W-:-:S07]  /*96b0*/  LOP3.LUT R0, R0, 0x80, R5, 0xf8, !PT ;  /* 0x0000008000007812 */ /* 0x000fce00078ef805 */
.L_x_3954:
[----:B------:R-:W-:Y:S05]  /*96c0*/  BSYNC.RECONVERGENT B0 ;  /* 0x0000000000007941 */ /* 0x000fea0003800200 */
.L_x_3953:
[----:B------:R3:W-:Y:S01]  /*96d0*/  STG.E.U8 desc[UR36][R2.64], R0 ;  /* 0x0000000002007986 */ /* 0x0007e2000c101124 */
[----:B------:R-:W-:Y:S05]  /*96e0*/  BRA `(.L_x_3942) ;  /* 0x00000008000c7947 */ /* 0x000fea0003800000 */
.L_x_3951:
        /* <DEDUP_REMOVED lines=18> */
.L_x_3958:
[----:B------:R-:W-:-:S04]  /*9810*/  SHF.R.U32.HI R5, RZ, 0x18, R5 ;  /* 0x00000018ff057819 */ /* 0x000fc80000011605 */
[----:B------:R-:W-:-:S07]  /*9820*/  LOP3.LUT R0, R0, 0x80, R5, 0xf8, !PT ;  /* 0x0000008000007812 */ /* 0x000fce00078ef805 */
.L_x_3957:
[----:B------:R-:W-:Y:S05]  /*9830*/  BSYNC.RECONVERGENT B0 ;  /* 0x0000000000007941 */ /* 0x000fea0003800200 */
.L_x_3956:
[----:B------:R0:W-:Y:S01]  /*9840*/  STG.E.U8 desc[UR36][R2.64], R0 ;  /* 0x0000000002007986 */ /* 0x0001e2000c101124 */
[----:B------:R-:W-:Y:S05]  /*9850*/  BRA `(.L_x_3942) ;  /* 0x0000000400b07947 */ /* 0x000fea0003800000 */
.L_x_3950:
        /* <DEDUP_REMOVED lines=22> */
.L_x_3960:
[----:B------:R-:W-:-:S06]  /*99c0*/  IMAD.U32 R5, R5, 0x10000, RZ ;  /* 0x0001000005057824 */ /* 0x000fcc00078e00ff */
[----:B------:R-:W0:Y:S02]  /*99d0*/  F2I.U64.TRUNC R4, R5 ;  /* 0x0000000500047311 */ /* 0x000e24000020d800 */
[----:B0-----:R1:W-:Y:S01]  /*99e0*/  STG.E.64 desc[UR36][R2.64], R4 ;  /* 0x0000000402007986 */ /* 0x0013e2000c101b24 */
[----:B------:R-:W-:Y:S05]  /*99f0*/  BRA `(.L_x_3942) ;  /* 0x0000000400487947 */ /* 0x000fea0003800000 */
.L_x_3959:
[----:B------:R-:W-:-:S06]  /*9a00*/  SHF.L.U32 R5, R5, 0x10, RZ ;  /* 0x0000001005057819 */ /* 0x000fcc00000006ff */
[----:B------:R-:W0:Y:S02]  /*9a10*/  F2I.FTZ.U32.TRUNC.NTZ R5, R5 ;  /* 0x0000000500057305 */ /* 0x000e24000021f000 */
[----:B0-----:R0:W-:Y:S01]  /*9a20*/  STG.E desc[UR36][R2.64], R5 ;  /* 0x0000000502007986 */ /* 0x0011e2000c101924 */
[----:B------:R-:W-:Y:S05]  /*9a30*/  BRA `(.L_x_3942) ;  /* 0x0000000400387947 */ /* 0x000fea0003800000 */
.L_x_3949:
        /* <DEDUP_REMOVED lines=11> */
.L_x_3962:
[----:B------:R-:W-:Y:S01]  /*9af0*/  IMAD.U32 R5, R5, 0x10000, RZ ;  /* 0x0001000005057824 */ /* 0x000fe200078e00ff */
[----:B------:R-:W-:-:S03]  /*9b00*/  CS2R R6, SRZ ;  /* 0x0000000000067805 */ /* 0x000fc6000001ff00 */
[----:B------:R-:W-:-:S06]  /*9b10*/  FMUL.FTZ R5, R5, 1 ;  /* 0x3f80000005057820 */ /* 0x000fcc0000410000 */
[----:B------:R-:W0:Y:S02]  /*9b20*/  F2F.F64.F32 R4, R5 ;  /* 0x0000000500047310 */ /* 0x000e240000201800 */
[----:B0-----:R0:W-:Y:S01]  /*9b30*/  STG.E.128 desc[UR36][R2.64], R4 ;  /* 0x0000000402007986 */ /* 0x0011e2000c101d24 */
[----:B------:R-:W-:Y:S05]  /*9b40*/  BRA `(.L_x_3942) ;  /* 0x0000000000f47947 */ /* 0x000fea0003800000 */
.L_x_3961:
[----:B------:R-:W-:-:S09]  /*9b50*/  UISETP.NE.AND UP0, UPT, UR4, 0xf, UPT ;  /* 0x0000000f0400788c */ /* 0x000fd2000bf05270 */
[----:B------:R-:W-:Y:S05]  /*9b60*/  BRA.U !UP0, `(.L_x_3963) ;  /* 0x0000000108e87547 */ /* 0x000fea000b800000 */
[----:B------:R-:W-:-:S09]  /*9b70*/  UISETP.NE.AND UP0, UPT, UR4, 0x17, UPT ;  /* 0x000000170400788c */ /* 0x000fd2000bf05270 */
[----:B------:R-:W-:Y:S05]  /*9b80*/  BRA.U !UP0, `(.L_x_3964) ;  /* 0x0000000108907547 */ /* 0x000fea000b800000 */
[----:B------:R-:W-:-:S09]  /*9b90*/  UISETP.NE.AND UP0, UPT, UR4, 0x18, UPT ;  /* 0x000000180400788c */ /* 0x000fd2000bf05270 */
[----:B------:R-:W-:Y:S05]  /*9ba0*/  BRA.U !UP0, `(.L_x_3965) ;  /* 0x0000000108447547 */ /* 0x000fea000b800000 */
.L_x_3941:
        /* <DEDUP_REMOVED lines=16> */
.L_x_3966:
[----:B------:R-:W-:Y:S05]  /*9cb0*/  BRA `(.L_x_3942) ;  /* 0x0000000000987947 */ /* 0x000fea0003800000 */
.L_x_3965:
        /* <DEDUP_REMOVED lines=13> */
.L_x_3968:
[----:B------:R-:W-:Y:S05]  /*9d90*/  BSYNC.RECONVERGENT B0 ;  /* 0x0000000000007941 */ /* 0x000fea0003800200 */
.L_x_3967:
[----:B------:R-:W-:-:S05]  /*9da0*/  LOP3.LUT R5, R0, 0x80, R5, 0xf8, !PT ;  /* 0x0000008000057812 */ /* 0x000fca00078ef805 */
[----:B------:R0:W-:Y:S01]  /*9db0*/  STG.E.U8 desc[UR36][R2.64], R5 ;  /* 0x0000000502007986 */ /* 0x0001e2000c101124 */
[----:B------:R-:W-:Y:S05]  /*9dc0*/  BRA `(.L_x_3942) ;  /* 0x0000000000547947 */ /* 0x000fea0003800000 */
.L_x_3964:
        /* <DEDUP_REMOVED lines=12> */
.L_x_3970:
[----:B------:R-:W-:Y:S02]  /*9e90*/  ISETP.GT.U32.AND P0, PT, R4, 0x7f800000, PT ;  /* 0x7f8000000400780c */ /* 0x000fe40003f04070 */
[----:B------:R-:W-:-:S04]  /*9ea0*/  MOV R0, 0x7f ;  /* 0x0000007f00007802 */ /* 0x000fc80000000f00 */
[----:B------:R-:W-:-:S07]  /*9eb0*/  SEL R0, R0, 0x7c, P0 ;  /* 0x0000007c00007807 */ /* 0x000fce0000000000 */
.L_x_3971:
[----:B------:R-:W-:Y:S05]  /*9ec0*/  BSYNC.RECONVERGENT B0 ;  /* 0x0000000000007941 */ /* 0x000fea0003800200 */
.L_x_3969:
[----:B------:R-:W-:-:S04]  /*9ed0*/  SHF.R.U32.HI R5, RZ, 0x18, R5 ;  /* 0x00000018ff057819 */ /* 0x000fc80000011605 */
[----:B------:R-:W-:-:S05]  /*9ee0*/  LOP3.LUT R5, R0, 0x80, R5, 0xf8, !PT ;  /* 0x0000008000057812 */ /* 0x000fca00078ef805 */
[----:B------:R0:W-:Y:S01]  /*9ef0*/  STG.E.U8 desc[UR36][R2.64], R5 ;  /* 0x0000000502007986 */ /* 0x0001e2000c101124 */
[----:B------:R-:W-:Y:S05]  /*9f00*/  BRA `(.L_x_3942) ;  /* 0x0000000000047947 */ /* 0x000fea0003800000 */
.L_x_3963:
[----:B------:R0:W-:Y:S02]  /*9f10*/  STG.E.U16 desc[UR36][R2.64], R5 ;  /* 0x0000000502007986 */ /* 0x0001e4000c101524 */
.L_x_3942:
[----:B------:R-:W-:-:S07]  /*9f20*/  VIADD R17, R17, 0x80 ;  /* 0x0000008011117836 */ /* 0x000fce0000000000 */
.L_x_3900:
[----:B------:R-:W-:Y:S05]  /*9f30*/  BSYNC.RECONVERGENT B6 ;  /* 0x0000000000067941 */ /* 0x000fea0003800200 */
.L_x_3899:
[----:B------:R-:W5:Y:S02]  /*9f40*/  LDCU UR4, c[0x0][0x380] ;  /* 0x00007000ff0477ac */ /* 0x000f640008000800 */
[----:B-----5:R-:W-:-:S13]  /*9f50*/  ISETP.GE.AND P0, PT, R17, UR4, PT ;  /* 0x0000000411007c0c */ /* 0x020fda000bf06270 */
[----:B------:R-:W-:Y:S05]  /*9f60*/  @P0 EXIT ;  /* 0x000000000000094d */ /* 0x000fea0003800000 */
        /* <DEDUP_REMOVED lines=303> */
.L_x_3972:
[----:B------:R-:W1:Y:S01]  /*b260*/  LDCU.128 UR8, c[0x0][0x580] ;  /* 0x0000b000ff0877ac */ /* 0x000e620008000c00 */
[----:B------:R-:W-:-:S04]  /*b270*/  UPRMT UR4, UR42, 0x9910, URZ ;  /* 0x000099102a047896 */ /* 0x000fc800080000ff */
[----:B------:R-:W-:Y:S01]  /*b280*/  UISETP.GT.AND UP0, UPT, UR4, 0x9, UPT ;  /* 0x000000090400788c */ /* 0x000fe2000bf04270 */
[----:B-12---:R-:W-:Y:S02]  /*b290*/  IADD3 R2, P1, PT, R0, UR10, RZ ;  /* 0x0000000a00027c10 */ /* 0x006fe4000ff3e0ff */
[----:B------:R-:W-:-:S03]  /*b2a0*/  IADD3 R16, P0, PT, R16, UR8, RZ ;  /* 0x0000000810107c10 */ /* 0x000fc6000ff1e0ff */
        /* <DEDUP_REMOVED lines=15> */
.L_x_3976:
[----:B------:R-:W2:Y:S02]  /*b3a0*/  LDG.E.U8 R2, desc[UR36][R2.64] ;  /* 0x0000002402027981 */ /* 0x000ea4000c1e1100 */
[----:B--2---:R-:W-:-:S04]  /*b3b0*/  I2FP.F32.U32 R0, R2 ;  /* 0x0000000200007245 */ /* 0x004fc80000201000 */
[----:B------:R-:W-:Y:S01]  /*b3c0*/  F2FP.BF16.F32.PACK_AB R0, RZ, R0 ;  /* 0x00000000ff00723e */ /* 0x000fe200000010ff */
[----:B------:R-:W-:Y:S06]  /*b3d0*/  BRA `(.L_x_3978) ;  /* 0x0000000c00a47947 */ /* 0x000fec0003800000 */
.L_x_3975:
        /* <DEDUP_REMOVED lines=10> */
.L_x_3980:
[----:B------:R-:W2:Y:S02]  /*b480*/  LDG.E R2, desc[UR36][R2.64] ;  /* 0x0000002402027981 */ /* 0x000ea4000c1e1900 */
[----:B--2---:R-:W-:-:S04]  /*b490*/  I2FP.F32.S32 R0, R2 ;  /* 0x0000000200007245 */ /* 0x004fc80000201400 */
[----:B------:R-:W-:Y:S01]  /*b4a0*/  F2FP.BF16.F32.PACK_AB R0, RZ, R0 ;  /* 0x00000000ff00723e */ /* 0x000fe200000010ff */
[----:B------:R-:W-:Y:S06]  /*b4b0*/  BRA `(.L_x_3978) ;  /* 0x0000000c006c7947 */ /* 0x000fec0003800000 */
.L_x_3979:
[----:B------:R-:W2:Y:S02]  /*b4c0*/  LDG.E.U16 R2, desc[UR36][R2.64] ;  /* 0x0000002402027981 */ /* 0x000ea4000c1e1500 */
[----:B--2---:R-:W0:Y:S02]  /*b4d0*/  I2F.S16 R0, R2 ;  /* 0x0000000200007306 */ /* 0x004e240000101400 */
[----:B0-----:R-:W-:Y:S01]  /*b4e0*/  F2FP.BF16.F32.PACK_AB R0, RZ, R0 ;  /* 0x00000000ff00723e */ /* 0x001fe200000010ff */
[----:B------:R-:W-:Y:S06]  /*b4f0*/  BRA `(.L_x_3978) ;  /* 0x0000000c005c7947 */ /* 0x000fec0003800000 */
.L_x_3974:
        /* <DEDUP_REMOVED lines=9> */
.L_x_3982:
[----:B------:R-:W2:Y:S02]  /*b590*/  LDG.E.U16 R0, desc[UR36][R2.64] ;  /* 0x0000002402007981 */ /* 0x000ea4000c1e1500 */
[----:B--2---:R-:W-:-:S05]  /*b5a0*/  HADD2.F32 R0, -RZ, R0.H0_H0 ;  /* 0x20000000ff007230 */ /* 0x004fca0000004100 */
[----:B------:R-:W-:Y:S01]  /*b5b0*/  F2FP.BF16.F32.PACK_AB R0, RZ, R0 ;  /* 0x00000000ff00723e */ /* 0x000fe200000010ff */
[----:B------:R-:W-:Y:S06]  /*b5c0*/  BRA `(.L_x_3978) ;  /* 0x0000000c00287947 */ /* 0x000fec0003800000 */
.L_x_3981:
        /* <DEDUP_REMOVED lines=9> */
.L_x_3984:
[----:B------:R-:W2:Y:S02]  /*b660*/  LDG.E.U16 R2, desc[UR36][R2.64] ;  /* 0x0000002402027981 */ /* 0x000ea4000c1e1500 */
[----:B--2---:R-:W-:-:S05]  /*b670*/  HADD2.F32 R0, -RZ, R2.H0_H0 ;  /* 0x20000002ff007230 */ /* 0x004fca0000004100 */
[----:B------:R-:W-:Y:S01]  /*b680*/  F2FP.BF16.F32.PACK_AB R0, RZ, R0 ;  /* 0x00000000ff00723e */ /* 0x000fe200000010ff */
[----:B------:R-:W-:Y:S06]  /*b690*/  BRA `(.L_x_3978) ;  /* 0x0000000800f47947 */ /* 0x000fec0003800000 */
.L_x_3983:
        /* <DEDUP_REMOVED lines=12> */
.L_x_3973:
        /* <DEDUP_REMOVED lines=13> */
.L_x_3987:
        /* <DEDUP_REMOVED lines=12> */
.L_x_3986:
        /* <DEDUP_REMOVED lines=27> */
.L_x_3989:
        /* <DEDUP_REMOVED lines=13> */
.L_x_3988:
[----:B------:R0:W5:Y:S01]  /*bb70*/  LDG.E.U16 R0, desc[UR36][R2.64] ;  /* 0x0000002402007981 */ /* 0x000162000c1e1500 */
[----:B------:R-:W-:Y:S05]  /*bb80*/  BRA `(.L_x_3978) ;  /* 0x0000000400b87947 */ /* 0x000fea0003800000 */
.L_x_3985:
        /* <DEDUP_REMOVED lines=12> */
.L_x_3992:
        /* <DEDUP_REMOVED lines=21> */
.L_x_3996:
[----:B------:R-:W-:Y:S05]  /*bda0*/  BSYNC.RECONVERGENT B1 ;  /* 0x0000000000017941 */ /* 0x000fea0003800200 */
.L_x_3995:
[----:B------:R-:W-:Y:S01]  /*bdb0*/  IMAD.SHL.U32 R0, R0, 0x100000, RZ ;  /* 0x0010000000007824 */ /* 0x000fe200078e00ff */
[----:B------:R-:W-:-:S04]  /*bdc0*/  LEA R2, R2, 0x3b800000, 0x17 ;  /* 0x3b80000002027811 */ /* 0x000fc800078eb8ff */
[----:B------:R-:W-:-:S07]  /*bdd0*/  LOP3.LUT R0, R2, R0, R7, 0xfe, !PT ;  /* 0x0000000002007212 */ /* 0x000fce00078efe07 */
.L_x_3994:
[----:B------:R-:W-:Y:S05]  /*bde0*/  BSYNC.RECONVERGENT B0 ;  /* 0x0000000000007941 */ /* 0x000fea0003800200 */
.L_x_3993:
[----:B------:R-:W-:Y:S01]  /*bdf0*/  F2FP.BF16.F32.PACK_AB R0, RZ, R0 ;  /* 0x00000000ff00723e */ /* 0x000fe200000010ff */
[----:B------:R-:W-:Y:S06]  /*be00*/  BRA `(.L_x_3978) ;  /* 0x0000000400187947 */ /* 0x000fec0003800000 */
.L_x_3991:
        /* <DEDUP_REMOVED lines=21> */
.L_x_4000:
[----:B------:R-:W-:Y:S05]  /*bf60*/  BSYNC.RECONVERGENT B1 ;  /* 0x0000000000017941 */ /* 0x000fea0003800200 */
.L_x_3999:
[----:B------:R-:W-:Y:S02]  /*bf70*/  SHF.L.U32 R0, R0, 0x15, RZ ;  /* 0x0000001500007819 */ /* 0x000fe400000006ff */
[----:B------:R-:W-:-:S04]  /*bf80*/  LEA R2, R2, 0x37800000, 0x17 ;  /* 0x3780000002027811 */ /* 0x000fc800078eb8ff */
[----:B------:R-:W-:-:S07]  /*bf90*/  LOP3.LUT R0, R2, R0, R7, 0xfe, !PT ;  /* 0x0000000002007212 */ /* 0x000fce00078efe07 */
.L_x_3998:
[----:B------:R-:W-:Y:S05]  /*bfa0*/  BSYNC.RECONVERGENT B0 ;  /* 0x0000000000007941 */ /* 0x000fea0003800200 */
.L_x_3997:
[----:B------:R-:W-:Y:S01]  /*bfb0*/  F2FP.BF16.F32.PACK_AB R0, RZ, R0 ;  /* 0x00000000ff00723e */ /* 0x000fe200000010ff */
[----:B------:R-:W-:Y:S06]  /*bfc0*/  BRA `(.L_x_3978) ;  /* 0x0000000000a87947 */ /* 0x000fec0003800000 */
.L_x_3990:
        /* <DEDUP_REMOVED lines=14> */
.L_x_4004:
[----:B------:R-:W-:Y:S05]  /*c0b0*/  BSYNC.RECONVERGENT B0 ;  /* 0x0000000000007941 */ /* 0x000fea0003800200 */
.L_x_4003:
[----:B------:R-:W-:Y:S01]  /*c0c0*/  F2FP.BF16.F32.PACK_AB R0, RZ, R0 ;  /* 0x00000000ff00723e */ /* 0x000fe200000010ff */
[----:B------:R-:W-:Y:S06]  /*c0d0*/  BRA `(.L_x_3978) ;  /* 0x0000000000647947 */ /* 0x000fec0003800000 */
.L_x_3977:
[----:B------:R-:W-:Y:S01]  /*c0e0*/  MOV R0, 0x0 ;  /* 0x0000000000007802 */ /* 0x000fe20000000f00 */
[----:B------:R-:W0:Y:S01]  /*c0f0*/  LDCU.64 UR4, c[0x4][0x128] ;  /* 0x01002500ff0477ac */ /* 0x000e220008000a00 */
[----:B------:R-:W-:Y:S02]  /*c100*/  HFMA2 R8, -RZ, RZ, 0, 4.64916229248046875e-06 ;  /* 0x0000004eff087431 */ /* 0x000fe400000001ff */
        /* <DEDUP_REMOVED lines=13> */
.L_x_4005:
[----:B------:R-:W-:Y:S01]  /*c1e0*/  PRMT R0, RZ, 0x7610, R0 ;  /* 0x00007610ff007816 */ /* 0x000fe20000000000 */
[----:B------:R-:W-:Y:S06]  /*c1f0*/  BRA `(.L_x_3978) ;  /* 0x00000000001c7947 */ /* 0x000fec0003800000 */
.L_x_4002:
[----:B------:R-:W2:Y:S02]  /*c200*/  LDG.E.64 R2, desc[UR36][R2.64] ;  /* 0x0000002402027981 */ /* 0x000ea4000c1e1b00 */
[----:B--2---:R-:W0:Y:S02]  /*c210*/  I2F.U64 R0, R2 ;  /* 0x0000000200007312 */ /* 0x004e240000301000 */
[----:B0-----:R-:W-:Y:S01]  /*c220*/  F2FP.BF16.F32.PACK_AB R0, RZ, R0 ;  /* 0x00000000ff00723e */ /* 0x001fe200000010ff */
[----:B------:R-:W-:Y:S06]  /*c230*/  BRA `(.L_x_3978) ;  /* 0x00000000000c7947 */ /* 0x000fec0003800000 */
.L_x_4001:
[----:B------:R-:W2:Y:S02]  /*c240*/  LDG.E R2, desc[UR36][R2.64] ;  /* 0x0000002402027981 */ /* 0x000ea4000c1e1900 */
[----:B--2---:R-:W-:-:S04]  /*c250*/  I2FP.F32.U32 R0, R2 ;  /* 0x0000000200007245 */ /* 0x004fc80000201000 */
[----:B------:R-:W-:-:S07]  /*c260*/  F2FP.BF16.F32.PACK_AB R0, RZ, R0 ;  /* 0x00000000ff00723e */ /* 0x000fce00000010ff */
.L_x_3978:
        /* <DEDUP_REMOVED lines=8> */
[----:B------:R-:W0:Y:S01]  /*c2f0*/  MUFU.RCP R2, R2 ;  /* 0x0000000200027308 */ /* 0x000e220000001000 */
[----:B------:R-:W-:-:S07]  /*c300*/  IMAD.MOV.U32 R7, RZ, RZ, 0x3d39bf78 ;  /* 0x3d39bf78ff077424 */ /* 0x000fce00078e00ff */
[----:B------:R-:W1:Y:S02]  /*c310*/  MUFU.EX2 R0, R0 ;  /* 0x0000000000007308 */ /* 0x000e640000000800 */
[C---:B-1----:R-:W-:Y:S01]  /*c320*/  FADD.FTZ.RZ R3, R0.reuse, 1 ;  /* 0x3f80000000037421 */ /* 0x042fe2000001c000 */
[----:B------:R-:W-:-:S04]  /*c330*/  ISETP.GE.U32.AND P0, PT, R0, 0x7f800000, PT ;  /* 0x7f8000000000780c */ /* 0x000fc80003f06070 */
[----:B------:R-:W-:Y:S02]  /*c340*/  IADD3 R3, PT, PT, R3, -0x3f400000, RZ ;  /* 0xc0c0000003037810 */ /* 0x000fe40007ffe0ff */
[----:B------:R-:W-:Y:S02]  /*c350*/  ISETP.GT.AND P1, PT, R0, -0x40800000, P0 ;  /* 0xbf8000000000780c */ /* 0x000fe40000724270 */
[----:B------:R-:W-:-:S04]  /*c360*/  LOP3.LUT R3, R3, 0xff800000, RZ, 0xc0, !PT ;  /* 0xff80000003037812 */ /* 0x000fc800078ec0ff */
[----:B------:R-:W-:Y:S02]  /*c370*/  IADD3 R5, PT, PT, -R3, 0x40800000, RZ ;  /* 0x4080000003057810 */ /* 0x000fe40007ffe1ff */
[-C--:B------:R-:W-:Y:S02]  /*c380*/  IADD3 R4, PT, PT, R0, -R3.reuse, RZ ;  /* 0x8000000300047210 */ /* 0x080fe40007ffe0ff */
[----:B------:R-:W-:Y:S01]  /*c390*/  I2FP.F32.S32 R3, R3 ;  /* 0x0000000300037245 */ /* 0x000fe20000201400 */
[----:B------:R-:W-:-:S04]  /*c3a0*/  FFMA.FTZ R5, R5, R6, -1 ;  /* 0xbf80000005057423 */ /* 0x000fc80000010006 */
[----:B------:R-:W-:Y:S01]  /*c3b0*/  FADD.FTZ R4, R4, R5 ;  /* 0x0000000504047221 */ /* 0x000fe20000010000 */
[----:B------:R-:W-:-:S03]  /*c3c0*/  FMUL.FTZ R3, R3, 1.1920928955078125e-07 ;  /* 0x3400000003037820 */ /* 0x000fc60000410000 */
        /* <DEDUP_REMOVED lines=10> */
[----:B------:R-:W-:-:S03]  /*c470*/  @P0 MOV R5, 0x7f800000 ;  /* 0x7f80000000050802 */ /* 0x000fc60000000f00 */
[----:B------:R-:W-:Y:S02]  /*c480*/  FFMA.FTZ R3, R3, 0.69314718246459960938, R4 ;  /* 0x3f31721803037823 */ /* 0x000fe40000010004 */
[C---:B------:R-:W-:Y:S01]  /*c490*/  @P1 FFMA.FTZ R3, R0.reuse, R5, +INF ;  /* 0x7f80000000031423 */ /* 0x040fe20000010005 */
[----:B------:R-:W-:-:S04]  /*c4a0*/  @P0 FSETP.NEU.FTZ.AND P1, PT, R0, RZ, PT ;  /* 0x000000ff0000020b */ /* 0x000fc80003f3d000 */
[----:B------:R-:W-:-:S05]  /*c4b0*/  @P0 FSEL R3, R3, -RZ, P1 ;  /* 0x800000ff03030208 */ /* 0x000fca0000800000 */
[----:B0-----:R-:W-:-:S07]  /*c4c0*/  FMUL.FTZ R5, R2, R3 ;  /* 0x0000000302057220 */ /* 0x001fce0000410000 */
.L_x_4007:
[----:B------:R-:W-:Y:S05]  /*c4d0*/  BSYNC.RECONVERGENT B0 ;  /* 0x0000000000007941 */ /* 0x000fea0003800200 */
.L_x_4006:
[----:B------:R-:W-:Y:S01]  /*c4e0*/  UPRMT UR4, UR41, 0x9910, URZ ;  /* 0x0000991029047896 */ /* 0x000fe200080000ff */
[----:B------:R-:W0:Y:S03]  /*c4f0*/  F2F.BF16.F32 R5, R5 ;  /* 0x0000000500057304 */ /* 0x000e260000202000 */
        /* <DEDUP_REMOVED lines=14> */
.L_x_4011:
[----:B0-----:R-:W-:-:S06]  /*c5e0*/  SHF.L.U32 R3, R5, 0x10, RZ ;  /* 0x0000001005037819 */ /* 0x001fcc00000006ff */
[----:B------:R-:W0:Y:S02]  /*c5f0*/  F2I.S64.TRUNC R2, R3 ;  /* 0x0000000300027311 */ /* 0x000e24000020d900 */
[----:B0-----:R-:W-:Y:S01]  /*c600*/  STG.E.U8 desc[UR36][R16.64], R2 ;  /* 0x0000000210007986 */ /* 0x001fe2000c101124 */
[----:B------:R-:W-:Y:S05]  /*c610*/  EXIT ;  /* 0x000000000000794d */ /* 0x000fea0003800000 */
.L_x_4010:
        /* <DEDUP_REMOVED lines=10> */
.L_x_4014:
[----:B0-----:R-:W-:-:S06]  /*c6c0*/  SHF.L.U32 R5, R5, 0x10, RZ ;  /* 0x0000001005057819 */ /* 0x001fcc00000006ff */
[----:B------:R-:W0:Y:S02]  /*c6d0*/  F2I.FTZ.TRUNC.NTZ R5, R5 ;  /* 0x0000000500057305 */ /* 0x000e24000021f100 */
[----:B0-----:R-:W-:Y:S01]  /*c6e0*/  STG.E desc[UR36][R16.64], R5 ;  /* 0x0000000510007986 */ /* 0x001fe2000c101924 */
[----:B------:R-:W-:Y:S05]  /*c6f0*/  EXIT ;  /* 0x000000000000794d */ /* 0x000fea0003800000 */
.L_x_4013:
[----:B0-----:R-:W-:-:S06]  /*c700*/  IMAD.U32 R5, R5, 0x10000, RZ ;  /* 0x0001000005057824 */ /* 0x001fcc00078e00ff */
[----:B------:R-:W0:Y:S02]  /*c710*/  F2I.FTZ.TRUNC.NTZ R5, R5 ;  /* 0x0000000500057305 */ /* 0x000e24000021f100 */
[----:B0-----:R-:W-:Y:S01]  /*c720*/  STG.E.U16 desc[UR36][R16.64], R5 ;  /* 0x0000000510007986 */ /* 0x001fe2000c101524 */
[----:B------:R-:W-:Y:S05]  /*c730*/  EXIT ;  /* 0x000000000000794d */ /* 0x000fea0003800000 */
.L_x_4009:
[----:B------:R-:W-:-:S09]  /*c740*/  UISETP.GT.AND UP0, UPT, UR4, 0x6, UPT ;  /* 0x000000060400788c */ /* 0x000fd2000bf04270 */
[----:B------:R-:W-:Y:S05]  /*c750*/  BRA.U UP0, `(.L_x_4015) ;  /* 0x00000001002c7547 */ /* 0x000fea000b800000 */
[----:B------:R-:W-:-:S09]  /*c760*/  UISETP.NE.AND UP0, UPT, UR4, 0x5, UPT ;  /* 0x000000050400788c */ /* 0x000fd2000bf05270 */
[----:B------:R-:W-:Y:S05]  /*c770*/  BRA.U !UP0, `(.L_x_4016) ;  /* 0x0000000108147547 */ /* 0x000fea000b800000 */
[----:B------:R-:W-:-:S09]  /*c780*/  UISETP.NE.AND UP0, UPT, UR4, 0x6, UPT ;  /* 0x000000060400788c */ /* 0x000fd2000bf05270 */
[----:B------:R-:W-:Y:S05]  /*c790*/  BRA.U UP0, `(.L_x_4012) ;  /* 0x0000000900307547 */ /* 0x000fea000b800000 */
[----:B0-----:R-:W-:-:S05]  /*c7a0*/  SHF.L.U32 R5, R5, 0x10, RZ ;  /* 0x0000001005057819 */ /* 0x001fca00000006ff */
[----:B------:R-:W-:Y:S01]  /*c7b0*/  STG.E desc[UR36][R16.64], R5 ;  /* 0x0000000510007986 */ /* 0x000fe2000c101924 */
[----:B------:R-:W-:Y:S05]  /*c7c0*/  EXIT ;  /* 0x000000000000794d */ /* 0x000fea0003800000 */
.L_x_4016:
[----:B0-----:R-:W-:-:S05]  /*c7d0*/  IMAD.U32 R0, R5, 0x10000, RZ ;  /* 0x0001000005007824 */ /* 0x001fca00078e00ff */
[----:B------:R-:W-:-:S05]  /*c7e0*/  F2FP.F16.F32.PACK_AB R0, RZ, R0 ;  /* 0x00000000ff00723e */ /* 0x000fca00000000ff */
[----:B------:R-:W-:Y:S01]  /*c7f0*/  STG.E.U16 desc[UR36][R16.64], R0 ;  /* 0x0000000010007986 */ /* 0x000fe2000c101524 */
[----:B------:R-:W-:Y:S05]  /*c800*/  EXIT ;  /* 0x000000000000794d */ /* 0x000fea0003800000 */
.L_x_4015:
[----:B------:R-:W-:-:S09]  /*c810*/  UISETP.NE.AND UP0, UPT, UR4, 0x7, UPT ;  /* 0x000000070400788c */ /* 0x000fd2000bf05270 */
[----:B------:R-:W-:Y:S05]  /*c820*/  BRA.U !UP0, `(.L_x_4017) ;  /* 0x0000000108347547 */ /* 0x000fea000b800000 */
[----:B------:R-:W-:-:S09]  /*c830*/  UISETP.NE.AND UP0, UPT, UR4, 0x8, UPT ;  /* 0x000000080400788c */ /* 0x000fd2000bf05270 */
[----:B------:R-:W-:Y:S05]  /*c840*/  BRA.U !UP0, `(.L_x_4018) ;  /* 0x0000000108187547 */ /* 0x000fea000b800000 */
[----:B------:R-:W-:-:S09]  /*c850*/  UISETP.NE.AND UP0, UPT, UR4, 0x9, UPT ;  /* 0x000000090400788c */ /* 0x000fd2000bf05270 */
[----:B------:R-:W-:Y:S05]  /*c860*/  BRA.U UP0, `(.L_x_4012) ;  /* 0x0000000500fc7547 */ /* 0x000fea000b800000 */
[----:B0-----:R-:W-:Y:S01]  /*c870*/  SHF.L.U32 R2, R5, 0x10, RZ ;  /* 0x0000001005027819 */ /* 0x001fe200000006ff */
[----:B------:R-:W-:-:S05]  /*c880*/  IMAD.MOV.U32 R3, RZ, RZ, RZ ;  /* 0x000000ffff037224 */ /* 0x000fca00078e00ff */
[----:B------:R-:W-:Y:S01]  /*c890*/  STG.E.64 desc[UR36][R16.64], R2 ;  /* 0x0000000210007986 */ /* 0x000fe2000c101b24 */
[----:B------:R-:W-:Y:S05]  /*c8a0*/  EXIT ;  /* 0x000000000000794d */ /* 0x000fea0003800000 */
.L_x_4018:
[----:B0-----:R-:W-:-:S04]  /*c8b0*/  SHF.L.U32 R5, R5, 0x10, RZ ;  /* 0x0000001005057819 */ /* 0x001fc800000006ff */
[----:B------:R-:W-:-:S04]  /*c8c0*/  F2FP.F16.F32.PACK_AB R3, RZ, R5 ;  /* 0x00000005ff03723e */ /* 0x000fc800000000ff */
[----:B------:R-:W-:-:S05]  /*c8d0*/  PRMT R3, R3, 0x5410, RZ ;  /* 0x0000541003037816 */ /* 0x000fca00000000ff */
[----:B------:R-:W-:Y:S01]  /*c8e0*/  STG.E desc[UR36][R16.64], R3 ;  /* 0x0000000310007986 */ /* 0x000fe2000c101924 */
[----:B------:R-:W-:Y:S05]  /*c8f0*/  EXIT ;  /* 0x000000000000794d */ /* 0x000fea0003800000 */
.L_x_4017:
[----:B0-----:R-:W-:-:S04]  /*c900*/  IMAD.U32 R2, R5, 0x10000, RZ ;  /* 0x0001000005027824 */ /* 0x001fc800078e00ff */
[----:B------:R-:W-:-:S06]  /*c910*/  FMUL.FTZ R2, R2, 1 ;  /* 0x3f80000002027820 */ /* 0x000fcc0000410000 */
[----:B------:R-:W0:Y:S02]  /*c920*/  F2F.F64.F32 R2, R2 ;  /* 0x0000000200027310 */ /* 0x000e240000201800 */
[----:B0-----:R-:W-:Y:S01]  /*c930*/  STG.E.64 desc[UR36][R16.64], R2 ;  /* 0x0000000210007986 */ /* 0x001fe2000c101b24 */
[----:B------:R-:W-:Y:S05]  /*c940*/  EXIT ;  /* 0x000000000000794d */ /* 0x000fea0003800000 */
.L_x_4008:
        /* <DEDUP_REMOVED lines=12> */
[----:B0-----:R-:W-:Y:S01]  /*ca10*/  STG.E.U16 desc[UR36][R16.64], R3 ;  /* 0x0000000310007986 */ /* 0x001fe2000c101524 */
[----:B------:R-:W-:Y:S05]  /*ca20*/  EXIT ;  /* 0x000000000000794d */ /* 0x000fea0003800000 */
.L_x_4022:
[----:B0-----:R-:W-:Y:S01]  /*ca30*/  IMAD.U32 R3, R5, 0x10000, RZ ;  /* 0x0001000005037824 */ /* 0x001fe200078e00ff */
[----:B------:R-:W-:Y:S01]  /*ca40*/  BSSY.RECONVERGENT B0, `(.L_x_4023) ;  /* 0x0000013000007945 */ /* 0x000fe20003800200 */
[----:B------:R-:W-:-:S03]  /*ca50*/  HFMA2 R8, -RZ, RZ, 0, 7.62939453125e-06 ;  /* 0x00000080ff087431 */ /* 0x000fc600000001ff */
        /* <DEDUP_REMOVED lines=14> */
.L_x_4025:
[----:B------:R-:W-:-:S04]  /*cb40*/  SHF.R.U32.HI R3, RZ, 0x18, R3 ;  /* 0x00000018ff037819 */ /* 0x000fc80000011603 */
[----:B------:R-:W-:-:S04]  /*cb50*/  LOP3.LUT R0, R0, 0x80, R3, 0xf8, !PT ;  /* 0x0000008000007812 */ /* 0x000fc800078ef803 */
[----:B------:R-:W-:-:S07]  /*cb60*/  PRMT R8, R0, 0x7610, R8 ;  /* 0x0000761000087816 */ /* 0x000fce0000000008 */
.L_x_4024:
[----:B------:R-:W-:Y:S05]  /*cb70*/  BSYNC.RECONVERGENT B0 ;  /* 0x0000000000007941 */ /* 0x000fea0003800200 */
.L_x_4023:
[----:B------:R-:W-:Y:S01]  /*cb80*/  STG.E.U8 desc[UR36][R16.64], R8 ;  /* 0x0000000810007986 */ /* 0x000fe2000c101124 */
[----:B------:R-:W-:Y:S05]  /*cb90*/  EXIT ;  /* 0x000000000000794d */ /* 0x000fea0003800000 */
.L_x_4021:
[----:B0-----:R-:W-:Y:S01]  /*cba0*/  IMAD.U32 R3, R5, 0x10000, RZ ;  /* 0x0001000005037824 */ /* 0x001fe200078e00ff */
[----:B------:R-:W-:Y:S01]  /*cbb0*/  BSSY.RECONVERGENT B0, `(.L_x_4026) ;  /* 0x0000013000007945 */ /* 0x000fe20003800200 */
[----:B------:R-:W-:-:S03]  /*cbc0*/  MOV R8, 0x80 ;  /* 0x0000008000087802 */ /* 0x000fc60000000f00 */
        /* <DEDUP_REMOVED lines=14> */
.L_x_4028:
[----:B------:R-:W-:-:S04]  /*ccb0*/  SHF.R.U32.HI R3, RZ, 0x18, R3 ;  /* 0x00000018ff037819 */ /* 0x000fc80000011603 */
[----:B------:R-:W-:-:S04]  /*ccc0*/  LOP3.LUT R0, R0, 0x80, R3, 0xf8, !PT ;  /* 0x0000008000007812 */ /* 0x000fc800078ef803 */
[----:B------:R-:W-:-:S07]  /*ccd0*/  PRMT R8, R0, 0x7610, R8 ;  /* 0x0000761000087816 */ /* 0x000fce0000000008 */
.L_x_4027:
[----:B------:R-:W-:Y:S05]  /*cce0*/  BSYNC.RECONVERGENT B0 ;  /* 0x0000000000007941 */ /* 0x000fea0003800200 */
.L_x_4026:
[----:B------:R-:W-:Y:S01]  /*ccf0*/  STG.E.U8 desc[UR36][R16.64], R8 ;  /* 0x0000000810007986 */ /* 0x000fe2000c101124 */
[----:B------:R-:W-:Y:S05]  /*cd00*/  EXIT ;  /* 0x000000000000794d */ /* 0x000fea0003800000 */
.L_x_4020:
[----:B------:R-:W-:-:S09]  /*cd10*/  UISETP.NE.AND UP0, UPT, UR4, 0x1c, UPT ;  /* 0x0000001c0400788c */ /* 0x000fd2000bf05270 */
[----:B------:R-:W-:Y:S05]  /*cd20*/  BRA.U !UP0, `(.L_x_4029) ;  /* 0x0000000108607547 */ /* 0x000fea000b800000 */
[----:B------:R-:W-:-:S09]  /*cd30*/  UISETP.NE.AND UP0, UPT, UR4, 0x1d, UPT ;  /* 0x0000001d0400788c */ /* 0x000fd2000bf05270 */
[----:B------:R-:W-:Y:S05]  /*cd40*/  BRA.U !UP0, `(.L_x_4030) ;  /* 0x0000000108487547 */ /* 0x000fea000b800000 */
[----:B------:R-:W-:-:S09]  /*cd50*/  UISETP.NE.AND UP0, UPT, UR4, 0x2c, UPT ;  /* 0x0000002c0400788c */ /* 0x000fd2000bf05270 */
[----:B------:R-:W-:Y:S05]  /*cd60*/  BRA.U UP0, `(.L_x_4012) ;  /* 0x0000000100bc7547 */ /* 0x000fea000b800000 */
[----:B0-----:R-:W-:Y:S02]  /*cd70*/  IMAD.U32 R5, R5, 0x10000, RZ ;  /* 0x0001000005057824 */ /* 0x001fe400078e00ff */
        /* <DEDUP_REMOVED lines=15> */
.L_x_4030:
[----:B0-----:R-:W-:-:S06]  /*ce70*/  SHF.L.U32 R2, R5, 0x10, RZ ;  /* 0x0000001005027819 */ /* 0x001fcc00000006ff */
[----:B------:R-:W0:Y:S02]  /*ce80*/  F2I.U64.TRUNC R2, R2 ;  /* 0x0000000200027311 */ /* 0x000e24000020d800 */
[----:B0-----:R-:W-:Y:S01]  /*ce90*/  STG.E.64 desc[UR36][R16.64], R2 ;  /* 0x0000000210007986 */ /* 0x001fe2000c101b24 */
[----:B------:R-:W-:Y:S05]  /*cea0*/  EXIT ;  /* 0x000000000000794d */ /* 0x000fea0003800000 */
.L_x_4029:
[----:B0-----:R-:W-:-:S06]  /*ceb0*/  IMAD.U32 R5, R5, 0x10000, RZ ;  /* 0x0001000005057824 */ /* 0x001fcc00078e00ff */
[----:B------:R-:W0:Y:S02]  /*cec0*/  F2I.FTZ.U32.TRUNC.NTZ R5, R5 ;  /* 0x0000000500057305 */ /* 0x000e24000021f000 */
[----:B0-----:R-:W-:Y:S01]  /*ced0*/  STG.E desc[UR36][R16.64], R5 ;  /* 0x0000000510007986 */ /* 0x001fe2000c101924 */
[----:B------:R-:W-:Y:S05]  /*cee0*/  EXIT ;  /* 0x000000000000794d */ /* 0x000fea0003800000 */
.L_x_4019:
        /* <DEDUP_REMOVED lines=9> */
[----:B------:R-:W-:Y:S01]  /*cf80*/  STG.E.U8 desc[UR36][R16.64], R3 ;  /* 0x0000000310007986 */ /* 0x000fe2000c101124 */
[----:B------:R-:W-:Y:S05]  /*cf90*/  EXIT ;  /* 0x000000000000794d */ /* 0x000fea0003800000 */
.L_x_4032:
[----:B0-----:R-:W-:Y:S01]  /*cfa0*/  IMAD.U32 R5, R5, 0x10000, RZ ;  /* 0x0001000005057824 */ /* 0x001fe200078e00ff */
[----:B------:R-:W-:-:S03]  /*cfb0*/  CS2R R6, SRZ ;  /* 0x0000000000067805 */ /* 0x000fc6000001ff00 */
[----:B------:R-:W-:-:S06]  /*cfc0*/  FMUL.FTZ R5, R5, 1 ;  /* 0x3f80000005057820 */ /* 0x000fcc0000410000 */
[----:B------:R-:W0:Y:S02]  /*cfd0*/  F2F.F64.F32 R4, R5 ;  /* 0x0000000500047310 */ /* 0x000e240000201800 */
[----:B0-----:R-:W-:Y:S01]  /*cfe0*/  STG.E.128 desc[UR36][R16.64], R4 ;  /* 0x0000000410007986 */ /* 0x001fe2000c101d24 */
[----:B------:R-:W-:Y:S05]  /*cff0*/  EXIT ;  /* 0x000000000000794d */ /* 0x000fea0003800000 */
.L_x_4031:
[----:B------:R-:W-:-:S09]  /*d000*/  UISETP.NE.AND UP0, UPT, UR4, 0xf, UPT ;  /* 0x0000000f0400788c */ /* 0x000fd2000bf05270 */
[----:B------:R-:W-:Y:S05]  /*d010*/  BRA.U !UP0, `(.L_x_4033) ;  /* 0x0000000108e87547 */ /* 0x000fea000b800000 */
[----:B------:R-:W-:-:S09]  /*d020*/  UISETP.NE.AND UP0, UPT, UR4, 0x17, UPT ;  /* 0x000000170400788c */ /* 0x000fd2000bf05270 */
[----:B------:R-:W-:Y:S05]  /*d030*/  BRA.U !UP0, `(.L_x_4034) ;  /* 0x0000000108907547 */ /* 0x000fea000b800000 */
[----:B------:R-:W-:-:S09]  /*d040*/  UISETP.NE.AND UP0, UPT, UR4, 0x18, UPT ;  /* 0x000000180400788c */ /* 0x000fd2000bf05270 */
[----:B------:R-:W-:Y:S05]  /*d050*/  BRA.U !UP0, `(.L_x_4035) ;  /* 0x0000000108447547 */ /* 0x000fea000b800000 */
.L_x_4012:
[----:B------:R-:W-:Y:S01]  /*d060*/  MOV R0, 0x0 ;  /* 0x0000000000007802 */ /* 0x000fe20000000f00 */
[----:B------:R-:W1:Y:S01]  /*d070*/  LDCU.64 UR4, c[0x4][0x128] ;  /* 0x01002500ff0477ac */ /* 0x000e620008000a00 */
[----:B------:R-:W-:Y:S02]  /*d080*/  HFMA2 R8, -RZ, RZ, 0, 6.020069122314453125e-06 ;  /* 0x00000065ff087431 */ /* 0x000fe400000001ff */
[----:B------:R-:W-:Y:S01]  /*d090*/  IMAD.MOV.U32 R12, RZ, RZ, 0x1 ;  /* 0x00000001ff0c7424 */ /* 0x000fe200078e00ff */
[----:B------:R2:W3:Y:S01]  /*d0a0*/  LDC.64 R2, c[0x4][R0] ;  /* 0x0100000000027b82 */ /* 0x0004e20000000a00 */
[----:B------:R-:W4:Y:S01]  /*d0b0*/  LDCU.64 UR6, c[0x4][0x130] ;  /* 0x01002600ff0677ac */ /* 0x000f220008000a00 */
[----:B------:R-:W-:Y:S01]  /*d0c0*/  MOV R13, RZ ;  /* 0x000000ff000d7202 */ /* 0x000fe20000000f00 */
[----:B------:R-:W5:Y:S01]  /*d0d0*/  LDCU.64 UR8, c[0x4][0x40] ;  /* 0x01000800ff0877ac */ /* 0x000f620008000a00 */
[----:B-1----:R-:W-:Y:S01]  /*d0e0*/  MOV R4, UR4 ;  /* 0x0000000400047c02 */ /* 0x002fe20008000f00 */
[----:B0-----:R-:W-:Y:S01]  /*d0f0*/  IMAD.U32 R5, RZ, RZ, UR5 ;  /* 0x00000005ff057e24 */ /* 0x001fe2000f8e00ff */
[----:B----4-:R-:W-:Y:S01]  /*d100*/  MOV R6, UR6 ;  /* 0x0000000600067c02 */ /* 0x010fe20008000f00 */
[----:B------:R-:W-:Y:S01]  /*d110*/  IMAD.U32 R7, RZ, RZ, UR7 ;  /* 0x00000007ff077e24 */ /* 0x000fe2000f8e00ff */
[----:B-----5:R-:W-:Y:S01]  /*d120*/  MOV R10, UR8 ;  /* 0x00000008000a7c02 */ /* 0x020fe20008000f00 */
[----:B--2---:R-:W-:-:S07]  /*d130*/  IMAD.U32 R11, RZ, RZ, UR9 ;  /* 0x00000009ff0b7e24 */ /* 0x004fce000f8e00ff */
[----:B------:R-:W-:-:S07]  /*d140*/  LEPC R20, `(.L_x_4036) ;  /* 0x000000001014794e */ /* 0x000fce0000000000 */
[----:B---3--:R-:W-:Y:S05]  /*d150*/  CALL.ABS.NOINC R2 ;  /* 0x0000000002007343 */ /* 0x008fea0003c00000 */
.L_x_4036:
[----:B------:R-:W-:Y:S05]  /*d160*/  EXIT ;  /* 0x000000000000794d */ /* 0x000fea0003800000 */
.L_x_4035:
[----:B0-----:R-:W-:Y:S01]  /*d170*/  IMAD.U32 R5, R5, 0x10000, RZ ;  /* 0x0001000005057824 */ /* 0x001fe200078e00ff */
[----:B------:R-:W-:Y:S01]  /*d180*/  BSSY.RECONVERGENT B0, `(.L_x_4037) ;  /* 0x000000c000007945 */ /* 0x000fe20003800200 */
[----:B------:R-:W-:-:S03]  /*d190*/  HFMA2 R0, -RZ, RZ, 0, 7.569789886474609375e-06 ;  /* 0x0000007fff007431 */ /* 0x000fc600000001ff */
        /* <DEDUP_REMOVED lines=10> */
.L_x_4038:
[----:B------:R-:W-:Y:S05]  /*d240*/  BSYNC.RECONVERGENT B0 ;  /* 0x0000000000007941 */ /* 0x000fea0003800200 */
.L_x_4037:
[----:B------:R-:W-:-:S05]  /*d250*/  LOP3.LUT R3, R0, 0x80, R3, 0xf8, !PT ;  /* 0x0000008000037812 */ /* 0x000fca00078ef803 */
[----:B------:R-:W-:Y:S01]  /*d260*/  STG.E.U8 desc[UR36][R16.64], R3 ;  /* 0x0000000310007986 */ /* 0x000fe2000c101124 */
[----:B------:R-:W-:Y:S05]  /*d270*/  EXIT ;  /* 0x000000000000794d */ /* 0x000fea0003800000 */
.L_x_4034:
        /* <DEDUP_REMOVED lines=12> */
.L_x_4040:
[----:B------:R-:W-:Y:S02]  /*d340*/  ISETP.GT.U32.AND P0, PT, R2, 0x7f800000, PT ;  /* 0x7f8000000200780c */ /* 0x000fe40003f04070 */
[----:B------:R-:W-:-:S04]  /*d350*/  MOV R0, 0x7f ;  /* 0x0000007f00007802 */ /* 0x000fc80000000f00 */
[----:B------:R-:W-:-:S07]  /*d360*/  SEL R0, R0, 0x7c, P0 ;  /* 0x0000007c00007807 */ /* 0x000fce0000000000 */
.L_x_4041:
[----:B------:R-:W-:Y:S05]  /*d370*/  BSYNC.RECONVERGENT B0 ;  /* 0x0000000000007941 */ /* 0x000fea0003800200 */
.L_x_4039:
[----:B------:R-:W-:-:S04]  /*d380*/  SHF.R.U32.HI R3, RZ, 0x18, R3 ;  /* 0x00000018ff037819 */ /* 0x000fc80000011603 */
[----:B------:R-:W-:-:S05]  /*d390*/  LOP3.LUT R3, R0, 0x80, R3, 0xf8, !PT ;  /* 0x0000008000037812 */ /* 0x000fca00078ef803 */
[----:B------:R-:W-:Y:S01]  /*d3a0*/  STG.E.U8 desc[UR36][R16.64], R3 ;  /* 0x0000000310007986 */ /* 0x000fe2000c101124 */
[----:B------:R-:W-:Y:S05]  /*d3b0*/  EXIT ;  /* 0x000000000000794d */ /* 0x000fea0003800000 */
.L_x_4033:
[----:B0-----:R-:W-:Y:S01]  /*d3c0*/  STG.E.U16 desc[UR36][R16.64], R5 ;  /* 0x0000000510007986 */ /* 0x001fe2000c101524 */
[----:B------:R-:W-:Y:S05]  /*d3d0*/  EXIT ;  /* 0x000000000000794d */ /* 0x000fea0003800000 */
.L_x_4042:
        /* <DEDUP_REMOVED lines=10> */
.L_x_7055:


//--------------------- .text._ZN2at6native27unrolled_elementwise_kernelIZZZNS0_65_GLOBAL__N__cd49fe81_27_ActivationSoftplusKernel_cu_1520ed90_293215softplus_kernelERNS_18TensorIteratorBaseERKN3c106ScalarES8_ENKUlvE_clEvENKUlvE2_clEvEUlNS5_8BFloat16EE_St5arrayIPcLm2EELi4E23TrivialOffsetCalculatorILi1EjESH_NS0_6memory12LoadWithCastILi1EEENSI_13StoreWithCastILi1EEEEEviT_T0_T2_T3_T4_T5_ --------------------------
	.section	.text._ZN2at6native27unrolled_elementwise_kernelIZZZNS0_65_GLOBAL__N__cd49fe81_27_ActivationSoftplusKernel_cu_1520ed90_293215softplus_kernelERNS_18TensorIteratorBaseERKN3c106ScalarES8_ENKUlvE_clEvENKUlvE2_clEvEUlNS5_8BFloat16EE_St5arrayIPcLm2EELi4E23TrivialOffsetCalculatorILi1EjESH_NS0_6memory12LoadWithCastILi1EEENSI_13StoreWithCastILi1EEEEEviT_T0_T2_T3_T4_T5_,"ax",@progbits
	.align	128
        .global         _ZN2at6native27unrolled_elementwise_kernelIZZZNS0_65_GLOBAL__N__cd49fe81_27_ActivationSoftplusKernel_cu_1520ed90_293215softplus_kernelERNS_18TensorIteratorBaseERKN3c106ScalarES8_ENKUlvE_clEvENKUlvE2_clEvEUlNS5_8BFloat16EE_St5arrayIPcLm2EELi4E23TrivialOffsetCalculatorILi1EjESH_NS0_6memory12LoadWithCastILi1EEENSI_13StoreWithCastILi1EEEEEviT_T0_T2_T3_T4_T5_
        .type           _ZN2at6native27unrolled_elementwise_kernelIZZZNS0_65_GLOBAL__N__cd49fe81_27_ActivationSoftplusKernel_cu_1520ed90_293215softplus_kernelERNS_18TensorIteratorBaseERKN3c106ScalarES8_ENKUlvE_clEvENKUlvE2_clEvEUlNS5_8BFloat16EE_St5arrayIPcLm2EELi4E23TrivialOffsetCalculatorILi1EjESH_NS0_6memory12LoadWithCastILi1EEENSI_13StoreWithCastILi1EEEEEviT_T0_T2_T3_T4_T5_,@function
        .size           _ZN2at6native27unrolled_elementwise_kernelIZZZNS0_65_GLOBAL__N__cd49fe81_27_ActivationSoftplusKernel_cu_1520ed90_293215softplus_kernelERNS_18TensorIteratorBaseERKN3c106ScalarES8_ENKUlvE_clEvENKUlvE2_clEvEUlNS5_8BFloat16EE_St5arrayIPcLm2EELi4E23TrivialOffsetCalculatorILi1EjESH_NS0_6memory12LoadWithCastILi1EEENSI_13StoreWithCastILi1EEEEEviT_T0_T2_T3_T4_T5_,(.L_x_7056 - _ZN2at6native27unrolled_elementwise_kernelIZZZNS0_65_GLOBAL__N__cd49fe81_27_ActivationSoftplusKernel_cu_1520ed90_293215softplus_kernelERNS_18TensorIteratorBaseERKN3c106ScalarES8_ENKUlvE_clEvENKUlvE2_clEvEUlNS5_8BFloat16EE_St5arrayIPcLm2EELi4E23TrivialOffsetCalculatorILi1EjESH_NS0_6memory12LoadWithCastILi1EEENSI_13StoreWithCastILi1EEEEEviT_T0_T2_T3_T4_T5_)
        .other          _ZN2at6native27unrolled_elementwise_kernelIZZZNS0_65_GLOBAL__N__cd49fe81_27_ActivationSoftplusKernel_cu_1520ed90_293215softplus_kernelERNS_18TensorIteratorBaseERKN3c106ScalarES8_ENKUlvE_clEvENKUlvE2_clEvEUlNS5_8BFloat16EE_St5arrayIPcLm2EELi4E23TrivialOffsetCalculatorILi1EjESH_NS0_6memory12LoadWithCastILi1EEENSI_13StoreWithCastILi1EEEEEviT_T0_T2_T3_T4_T5_,@"STO_CUDA_ENTRY STV_DEFAULT"
_ZN2at6native27unrolled_elementwise_kernelIZZZNS0_65_GLOBAL__N__cd49fe81_27_ActivationSoftplusKernel_cu_1520ed90_293215softplus_kernelERNS_18TensorIteratorBaseERKN3c106ScalarES8_ENKUlvE_clEvENKUlvE2_clEvEUlNS5_8BFloat16EE_St5arrayIPcLm2EELi4E23TrivialOffsetCalculatorILi1EjESH_NS0_6memory12LoadWithCastILi1EEENSI_13StoreWithCastILi1EEEEEviT_T0_T2_T3_T4_T5_:
.text._ZN2at6native27unrolled_elementwise_kernelIZZZNS0_65_GLOBAL__N__cd49fe81_27_ActivationSoftplusKernel_cu_1520ed90_293215softplus_kernelERNS_18TensorIteratorBaseERKN3c106ScalarES8_ENKUlvE_clEvENKUlvE2_clEvEUlNS5_8BFloat16EE_St5arrayIPcLm2EELi4E23TrivialOffsetCalculatorILi1EjESH_NS0_6memory12LoadWithCastILi1EEENSI_13StoreWithCastILi1EEEEEviT_T0_T2_T3_T4_T5_:
        /* <DEDUP_REMOVED lines=34> */
.L_x_4048:
[----:B------:R-:W2:Y:S02]  /*0220*/  LDG.E.U8 R4, desc[UR36][R4.64] ;  /* 0x0000002404047981 */ /* 0x000ea4000c1e1100 */
[----:B--2---:R-:W-:-:S04]  /*0230*/  I2FP.F32.U32 R0, R4 ;  /* 0x0000000400007245 */ /* 0x004fc80000201000 */
[----:B------:R-:W-:-:S04]  /*0240*/  F2FP.BF16.F32.PACK_AB R0, RZ, R0 ;  /* 0x00000000ff00723e */ /* 0x000fc800000010ff */
[----:B------:R-:W-:Y:S01]  /*0250*/  PRMT R18, R0, 0x7610, R18 ;  /* 0x0000761000127816 */ /* 0x000fe20000000012 */
[----:B------:R-:W-:Y:S06]  /*0260*/  BRA `(.L_x_4050) ;  /* 0x0000000c00e47947 */ /* 0x000fec0003800000 */
.L_x_4047:
        /* <DEDUP_REMOVED lines=11> */
.L_x_4052:
[----:B------:R-:W2:Y:S02]  /*0320*/  LDG.E R4, desc[UR36][R4.64] ;  /* 0x0000002404047981 */ /* 0x000ea4000c1e1900 */
[----:B--2---:R-:W-:-:S04]  /*0330*/  I2FP.F32.S32 R0, R4 ;  /* 0x0000000400007245 */ /* 0x004fc80000201400 */
[----:B------:R-:W-:-:S04]  /*0340*/  F2FP.BF16.F32.PACK_AB R0, RZ, R0 ;  /* 0x00000000ff00723e */ /* 0x000fc800000010ff */
[----:B------:R-:W-:Y:S01]  /*0350*/  PRMT R18, R0, 0x7610, R18 ;  /* 0x0000761000127816 */ /* 0x000fe20000000012 */
[----:B------:R-:W-:Y:S06]  /*0360*/  BRA `(.L_x_4050) ;  /* 0x0000000c00a47947 */ /* 0x000fec0003800000 */
.L_x_4051:
[----:B------:R-:W2:Y:S02]  /*0370*/  LDG.E.U16 R4, desc[UR36][R4.64] ;  /* 0x0000002404047981 */ /* 0x000ea4000c1e1500 */
[----:B--2---:R-:W0:Y:S02]  /*0380*/  I2F.S16 R0, R4 ;  /* 0x0000000400007306 */ /* 0x004e240000101400 */
[----:B0-----:R-:W-:-:S04]  /*0390*/  F2FP.BF16.F32.PACK_AB R0, RZ, R0 ;  /* 0x00000000ff00723e */ /* 0x001fc800000010ff */
[----:B------:R-:W-:Y:S01]  /*03a0*/  PRMT R18, R0, 0x7610, R18 ;  /* 0x0000761000127816 */ /* 0x000fe20000000012 */
[----:B------:R-:W-:Y:S06]  /*03b0*/  BRA `(.L_x_4050) ;  /* 0x0000000c00907947 */ /* 0x000fec0003800000 */
.L_x_4046:
        /* <DEDUP_REMOVED lines=9> */
.L_x_4054:
[----:B------:R-:W2:Y:S02]  /*0450*/  LDG.E.U16 R0, desc[UR36][R4.64] ;  /* 0x0000002404007981 */ /* 0x000ea4000c1e1500 */
[----:B--2---:R-:W-:-:S05]  /*0460*/  HADD2.F32 R0, -RZ, R0.H0_H0 ;  /* 0x20000000ff007230 */ /* 0x004fca0000004100 */
[----:B------:R-:W-:-:S04]  /*0470*/  F2FP.BF16.F32.PACK_AB R0, RZ, R0 ;  /* 0x00000000ff00723e */ /* 0x000fc800000010ff */
[----:B------:R-:W-:Y:S01]  /*0480*/  PRMT R18, R0, 0x7610, R18 ;  /* 0x0000761000127816 */ /* 0x000fe20000000012 */
[----:B------:R-:W-:Y:S06]  /*0490*/  BRA `(.L_x_4050) ;  /* 0x0000000c00587947 */ /* 0x000fec0003800000 */
.L_x_4053:
        /* <DEDUP_REMOVED lines=9> */
.L_x_4056:
[----:B------:R-:W2:Y:S02]  /*0530*/  LDG.E.U16 R4, desc[UR36][R4.64] ;  /* 0x0000002404047981 */ /* 0x000ea4000c1e1500 */
[----:B--2---:R-:W-:-:S05]  /*0540*/  HADD2.F32 R0, -RZ, R4.H0_H0 ;  /* 0x20000004ff007230 */ /* 0x004fca0000004100 */
[----:B------:R-:W-:-:S04]  /*0550*/  F2FP.BF16.F32.PACK_AB R0, RZ, R0 ;  /* 0x00000000ff00723e */ /* 0x000fc800000010ff */
[----:B------:R-:W-:Y:S01]  /*0560*/  PRMT R18, R0, 0x7610, R18 ;  /* 0x0000761000127816 */ /* 0x000fe20000000012 */
[----:B------:R-:W-:Y:S06]  /*0570*/  BRA `(.L_x_4050) ;  /* 0x0000000c00207947 */ /* 0x000fec0003800000 */
.L_x_4055:
        /* <DEDUP_REMOVED lines=13> */
.L_x_4045:
        /* <DEDUP_REMOVED lines=14> */
.L_x_4059:
        /* <DEDUP_REMOVED lines=13> */
.L_x_4058:
        /* <DEDUP_REMOVED lines=27> */
.L_x_4061:
        /* <DEDUP_REMOVED lines=15> */
.L_x_4060:
[----:B------:R0:W5:Y:S01]  /*0aa0*/  LDG.E.U16 R18, desc[UR36][R4.64] ;  /* 0x0000002404127981 */ /* 0x000162000c1e1500 */
[----:B------:R-:W-:Y:S05]  /*0ab0*/  BRA `(.L_x_4050) ;  /* 0x0000000400d07947 */ /* 0x000fea0003800000 */
.L_x_4057:
        /* <DEDUP_REMOVED lines=13> */
.L_x_4064:
        /* <DEDUP_REMOVED lines=21> */
.L_x_4068:
[----:B------:R-:W-:Y:S05]  /*0ce0*/  BSYNC.RECONVERGENT B1 ;  /* 0x0000000000017941 */ /* 0x000fea0003800200 */
.L_x_4067:
[----:B------:R-:W-:Y:S01]  /*0cf0*/  IMAD.SHL.U32 R0, R0, 0x100000, RZ ;  /* 0x0010000000007824 */ /* 0x000fe200078e00ff */
[----:B------:R-:W-:-:S04]  /*0d00*/  LEA R3, R3, 0x3b800000, 0x17 ;  /* 0x3b80000003037811 */ /* 0x000fc800078eb8ff */
[----:B------:R-:W-:-:S07]  /*0d10*/  LOP3.LUT R0, R3, R0, R7, 0xfe, !PT ;  /* 0x0000000003007212 */ /* 0x000fce00078efe07 */
.L_x_4066:
[----:B------:R-:W-:Y:S05]  /*0d20*/  BSYNC.RECONVERGENT B0 ;  /* 0x0000000000007941 */ /* 0x000fea0003800200 */
.L_x_4065:
[----:B------:R-:W-:-:S04]  /*0d30*/  F2FP.BF16.F32.PACK_AB R0, RZ, R0 ;  /* 0x00000000ff00723e */ /* 0x000fc800000010ff */
[----:B------:R-:W-:Y:S01]  /*0d40*/  PRMT R18, R0, 0x7610, R18 ;  /* 0x0000761000127816 */ /* 0x000fe20000000012 */
[----:B------:R-:W-:Y:S06]  /*0d50*/  BRA `(.L_x_4050) ;  /* 0x0000000400287947 */ /* 0x000fec0003800000 */
.L_x_4063:
        /* <DEDUP_REMOVED lines=21> */
.L_x_4072:
[----:B------:R-:W-:Y:S05]  /*0eb0*/  BSYNC.RECONVERGENT B1 ;  /* 0x0000000000017941 */ /* 0x000fea0003800200 */
.L_x_4071:
[----:B------:R-:W-:Y:S01]  /*0ec0*/  IMAD.SHL.U32 R0, R0, 0x200000, RZ ;  /* 0x0020000000007824 */ /* 0x000fe200078e00ff */
[----:B------:R-:W-:-:S04]  /*0ed0*/  LEA R3, R3, 0x37800000, 0x17 ;  /* 0x3780000003037811 */ /* 0x000fc800078eb8ff */
[----:B------:R-:W-:-:S07]  /*0ee0*/  LOP3.LUT R0, R3, R0, R7, 0xfe, !PT ;  /* 0x0000000003007212 */ /* 0x000fce00078efe07 */
.L_x_4070:
[----:B------:R-:W-:Y:S05]  /*0ef0*/  BSYNC.RECONVERGENT B0 ;  /* 0x0000000000007941 */ /* 0x000fea0003800200 */
.L_x_4069:
[----:B------:R-:W-:-:S04]  /*0f00*/  F2FP.BF16.F32.PACK_AB R0, RZ, R0 ;  /* 0x00000000ff00723e */ /* 0x000fc800000010ff */
[----:B------:R-:W-:Y:S01]  /*0f10*/  PRMT R18, R0, 0x7610, R18 ;  /* 0x0000761000127816 */ /* 0x000fe20000000012 */
[----:B------:R-:W-:Y:S06]  /*0f20*/  BRA `(.L_x_4050) ;  /* 0x0000000000b47947 */ /* 0x000fec0003800000 */
.L_x_4062:
[----:B------:R-:W-:-:S09]  /*0f30*/  UISETP.NE.AND UP0, UPT, UR4, 0x1c, UPT ;  /* 0x0000001c0400788c */ /* 0x000fd2000bf05270 */
[----:B------:R-:W-:Y:S05]  /*0f40*/  BRA.U !UP0, `(.L_x_4073) ;  /* 0x00000001089c7547 */ /* 0x000fea000b800000 */
[----:B------:R-:W-:-:S09]  /*0f50*/  UISETP.NE.AND UP0, UPT, UR4, 0x1d, UPT ;  /* 0x0000001d0400788c */ /* 0x000fd2000bf05270 */
[----:B------:R-:W-:Y:S05]  /*0f60*/  BRA.U !UP0, `(.L_x_4074) ;  /* 0x0000000108807547 */ /* 0x000fea000b800000 */
[----:B------:R-:W-:-:S09]  /*0f70*/  UISETP.NE.AND UP0, UPT, UR4, 0x2c, UPT ;  /* 0x0000002c0400788c */ /* 0x000fd2000bf05270 */
[----:B------:R-:W-:Y:S05]  /*0f80*/  BRA.U !UP0, `(.L_x_4075) ;  /* 0x0000000108487547 */ /* 0x000fea000b800000 */
.L_x_4049:
        /* <DEDUP_REMOVED lines=16> */
.L_x_4076:
[----:B------:R-:W-:Y:S01]  /*1090*/  PRMT R18, RZ, 0x7610, R18 ;  /* 0x00007610ff127816 */ /* 0x000fe20000000012 */
[----:B------:R-:W-:Y:S06]  /*10a0*/  BRA `(.L_x_4050) ;  /* 0x0000000000547947 */ /* 0x000fec0003800000 */
.L_x_4075:
        /* <DEDUP_REMOVED lines=8> */
.L_x_4078:
[----:B------:R-:W-:Y:S05]  /*1130*/  BSYNC.RECONVERGENT B0 ;  /* 0x0000000000007941 */ /* 0x000fea0003800200 */
.L_x_4077:
[----:B------:R-:W-:-:S04]  /*1140*/  F2FP.BF16.F32.PACK_AB R0, RZ, R0 ;  /* 0x00000000ff00723e */ /* 0x000fc800000010ff */
[----:B------:R-:W-:Y:S01]  /*1150*/  PRMT R18, R0, 0x7610, R18 ;  /* 0x0000761000127816 */ /* 0x000fe20000000012 */
[----:B------:R-:W-:Y:S06]  /*1160*/  BRA `(.L_x_4050) ;  /* 0x0000000000247947 */ /* 0x000fec0003800000 */
.L_x_4074:
[----:B------:R-:W2:Y:S02]  /*1170*/  LDG.E.64 R4, desc[UR36][R4.64] ;  /* 0x0000002404047981 */ /* 0x000ea4000c1e1b00 */
[----:B--2---:R-:W0:Y:S02]  /*1180*/  I2F.U64 R0, R4 ;  /* 0x0000000400007312 */ /* 0x004e240000301000 */
[----:B0-----:R-:W-:-:S04]  /*1190*/  F2FP.BF16.F32.PACK_AB R0, RZ, R0 ;  /* 0x00000000ff00723e */ /* 0x001fc800000010ff */
[----:B------:R-:W-:Y:S01]  /*11a0*/  PRMT R18, R0, 0x7610, R18 ;  /* 0x0000761000127816 */ /* 0x000fe20000000012 */
[----:B------:R-:W-:Y:S06]  /*11b0*/  BRA `(.L_x_4050) ;  /* 0x0000000000107947 */ /* 0x000fec0003800000 */
.L_x_4073:
[----:B------:R-:W2:Y:S02]  /*11c0*/  LDG.E R4, desc[UR36][R4.64] ;  /* 0x0000002404047981 */ /* 0x000ea4000c1e1900 */
[----:B--2---:R-:W-:-:S04]  /*11d0*/  I2FP.F32.U32 R0, R4 ;  /* 0x0000000400007245 */ /* 0x004fc80000201000 */
[----:B------:R-:W-:-:S04]  /*11e0*/  F2FP.BF16.F32.PACK_AB R0, RZ, R0 ;  /* 0x00000000ff00723e */ /* 0x000fc800000010ff */
[----:B------:R-:W-:-:S07]  /*11f0*/  PRMT R18, R0, 0x7610, R18 ;  /* 0x0000761000127816 */ /* 0x000fce0000000012 */
.L_x_4050:
[----:B------:R-:W-:-:S07]  /*1200*/  VIADD R23, R25, 0x80 ;  /* 0x0000008019177836 */ /* 0x000fce0000000000 */
.L_x_4044:
[----:B------:R-:W-:Y:S05]  /*1210*/  BSYNC.RECONVERGENT B6 ;  /* 0x0000000000067941 */ /* 0x000fea0003800200 */
.L_x_4043:
[----:B------:R-:W-:Y:S01]  /*1220*/  ISETP.GE.AND P0, PT, R23, R16, PT ;  /* 0x000000101700720c */ /* 0x000fe20003f06270 */
[----:B------:R-:W-:Y:S01]  /*1230*/  BSSY.RECONVERGENT B6, `(.L_x_4079) ;  /* 0x0000118000067945 */ /* 0x000fe20003800200 */
[----:B------:R-:W-:-:S11]  /*1240*/  PRMT R17, RZ, 0x7610, R17 ;  /* 0x00007610ff117816 */ /* 0x000fd60000000011 */
        /* <DEDUP_REMOVED lines=23> */
.L_x_4084:
[----:B------:R-:W2:Y:S02]  /*13c0*/  LDG.E.U8 R4, desc[UR36][R4.64] ;  /* 0x0000002404047981 */ /* 0x000ea4000c1e1100 */
[----:B--2---:R-:W-:-:S04]  /*13d0*/  I2FP.F32.U32 R0, R4 ;  /* 0x0000000400007245 */ /* 0x004fc80000201000 */
[----:B------:R-:W-:-:S04]  /*13e0*/  F2FP.BF16.F32.PACK_AB R0, RZ, R0 ;  /* 0x00000000ff00723e */ /* 0x000fc800000010ff */
[----:B------:R-:W-:Y:S01]  /*13f0*/  PRMT R17, R0, 0x7610, R17 ;  /* 0x0000761000117816 */ /* 0x000fe20000000011 */
[----:B------:R-:W-:Y:S06]  /*1400*/  BRA `(.L_x_4086) ;  /* 0x0000000c00e47947 */ /* 0x000fec0003800000 */
.L_x_4083:
        /* <DEDUP_REMOVED lines=11> */
.L_x_4088:
[----:B------:R-:W2:Y:S02]  /*14c0*/  LDG.E R4, desc[UR36][R4.64] ;  /* 0x0000002404047981 */ /* 0x000ea4000c1e1900 */
[----:B--2---:R-:W-:-:S04]  /*14d0*/  I2FP.F32.S32 R0, R4 ;  /* 0x0000000400007245 */ /* 0x004fc80000201400 */
[----:B------:R-:W-:-:S04]  /*14e0*/  F2FP.BF16.F32.PACK_AB R0, RZ, R0 ;  /* 0x00000000ff00723e */ /* 0x000fc800000010ff */
[----:B------:R-:W-:Y:S01]  /*14f0*/  PRMT R17, R0, 0x7610, R17 ;  /* 0x0000761000117816 */ /* 0x000fe20000000011 */
[----:B------:R-:W-:Y:S06]  /*1500*/  BRA `(.L_x_4086) ;  /* 0x0000000c00a47947 */ /* 0x000fec0003800000 */
.L_x_4087:
[----:B------:R-:W2:Y:S02]  /*1510*/  LDG.E.U16 R4, desc[UR36][R4.64] ;  /* 0x0000002404047981 */ /* 0x000ea4000c1e1500 */
[----:B--2---:R-:W0:Y:S02]  /*1520*/  I2F.S16 R0, R4 ;  /* 0x0000000400007306 */ /* 0x004e240000101400 */
[----:B0-----:R-:W-:-:S04]  /*1530*/  F2FP.BF16.F32.PACK_AB R0, RZ, R0 ;  /* 0x00000000ff00723e */ /* 0x001fc800000010ff */
[----:B------:R-:W-:Y:S01]  /*1540*/  PRMT R17, R0, 0x7610, R17 ;  /* 0x0000761000117816 */ /* 0x000fe20000000011 */
[----:B------:R-:W-:Y:S06]  /*1550*/  BRA `(.L_x_4086) ;  /* 0x0000000c00907947 */ /* 0x000fec0003800000 */
.L_x_4082:
        /* <DEDUP_REMOVED lines=9> */
.L_x_4090:
[----:B------:R-:W2:Y:S02]  /*15f0*/  LDG.E.U16 R0, desc[UR36][R4.64] ;  /* 0x0000002404007981 */ /* 0x000ea4000c1e1500 */
[----:B--2---:R-:W-:-:S05]  /*1600*/  HADD2.F32 R0, -RZ, R0.H0_H0 ;  /* 0x20000000ff007230 */ /* 0x004fca0000004100 */
[----:B------:R-:W-:-:S04]  /*1610*/  F2FP.BF16.F32.PACK_AB R0, RZ, R0 ;  /* 0x00000000ff00723e */ /* 0x000fc800000010ff */
[----:B------:R-:W-:Y:S01]  /*1620*/  PRMT R17, R0, 0x7610, R17 ;  /* 0x0000761000117816 */ /* 0x000fe20000000011 */
[----:B------:R-:W-:Y:S06]  /*1630*/  BRA `(.L_x_4086) ;  /* 0x0000000c00587947 */ /* 0x000fec0003800000 */
.L_x_4089:
        /* <DEDUP_REMOVED lines=9> */
.L_x_4092:
[----:B------:R-:W2:Y:S02]  /*16d0*/  LDG.E.U16 R4, desc[UR36][R4.64] ;  /* 0x0000002404047981 */ /* 0x000ea4000c1e1500 */
[----:B--2---:R-:W-:-:S05]  /*16e0*/  HADD2.F32 R0, -RZ, R4.H0_H0 ;  /* 0x20000004ff007230 */ /* 0x004fca0000004100 */
[----:B------:R-:W-:-:S04]  /*16f0*/  F2FP.BF16.F32.PACK_AB R0, RZ, R0 ;  /* 0x00000000ff00723e */ /* 0x000fc800000010ff */
[----:B------:R-:W-:Y:S01]  /*1700*/  PRMT R17, R0, 0x7610, R17 ;  /* 0x0000761000117816 */ /* 0x000fe20000000011 */
[----:B------:R-:W-:Y:S06]  /*1710*/  BRA `(.L_x_4086) ;  /* 0x0000000c00207947 */ /* 0x000fec0003800000 */
.L_x_4091:
        /* <DEDUP_REMOVED lines=13> */
.L_x_4081:
        /* <DEDUP_REMOVED lines=14> */
.L_x_4095:
        /* <DEDUP_REMOVED lines=13> */
.L_x_4094:
        /* <DEDUP_REMOVED lines=27> */
.L_x_4097:
        /* <DEDUP_REMOVED lines=15> */
.L_x_4096:
[----:B------:R0:W5:Y:S01]  /*1c40*/  LDG.E.U16 R17, desc[UR36][R4.64] ;  /* 0x0000002404117981 */ /* 0x000162000c1e1500 */
[----:B------:R-:W-:Y:S05]  /*1c50*/  BRA `(.L_x_4086) ;  /* 0x0000000400d07947 */ /* 0x000fea0003800000 */
.L_x_4093:
        /* <DEDUP_REMOVED lines=13> */
.L_x_4100:
        /* <DEDUP_REMOVED lines=21> */
.L_x_4104:
[----:B------:R-:W-:Y:S05]  /*1e80*/  BSYNC.RECONVERGENT B1 ;  /* 0x0000000000017941 */ /* 0x000fea0003800200 */
.L_x_4103:
[----:B------:R-:W-:Y:S01]  /*1e90*/  IMAD.SHL.U32 R0, R0, 0x100000, RZ ;  /* 0x0010000000007824 */ /* 0x000fe200078e00ff */
[----:B------:R-:W-:-:S04]  /*1ea0*/  LEA R3, R3, 0x3b800000, 0x17 ;  /* 0x3b80000003037811 */ /* 0x000fc800078eb8ff */
[----:B------:R-:W-:-:S07]  /*1eb0*/  LOP3.LUT R0, R3, R0, R7, 0xfe, !PT ;  /* 0x0000000003007212 */ /* 0x000fce00078efe07 */
.L_x_4102:
[----:B------:R-:W-:Y:S05]  /*1ec0*/  BSYNC.RECONVERGENT B0 ;  /* 0x0000000000007941 */ /* 0x000fea0003800200 */
.L_x_4101:
[----:B------:R-:W-:-:S04]  /*1ed0*/  F2FP.BF16.F32.PACK_AB R0, RZ, R0 ;  /* 0x00000000ff00723e */ /* 0x000fc800000010ff */
[----:B------:R-:W-:Y:S01]  /*1ee0*/  PRMT R17, R0, 0x7610, R17 ;  /* 0x0000761000117816 */ /* 0x000fe20000000011 */
[----:B------:R-:W-:Y:S06]  /*1ef0*/  BRA `(.L_x_4086) ;  /* 0x0000000400287947 */ /* 0x000fec0003800000 */
.L_x_4099:
        /* <DEDUP_REMOVED lines=21> */
.L_x_4108:
[----:B------:R-:W-:Y:S05]  /*2050*/  BSYNC.RECONVERGENT B1 ;  /* 0x0000000000017941 */ /* 0x000fea0003800200 */
.L_x_4107:
[----:B------:R-:W-:Y:S01]  /*2060*/  IMAD.SHL.U32 R0, R0, 0x200000, RZ ;  /* 0x0020000000007824 */ /* 0x000fe200078e00ff */
[----:B------:R-:W-:-:S04]  /*2070*/  LEA R3, R3, 0x37800000, 0x17 ;  /* 0x3780000003037811 */ /* 0x000fc800078eb8ff */
[----:B------:R-:W-:-:S07]  /*2080*/  LOP3.LUT R0, R3, R0, R7, 0xfe, !PT ;  /* 0x0000000003007212 */ /* 0x000fce00078efe07 */
.L_x_4106:
[----:B------:R-:W-:Y:S05]  /*2090*/  BSYNC.RECONVERGENT B0 ;  /* 0x0000000000007941 */ /* 0x000fea0003800200 */
.L_x_4105:
[----:B------:R-:W-:-:S04]  /*20a0*/  F2FP.BF16.F32.PACK_AB R0, RZ, R0 ;  /* 0x00000000ff00723e */ /* 0x000fc800000010ff */
[----:B------:R-:W-:Y:S01]  /*20b0*/  PRMT R17, R0, 0x7610, R17 ;  /* 0x0000761000117816 */ /* 0x000fe20000000011 */
[----:B------:R-:W-:Y:S06]  /*20c0*/  BRA `(.L_x_4086) ;  /* 0x0000000000b47947 */ /* 0x000fec0003800000 */
.L_x_4098:
        /* <DEDUP_REMOVED lines=14> */
.L_x_4112:
[----:B------:R-:W-:Y:S05]  /*21b0*/  BSYNC.RECONVERGENT B0 ;  /* 0x0000000000007941 */ /* 0x000fea0003800200 */
.L_x_4111:
[----:B------:R-:W-:-:S04]  /*21c0*/  F2FP.BF16.F32.PACK_AB R0, RZ, R0 ;  /* 0x00000000ff00723e */ /* 0x000fc800000010ff */
[----:B------:R-:W-:Y:S01]  /*21d0*/  PRMT R17, R0, 0x7610, R17 ;  /* 0x0000761000117816 */ /* 0x000fe20000000011 */
[----:B------:R-:W-:Y:S06]  /*21e0*/  BRA `(.L_x_4086) ;  /* 0x00000000006c7947 */ /* 0x000fec0003800000 */
.L_x_4085:
        /* <DEDUP_REMOVED lines=16> */
.L_x_4113:
[----:B------:R-:W-:Y:S01]  /*22f0*/  PRMT R17, RZ, 0x7610, R17 ;  /* 0x00007610ff117816 */ /* 0x000fe20000000011 */
[----:B------:R-:W-:Y:S06]  /*2300*/  BRA `(.L_x_4086) ;  /* 0x0000000000247947 */ /* 0x000fec0003800000 */
.L_x_4110:
[----:B------:R-:W2:Y:S02]  /*2310*/  LDG.E.64 R4, desc[UR36][R4.64] ;  /* 0x0000002404047981 */ /* 0x000ea4000c1e1b00 */
[----:B--2---:R-:W0:Y:S02]  /*2320*/  I2F.U64 R0, R4 ;  /* 0x0000000400007312 */ /* 0x004e240000301000 */
[----:B0-----:R-:W-:-:S04]  /*2330*/  F2FP.BF16.F32.PACK_AB R0, RZ, R0 ;  /* 0x00000000ff00723e */ /* 0x001fc800000010ff */
[----:B------:R-:W-:Y:S01]  /*2340*/  PRMT R17, R0, 0x7610, R17 ;  /* 0x0000761000117816 */ /* 0x000fe20000000011 */
[----:B------:R-:W-:Y:S06]  /*2350*/  BRA `(.L_x_4086) ;  /* 0x0000000000107947 */ /* 0x000fec0003800000 */
.L_x_4109:
[----:B------:R-:W2:Y:S02]  /*2360*/  LDG.E R4, desc[UR36][R4.64] ;  /* 0x0000002404047981 */ /* 0x000ea4000c1e1900 */
[----:B--2---:R-:W-:-:S04]  /*2370*/  I2FP.F32.U32 R0, R4 ;  /* 0x0000000400007245 */ /* 0x004fc80000201000 */
[----:B------:R-:W-:-:S04]  /*2380*/  F2FP.BF16.F32.PACK_AB R0, RZ, R0 ;  /* 0x00000000ff00723e */ /* 0x000fc800000010ff */
[----:B------:R-:W-:-:S07]  /*2390*/  PRMT R17, R0, 0x7610, R17 ;  /* 0x0000761000117816 */ /* 0x000fce0000000011 */
.L_x_4086:
[----:B------:R-:W-:-:S07]  /*23a0*/  VIADD R23, R23, 0x80 ;  /* 0x0000008017177836 */ /* 0x000fce0000000000 */
.L_x_4080:
[----:B------:R-:W-:Y:S05]  /*23b0*/  BSYNC.RECONVERGENT B6 ;  /* 0x0000000000067941 */ /* 0x000fea0003800200 */
.L_x_4079:
        /* <DEDUP_REMOVED lines=26> */
.L_x_4119:
[----:B------:R-:W2:Y:S02]  /*2560*/  LDG.E.U8 R4, desc[UR36][R4.64] ;  /* 0x0000002404047981 */ /* 0x000ea4000c1e1100 */
[----:B--2---:R-:W-:-:S04]  /*2570*/  I2FP.F32.U32 R0, R4 ;  /* 0x0000000400007245 */ /* 0x004fc80000201000 */
[----:B------:R-:W-:-:S04]  /*2580*/  F2FP.BF16.F32.PACK_AB R0, RZ, R0 ;  /* 0x00000000ff00723e */ /* 0x000fc800000010ff */
[----:B------:R-:W-:Y:S01]  /*2590*/  PRMT R19, R0, 0x7610, R19 ;  /* 0x0000761000137816 */ /* 0x000fe20000000013 */
[----:B------:R-:W-:Y:S06]  /*25a0*/  BRA `(.L_x_4121) ;  /* 0x0000000c00e47947 */ /* 0x000fec0003800000 */
.L_x_4118:
        /* <DEDUP_REMOVED lines=11> */
.L_x_4123:
[----:B------:R-:W2:Y:S02]  /*2660*/  LDG.E R4, desc[UR36][R4.64] ;  /* 0x0000002404047981 */ /* 0x000ea4000c1e1900 */
[----:B--2---:R-:W-:-:S04]  /*2670*/  I2FP.F32.S32 R0, R4 ;  /* 0x0000000400007245 */ /* 0x004fc80000201400 */
[----:B------:R-:W-:-:S04]  /*2680*/  F2FP.BF16.F32.PACK_AB R0, RZ, R0 ;  /* 0x00000000ff00723e */ /* 0x000fc800000010ff */
[----:B------:R-:W-:Y:S01]  /*2690*/  PRMT R19, R0, 0x7610, R19 ;  /* 0x0000761000137816 */ /* 0x000fe20000000013 */
[----:B------:R-:W-:Y:S06]  /*26a0*/  BRA `(.L_x_4121) ;  /* 0x0000000c00a47947 */ /* 0x000fec0003800000 */
.L_x_4122:
[----:B------:R-:W2:Y:S02]  /*26b0*/  LDG.E.U16 R4, desc[UR36][R4.64] ;  /* 0x0000002404047981 */ /* 0x000ea4000c1e1500 */
[----:B--2---:R-:W0:Y:S02]  /*26c0*/  I2F.S16 R0, R4 ;  /* 0x0000000400007306 */ /* 0x004e240000101400 */
[----:B0-----:R-:W-:-:S04]  /*26d0*/  F2FP.BF16.F32.PACK_AB R0, RZ, R0 ;  /* 0x00000000ff00723e */ /* 0x001fc800000010ff */
[----:B------:R-:W-:Y:S01]  /*26e0*/  PRMT R19, R0, 0x7610, R19 ;  /* 0x0000761000137816 */ /* 0x000fe20000000013 */
[----:B------:R-:W-:Y:S06]  /*26f0*/  BRA `(.L_x_4121) ;  /* 0x0000000c00907947 */ /* 0x000fec0003800000 */
.L_x_4117:
        /* <DEDUP_REMOVED lines=9> */
.L_x_4125:
[----:B------:R-:W2:Y:S02]  /*2790*/  LDG.E.U16 R0, desc[UR36][R4.64] ;  /* 0x0000002404007981 */ /* 0x000ea4000c1e1500 */
[----:B--2---:R-:W-:-:S05]  /*27a0*/  HADD2.F32 R0, -RZ, R0.H0_H0 ;  /* 0x20000000ff007230 */ /* 0x004fca0000004100 */
[----:B------:R-:W-:-:S04]  /*27b0*/  F2FP.BF16.F32.PACK_AB R0, RZ, R0 ;  /* 0x00000000ff00723e */ /* 0x000fc800000010ff */
[----:B------:R-:W-:Y:S01]  /*27c0*/  PRMT R19, R0, 0x7610, R19 ;  /* 0x0000761000137816 */ /* 0x000fe20000000013 */
[----:B------:R-:W-:Y:S06]  /*27d0*/  BRA `(.L_x_4121) ;  /* 0x0000000c00587947 */ /* 0x000fec0003800000 */
.L_x_4124:
        /* <DEDUP_REMOVED lines=9> */
.L_x_4127:
[----:B------:R-:W2:Y:S02]  /*2870*/  LDG.E.U16 R4, desc[UR36][R4.64] ;  /* 0x0000002404047981 */ /* 0x000ea4000c1e1500 */
[----:B--2---:R-:W-:-:S05]  /*2880*/  HADD2.F32 R0, -RZ, R4.H0_H0 ;  /* 0x20000004ff007230 */ /* 0x004fca0000004100 */
[----:B------:R-:W-:-:S04]  /*2890*/  F2FP.BF16.F32.PACK_AB R0, RZ, R0 ;  /* 0x00000000ff00723e */ /* 0x000fc800000010ff */
[----:B------:R-:W-:Y:S01]  /*28a0*/  PRMT R19, R0, 0x7610, R19 ;  /* 0x0000761000137816 */ /* 0x000fe20000000013 */
[----:B------:R-:W-:Y:S06]  /*28b0*/  BRA `(.L_x_4121) ;  /* 0x0000000c00207947 */ /* 0x000fec0003800000 */
.L_x_4126:
        /* <DEDUP_REMOVED lines=13> */
.L_x_4116:
        /* <DEDUP_REMOVED lines=14> */
.L_x_4130:
        /* <DEDUP_REMOVED lines=13> */
.L_x_4129:
        /* <DEDUP_REMOVED lines=27> */
.L_x_4132:
        /* <DEDUP_REMOVED lines=15> */
.L_x_4131:
[----:B------:R0:W5:Y:S01]  /*2de0*/  LDG.E.U16 R19, desc[UR36][R4.64] ;  /* 0x0000002404137981 */ /* 0x000162000c1e1500 */
[----:B------:R-:W-:Y:S05]  /*2df0*/  BRA `(.L_x_4121) ;  /* 0x0000000400d07947 */ /* 0x000fea0003800000 */
.L_x_4128:
        /* <DEDUP_REMOVED lines=13> */
.L_x_4135:
        /* <DEDUP_REMOVED lines=21> */
.L_x_4139:
[----:B------:R-:W-:Y:S05]  /*3020*/  BSYNC.RECONVERGENT B1 ;  /* 0x0000000000017941 */ /* 0x000fea0003800200 */
.L_x_4138:
[----:B------:R-:W-:Y:S01]  /*3030*/  IMAD.SHL.U32 R0, R0, 0x100000, RZ ;  /* 0x0010000000007824 */ /* 0x000fe200078e00ff */
[----:B------:R-:W-:-:S04]  /*3040*/  LEA R3, R3, 0x3b800000, 0x17 ;  /* 0x3b80000003037811 */ /* 0x000fc800078eb8ff */
[----:B------:R-:W-:-:S07]  /*3050*/  LOP3.LUT R0, R3, R0, R7, 0xfe, !PT ;  /* 0x0000000003007212 */ /* 0x000fce00078efe07 */
.L_x_4137:
[----:B------:R-:W-:Y:S05]  /*3060*/  BSYNC.RECONVERGENT B0 ;  /* 0x0000000000007941 */ /* 0x000fea0003800200 */
.L_x_4136:
[----:B------:R-:W-:-:S04]  /*3070*/  F2FP.BF16.F32.PACK_AB R0, RZ, R0 ;  /* 0x00000000ff00723e */ /* 0x000fc800000010ff */
[----:B------:R-:W-:Y:S01]  /*3080*/  PRMT R19, R0, 0x7610, R19 ;  /* 0x0000761000137816 */ /* 0x000fe20000000013 */
[----:B------:R-:W-:Y:S06]  /*3090*/  BRA `(.L_x_4121) ;  /* 0x0000000400287947 */ /* 0x000fec0003800000 */
.L_x_4134:
        /* <DEDUP_REMOVED lines=21> */
.L_x_4143:
[----:B------:R-:W-:Y:S05]  /*31f0*/  BSYNC.RECONVERGENT B1 ;  /* 0x0000000000017941 */ /* 0x000fea0003800200 */
.L_x_4142:
[----:B------:R-:W-:Y:S01]  /*3200*/  IMAD.SHL.U32 R0, R0, 0x200000, RZ ;  /* 0x0020000000007824 */ /* 0x000fe200078e00ff */
[----:B------:R-:W-:-:S04]  /*3210*/  LEA R3, R3, 0x37800000, 0x17 ;  /* 0x3780000003037811 */ /* 0x000fc800078eb8ff */
[----:B------:R-:W-:-:S07]  /*3220*/  LOP3.LUT R0, R3, R0, R7, 0xfe, !PT ;  /* 0x0000000003007212 */ /* 0x000fce00078efe07 */
.L_x_4141:
[----:B------:R-:W-:Y:S05]  /*3230*/  BSYNC.RECONVERGENT B0 ;  /* 0x0000000000007941 */ /* 0x000fea0003800200 */
.L_x_4140:
[----:B------:R-:W-:-:S04]  /*3240*/  F2FP.BF16.F32.PACK_AB R0, RZ, R0 ;  /* 0x00000000ff00723e */ /* 0x000fc800000010ff */
[----:B------:R-:W-:Y:S01]  /*3250*/  PRMT R19, R0, 0x7610, R19 ;  /* 0x0000761000137816 */ /* 0x000fe20000000013 */
[----:B------:R-:W-:Y:S06]  /*3260*/  BRA `(.L_x_4121) ;  /* 0x0000000000b47947 */ /* 0x000fec0003800000 */
.L_x_4133:
        /* <DEDUP_REMOVED lines=14> */
.L_x_4147:
[----:B------:R-:W-:Y:S05]  /*3350*/  BSYNC.RECONVERGENT B0 ;  /* 0x0000000000007941 */ /* 0x000fea0003800200 */
.L_x_4146:
[----:B------:R-:W-:-:S04]  /*3360*/  F2FP.BF16.F32.PACK_AB R0, RZ, R0 ;  /* 0x00000000ff00723e */ /* 0x000fc800000010ff */
[----:B------:R-:W-:Y:S01]  /*3370*/  PRMT R19, R0, 0x7610, R19 ;  /* 0x0000761000137816 */ /* 0x000fe20000000013 */
[----:B------:R-:W-:Y:S06]  /*3380*/  BRA `(.L_x_4121) ;  /* 0x00000000006c7947 */ /* 0x000fec0003800000 */
.L_x_4120:
        /* <DEDUP_REMOVED lines=16> */
.L_x_4148:
[----:B------:R-:W-:Y:S01]  /*3490*/  PRMT R19, RZ, 0x7610, R19 ;  /* 0x00007610ff137816 */ /* 0x000fe20000000013 */
[----:B------:R-:W-:Y:S06]  /*34a0*/  BRA `(.L_x_4121) ;  /* 0x0000000000247947 */ /* 0x000fec0003800000 */
.L_x_4145:
[----:B------:R-:W2:Y:S02]  /*34b0*/  LDG.E.64 R4, desc[UR36][R4.64] ;  /* 0x0000002404047981 */ /* 0x000ea4000c1e1b00 */
[----:B--2---:R-:W0:Y:S02]  /*34c0*/  I2F.U64 R0, R4 ;  /* 0x0000000400007312 */ /* 0x004e240000301000 */
[----:B0-----:R-:W-:-:S04]  /*34d0*/  F2FP.BF16.F32.PACK_AB R0, RZ, R0 ;  /* 0x00000000ff00723e */ /* 0x001fc800000010ff */
[----:B------:R-:W-:Y:S01]  /*34e0*/  PRMT R19, R0, 0x7610, R19 ;  /* 0x0000761000137816 */ /* 0x000fe20000000013 */
[----:B------:R-:W-:Y:S06]  /*34f0*/  BRA `(.L_x_4121) ;  /* 0x0000000000107947 */ /* 0x000fec0003800000 */
.L_x_4144:
[----:B------:R-:W2:Y:S02]  /*3500*/  LDG.E R4, desc[UR36][R4.64] ;  /* 0x0000002404047981 */ /* 0x000ea4000c1e1900 */
[----:B--2---:R-:W-:-:S04]  /*3510*/  I2FP.F32.U32 R0, R4 ;  /* 0x0000000400007245 */ /* 0x004fc80000201000 */
[----:B------:R-:W-:-:S04]  /*3520*/  F2FP.BF16.F32.PACK_AB R0, RZ, R0 ;  /* 0x00000000ff00723e */ /* 0x000fc800000010ff */
[----:B------:R-:W-:-:S07]  /*3530*/  PRMT R19, R0, 0x7610, R19 ;  /* 0x0000761000137816 */ /* 0x000fce0000000013 */
.L_x_4121:
[----:B------:R-:W-:-:S07]  /*3540*/  VIADD R23, R23, 0x80 ;  /* 0x0000008017177836 */ /* 0x000fce0000000000 */
.L_x_4115:
[----:B------:R-:W-:Y:S05]  /*3550*/  BSYNC.RECONVERGENT B6 ;  /* 0x0000000000067941 */ /* 0x000fea0003800200 */
.L_x_4114:
        /* <DEDUP_REMOVED lines=25> */
.L_x_4154:
[----:B------:R-:W2:Y:S02]  /*36f0*/  LDG.E.U8 R4, desc[UR36][R4.64] ;  /* 0x0000002404047981 */ /* 0x000ea4000c1e1100 */
[----:B--2---:R-:W-:-:S04]  /*3700*/  I2FP.F32.U32 R0, R4 ;  /* 0x0000000400007245 */ /* 0x004fc80000201000 */
[----:B------:R-:W-:Y:S01]  /*3710*/  F2FP.BF16.F32.PACK_AB R0, RZ, R0 ;  /* 0x00000000ff00723e */ /* 0x000fe200000010ff */
[----:B------:R-:W-:Y:S06]  /*3720*/  BRA `(.L_x_4150) ;  /* 0x0000000c00a87947 */ /* 0x000fec0003800000 */
.L_x_4153:
        /* <DEDUP_REMOVED lines=10> */
.L_x_4157:
[----:B------:R-:W2:Y:S02]  /*37d0*/  LDG.E R4, desc[UR36][R4.64] ;  /* 0x0000002404047981 */ /* 0x000ea4000c1e1900 */
[----:B--2---:R-:W-:-:S04]  /*37e0*/  I2FP.F32.S32 R0, R4 ;  /* 0x0000000400007245 */ /* 0x004fc80000201400 */
[----:B------:R-:W-:Y:S01]  /*37f0*/  F2FP.BF16.F32.PACK_AB R0, RZ, R0 ;  /* 0x00000000ff00723e */ /* 0x000fe200000010ff */
[----:B------:R-:W-:Y:S06]  /*3800*/  BRA `(.L_x_4150) ;  /* 0x0000000c00707947 */ /* 0x000fec0003800000 */
.L_x_4156:
[----:B------:R-:W2:Y:S02]  /*3810*/  LDG.E.U16 R4, desc[UR36][R4.64] ;  /* 0x0000002404047981 */ /* 0x000ea4000c1e1500 */
[----:B--2---:R-:W0:Y:S02]  /*3820*/  I2F.S16 R0, R4 ;  /* 0x0000000400007306 */ /* 0x004e240000101400 */
[----:B0-----:R-:W-:Y:S01]  /*3830*/  F2FP.BF16.F32.PACK_AB R0, RZ, R0 ;  /* 0x00000000ff00723e */ /* 0x001fe200000010ff */
[----:B------:R-:W-:Y:S06]  /*3840*/  BRA `(.L_x_4150) ;  /* 0x0000000c00607947 */ /* 0x000fec0003800000 */
.L_x_4152:
        /* <DEDUP_REMOVED lines=9> */
.L_x_4159:
[----:B------:R-:W2:Y:S02]  /*38e0*/  LDG.E.U16 R0, desc[UR36][R4.64] ;  /* 0x0000002404007981 */ /* 0x000ea4000c1e1500 */
[----:B--2---:R-:W-:-:S05]  /*38f0*/  HADD2.F32 R0, -RZ, R0.H0_H0 ;  /* 0x20000000ff007230 */ /* 0x004fca0000004100 */
[----:B------:R-:W-:Y:S01]  /*3900*/  F2FP.BF16.F32.PACK_AB R0, RZ, R0 ;  /* 0x00000000ff00723e */ /* 0x000fe200000010ff */
[----:B------:R-:W-:Y:S06]  /*3910*/  BRA `(.L_x_4150) ;  /* 0x0000000c002c7947 */ /* 0x000fec0003800000 */
.L_x_4158:
        /* <DEDUP_REMOVED lines=9> */
.L_x_4161:
[----:B------:R-:W2:Y:S02]  /*39b0*/  LDG.E.U16 R4, desc[UR36][R4.64] ;  /* 0x0000002404047981 */ /* 0x000ea4000c1e1500 */
[----:B--2---:R-:W-:-:S05]  /*39c0*/  HADD2.F32 R0, -RZ, R4.H0_H0 ;  /* 0x20000004ff007230 */ /* 0x004fca0000004100 */
[----:B------:R-:W-:Y:S01]  /*39d0*/  F2FP.BF16.F32.PACK_AB R0, RZ, R0 ;  /* 0x00000000ff00723e */ /* 0x000fe200000010ff */
[----:B------:R-:W-:Y:S06]  /*39e0*/  BRA `(.L_x_4150) ;  /* 0x0000000800f87947 */ /* 0x000fec0003800000 */
.L_x_4160:
        /* <DEDUP_REMOVED lines=12> */
.L_x_4151:
        /* <DEDUP_REMOVED lines=13> */
.L_x_4164:
        /* <DEDUP_REMOVED lines=12> */
.L_x_4163:
        /* <DEDUP_REMOVED lines=27> */
.L_x_4166:
        /* <DEDUP_REMOVED lines=14> */
.L_x_4165:
[----:B------:R1:W5:Y:S01]  /*3ed0*/  LDG.E.U16 R0, desc[UR36][R4.64] ;  /* 0x0000002404007981 */ /* 0x000362000c1e1500 */
[----:B------:R-:W-:Y:S05]  /*3ee0*/  BRA `(.L_x_4150) ;  /* 0x0000000400b87947 */ /* 0x000fea0003800000 */
.L_x_4162:
        /* <DEDUP_REMOVED lines=12> */
.L_x_4169:
        /* <DEDUP_REMOVED lines=21> */
.L_x_4173:
[----:B------:R-:W-:Y:S05]  /*4100*/  BSYNC.RECONVERGENT B1 ;  /* 0x0000000000017941 */ /* 0x000fea0003800200 */
.L_x_4172:
[----:B------:R-:W-:Y:S01]  /*4110*/  IMAD.SHL.U32 R0, R0, 0x100000, RZ ;  /* 0x0010000000007824 */ /* 0x000fe200078e00ff */
[----:B------:R-:W-:-:S04]  /*4120*/  LEA R3, R3, 0x3b800000, 0x17 ;  /* 0x3b80000003037811 */ /* 0x000fc800078eb8ff */
[----:B------:R-:W-:-:S07]  /*4130*/  LOP3.LUT R0, R3, R0, R7, 0xfe, !PT ;  /* 0x0000000003007212 */ /* 0x000fce00078efe07 */
.L_x_4171:
[----:B------:R-:W-:Y:S05]  /*4140*/  BSYNC.RECONVERGENT B0 ;  /* 0x0000000000007941 */ /* 0x000fea0003800200 */
.L_x_4170:
[----:B------:R-:W-:Y:S01]  /*4150*/  F2FP.BF16.F32.PACK_AB R0, RZ, R0 ;  /* 0x00000000ff00723e */ /* 0x000fe200000010ff */
[----:B------:R-:W-:Y:S06]  /*4160*/  BRA `(.L_x_4150) ;  /* 0x0000000400187947 */ /* 0x000fec0003800000 */
.L_x_4168:
        /* <DEDUP_REMOVED lines=21> */
.L_x_4177:
[----:B------:R-:W-:Y:S05]  /*42c0*/  BSYNC.RECONVERGENT B1 ;  /* 0x0000000000017941 */ /* 0x000fea0003800200 */
.L_x_4176:
[----:B------:R-:W-:Y:S01]  /*42d0*/  IMAD.SHL.U32 R0, R0, 0x200000, RZ ;  /* 0x0020000000007824 */ /* 0x000fe200078e00ff */
[----:B------:R-:W-:-:S04]  /*42e0*/  LEA R3, R3, 0x37800000, 0x17 ;  /* 0x3780000003037811 */ /* 0x000fc800078eb8ff */
[----:B------:R-:W-:-:S07]  /*42f0*/  LOP3.LUT R0, R3, R0, R7, 0xfe, !PT ;  /* 0x0000000003007212 */ /* 0x000fce00078efe07 */
.L_x_4175:
[----:B------:R-:W-:Y:S05]  /*4300*/  BSYNC.RECONVERGENT B0 ;  /* 0x0000000000007941 */ /* 0x000fea0003800200 */
.L_x_4174:
[----:B------:R-:W-:Y:S01]  /*4310*/  F2FP.BF16.F32.PACK_AB R0, RZ, R0 ;  /* 0x00000000ff00723e */ /* 0x000fe200000010ff */
[----:B------:R-:W-:Y:S06]  /*4320*/  BRA `(.L_x_4150) ;  /* 0x0000000000a87947 */ /* 0x000fec0003800000 */
.L_x_4167:
        /* <DEDUP_REMOVED lines=14> */
.L_x_4181:
[----:B------:R-:W-:Y:S05]  /*4410*/  BSYNC.RECONVERGENT B0 ;  /* 0x0000000000007941 */ /* 0x000fea0003800200 */
.L_x_4180:
[----:B------:R-:W-:Y:S01]  /*4420*/  F2FP.BF16.F32.PACK_AB R0, RZ, R0 ;  /* 0x00000000ff00723e */ /* 0x000fe200000010ff */
[----:B------:R-:W-:Y:S06]  /*4430*/  BRA `(.L_x_4150) ;  /* 0x0000000000647947 */ /* 0x000fec0003800000 */
.L_x_4155:
        /* <DEDUP_REMOVED lines=16> */
.L_x_4182:
[----:B------:R-:W-:Y:S01]  /*4540*/  PRMT R0, RZ, 0x7610, R0 ;  /* 0x00007610ff007816 */ /* 0x000fe20000000000 */
[----:B------:R-:W-:Y:S06]  /*4550*/  BRA `(.L_x_4150) ;  /* 0x00000000001c7947 */ /* 0x000fec0003800000 */
.L_x_4179:
[----:B------:R-:W2:Y:S02]  /*4560*/  LDG.E.64 R4, desc[UR36][R4.64] ;  /* 0x0000002404047981 */ /* 0x000ea4000c1e1b00 */
[----:B--2---:R-:W0:Y:S02]  /*4570*/  I2F.U64 R0, R4 ;  /* 0x0000000400007312 */ /* 0x004e240000301000 */
[----:B0-----:R-:W-:Y:S01]  /*4580*/  F2FP.BF16.F32.PACK_AB R0, RZ, R0 ;  /* 0x00000000ff00723e */ /* 0x001fe200000010ff */
[----:B------:R-:W-:Y:S06]  /*4590*/  BRA `(.L_x_4150) ;  /* 0x00000000000c7947 */ /* 0x000fec0003800000 */
.L_x_4178:
[----:B------:R-:W2:Y:S02]  /*45a0*/  LDG.E R4, desc[UR36][R4.64] ;  /* 0x0000002404047981 */ /* 0x000ea4000c1e1900 */
[----:B--2---:R-:W-:-:S04]  /*45b0*/  I2FP.F32.U32 R0, R4 ;  /* 0x0000000400007245 */ /* 0x004fc80000201000 */
[----:B------:R-:W-:-:S07]  /*45c0*/  F2FP.BF16.F32.PACK_AB R0, RZ, R0 ;  /* 0x00000000ff00723e */ /* 0x000fce00000010ff */
.L_x_4150:
[----:B------:R-:W-:Y:S05]  /*45d0*/  BSYNC.RECONVERGENT B6 ;  /* 0x0000000000067941 */ /* 0x000fea0003800200 */
.L_x_4149:
[----:B------:R-:W-:Y:S01]  /*45e0*/  ISETP.GE.AND P0, PT, R25, R16, PT ;  /* 0x000000101900720c */ /* 0x000fe20003f06270 */
[----:B------:R-:W-:-:S12]  /*45f0*/  BSSY.RECONVERGENT B0, `(.L_x_4183) ;  /* 0x000002a000007945 */ /* 0x000fd80003800200 */
[----:B------:R-:W-:Y:S05]  /*4600*/  @P0 BRA `(.L_x_4184) ;  /* 0x0000000000a00947 */ /* 0x000fea0003800000 */
[----:B01----:R-:W0:Y:S01]  /*4610*/  LDC.64 R4, c[0x0][0x388] ;  /* 0x0000e200ff047b82 */ /* 0x003e220000000a00 */
        /* <DEDUP_REMOVED lines=37> */
.L_x_4186:
[----:B------:R-:W-:Y:S05]  /*4870*/  BSYNC.RECONVERGENT B1 ;  /* 0x0000000000017941 */ /* 0x000fea0003800200 */
.L_x_4185:
[----:B------:R-:W2:Y:S02]  /*4880*/  F2F.BF16.F32 R3, R3 ;  /* 0x0000000300037304 */ /* 0x000ea40000202000 */
.L_x_4184:
[----:B------:R-:W-:Y:S05]  /*4890*/  BSYNC.RECONVERGENT B0 ;  /* 0x0000000000007941 */ /* 0x000fea0003800200 */
.L_x_4183:
[----:B------:R-:W-:Y:S01]  /*48a0*/  VIADD R23, R25, 0x80 ;  /* 0x0000008019177836 */ /* 0x000fe20000000000 */
[----:B------:R-:W-:Y:S04]  /*48b0*/  BSSY.RECONVERGENT B0, `(.L_x_4187) ;  /* 0x000002b000007945 */ /* 0x000fe80003800200 */
[----:B------:R-:W-:-:S13]  /*48c0*/  ISETP.GE.AND P1, PT, R23, R16, PT ;  /* 0x000000101700720c */ /* 0x000fda0003f26270 */
        /* <DEDUP_REMOVED lines=39> */
.L_x_4190:
[----:B------:R-:W-:Y:S05]  /*4b40*/  BSYNC.RECONVERGENT B1 ;  /* 0x0000000000017941 */ /* 0x000fea0003800200 */
.L_x_4189:
[----:B------:R3:W4:Y:S02]  /*4b50*/  F2F.BF16.F32 R22, R17 ;  /* 0x0000001100167304 */ /* 0x0007240000202000 */
.L_x_4188:
[----:B------:R-:W-:Y:S05]  /*4b60*/  BSYNC.RECONVERGENT B0 ;  /* 0x0000000000007941 */ /* 0x000fea0003800200 */
.L_x_4187:
[----:B01----:R-:W-:Y:S01]  /*4b70*/  VIADD R5, R25, 0x100 ;  /* 0x0000010019057836 */ /* 0x003fe20000000000 */
[----:B------:R-:W-:Y:S04]  /*4b80*/  BSSY.RECONVERGENT B0, `(.L_x_4191) ;  /* 0x000002b000007945 */ /* 0x000fe80003800200 */
[----:B------:R-:W-:-:S13]  /*4b90*/  ISETP.GE.AND P1, PT, R5, R16, PT ;  /* 0x000000100500720c */ /* 0x000fda0003f26270 */
[----:B------:R-:W-:Y:S05]  /*4ba0*/  @P1 BRA `(.L_x_4192) ;  /* 0x0000000000a01947 */ /* 0x000fea0003800000 */
[----:B------:R-:W0:Y:S01]  /*4bb0*/  LDC.64 R4, c[0x0][0x388] ;  /* 0x0000e200ff047b82 */ /* 0x000e220000000a00 */
[----:B---3-5:R-:W-:Y:S01]  /*4bc0*/  IMAD.U32 R17, R19, 0x10000, RZ ;  /* 0x0001000013117824 */ /* 0x028fe200078e00ff */
        /* <DEDUP_REMOVED lines=36> */
.L_x_4194:
[----:B------:R-:W-:Y:S05]  /*4e10*/  BSYNC.RECONVERGENT B1 ;  /* 0x0000000000017941 */ /* 0x000fea0003800200 */
.L_x_4193:
[----:B------:R-:W0:Y:S02]  /*4e20*/  F2F.BF16.F32 R17, R17 ;  /* 0x0000001100117304 */ /* 0x000e240000202000 */
.L_x_4192:
[----:B------:R-:W-:Y:S05]  /*4e30*/  BSYNC.RECONVERGENT B0 ;  /* 0x0000000000007941 */ /* 0x000fea0003800200 */
.L_x_4191:
[----:B------:R-:W-:Y:S01]  /*4e40*/  VIADD R5, R25, 0x180 ;  /* 0x0000018019057836 */ /* 0x000fe20000000000 */
[----:B------:R-:W-:Y:S04]  /*4e50*/  BSSY.RECONVERGENT B0, `(.L_x_4195) ;  /* 0x000002b000007945 */ /* 0x000fe80003800200 */
[----:B------:R-:W-:-:S13]  /*4e60*/  ISETP.GE.AND P1, PT, R5, R16, PT ;  /* 0x000000100500720c */ /* 0x000fda0003f26270 */
[----:B------:R-:W-:Y:S05]  /*4e70*/  @P1 BRA `(.L_x_4196) ;  /* 0x0000000000a01947 */ /* 0x000fea0003800000 */
[----:B------:R-:W1:Y:S01]  /*4e80*/  LDC.64 R4, c[0x0][0x388] ;  /* 0x0000e200ff047b82 */ /* 0x000e620000000a00 */
[----:B-----5:R-:W-:Y:S01]  /*4e90*/  IMAD.U32 R7, R0, 0x10000, RZ ;  /* 0x0001000000077824 */ /* 0x020fe200078e00ff */
[----:B------:R-:W-:Y:S03]  /*4ea0*/  BSSY.RECONVERGENT B1, `(.L_x_4197) ;  /* 0x0000024000017945 */ /* 0x000fe60003800200 */
[----:B-1----:R-:W-:-:S05]  /*4eb0*/  FMUL.FTZ R0, R7, R4 ;  /* 0x0000000407007220 */ /* 0x002fca0000410000 */
[----:B------:R-:W-:-:S13]  /*4ec0*/  FSETP.GT.FTZ.AND P1, PT, R0, R5, PT ;  /* 0x000000050000720b */ /* 0x000fda0003f34000 */
[----:B------:R-:W-:Y:S05]  /*4ed0*/  @P1 BRA `(.L_x_4198) ;  /* 0x0000000000801947 */ /* 0x000fea0003800000 */
[----:B------:R-:W-:Y:S01]  /*4ee0*/  FMUL.FTZ R0, R0, 1.4426950216293334961 ;  /* 0x3fb8aa3b00007820 */ /* 0x000fe20000410000 */
[----:B------:R-:W-:Y:S01]  /*4ef0*/  IMAD.MOV.U32 R8, RZ, RZ, 0x3e800000 ;  /* 0x3e800000ff087424 */ /* 0x000fe200078e00ff */
[----:B------:R-:W1:Y:S01]  /*4f00*/  MUFU.RCP R4, R4 ;  /* 0x0000000400047308 */ /* 0x000e620000001000 */
[----:B------:R-:W-:-:S07]  /*4f10*/  IMAD.MOV.U32 R9, RZ, RZ, 0x3d39bf78 ;  /* 0x3d39bf78ff097424 */ /* 0x000fce00078e00ff */
[----:B------:R-:W5:Y:S02]  /*4f20*/  MUFU.EX2 R0, R0 ;  /* 0x0000000000007308 */ /* 0x000f640000000800 */
[C---:B-----5:R-:W-:Y:S01]  /*4f30*/  FADD.FTZ.RZ R5, R0.reuse, 1 ;  /* 0x3f80000000057421 */ /* 0x060fe2000001c000 */
        /* <DEDUP_REMOVED lines=25> */
[----:B-1----:R-:W-:-:S07]  /*50d0*/  FMUL.FTZ R7, R4, R5 ;  /* 0x0000000504077220 */ /* 0x002fce0000410000 */
.L_x_4198:
[----:B------:R-:W-:Y:S05]  /*50e0*/  BSYNC.RECONVERGENT B1 ;  /* 0x0000000000017941 */ /* 0x000fea0003800200 */
.L_x_4197:
[----:B------:R1:W0:Y:S02]  /*50f0*/  F2F.BF16.F32 R18, R7 ;  /* 0x0000000700127304 */ /* 0x0002240000202000 */
.L_x_4196:
[----:B------:R-:W-:Y:S05]  /*5100*/  BSYNC.RECONVERGENT B0 ;  /* 0x0000000000007941 */ /* 0x000fea0003800200 */
.L_x_4195:
[----:B-----5:R-:W0:Y:S01]  /*5110*/  LDC.U8 R19, c[0x0][0x3b4] ;  /* 0x0000ed00ff137b82 */ /* 0x020e220000000000 */
[----:B------:R-:W-:Y:S04]  /*5120*/  BSSY.RECONVERGENT B6, `(.L_x_4199) ;  /* 0x000010e000067945 */ /* 0x000fe80003800200 */
[----:B------:R-:W-:Y:S05]  /*5130*/  @P0 BRA `(.L_x_4200) ;  /* 0x0000001000300947 */ /* 0x000fea0003800000 */
[----:B------:R-:W5:Y:S01]  /*5140*/  LDCU UR4, c[0x0][0x3b8] ;  /* 0x00007700ff0477ac */ /* 0x000f620008000800 */
[----:B------:R-:W1:Y:S01]  /*5150*/  LDC.64 R8, c[0x0][0x398] ;  /* 0x0000e600ff087b82 */ /* 0x000e620000000a00 */
[----:B------:R-:W-:Y:S01]  /*5160*/  IMAD R0, R2, 0x200, R25 ;  /* 0x0000020002007824 */ /* 0x000fe200078e0219 */
[----:B0-----:R-:W-:-:S03]  /*5170*/  PRMT R4, R19, 0x9910, RZ ;  /* 0x0000991013047816 */ /* 0x001fc600000000ff */
[----:B-----5:R-:W-:Y:S02]  /*5180*/  IMAD R5, R0, UR4, RZ ;  /* 0x0000000400057c24 */ /* 0x020fe4000f8e02ff */
        /* <DEDUP_REMOVED lines=13> */
[----:B--2---:R-:W-:Y:S02]  /*5260*/  IMAD.U32 R3, R3, 0x10000, RZ ;  /* 0x0001000003037824 */ /* 0x004fe400078e00ff */
[----:B------:R-:W-:-:S04]  /*5270*/  IMAD.MOV.U32 R25, RZ, RZ, R23 ;  /* 0x000000ffff197224 */ /* 0x000fc800078e0017 */
[----:B------:R-:W0:Y:S02]  /*5280*/  F2I.FTZ.TRUNC.NTZ R3, R3 ;  /* 0x0000000300037305 */ /* 0x000e24000021f100 */
[----:B0-----:R0:W-:Y:S01]  /*5290*/  STG.E.U8 desc[UR36][R8.64], R3 ;  /* 0x0000000308007986 */ /* 0x0011e2000c101124 */
[----:B------:R-:W-:Y:S05]  /*52a0*/  BRA `(.L_x_4200) ;  /* 0x0000000c00d47947 */ /* 0x000fea0003800000 */
.L_x_4204:
[----:B--2---:R-:W-:Y:S02]  /*52b0*/  IMAD.U32 R5, R3, 0x10000, RZ ;  /* 0x0001000003057824 */ /* 0x004fe400078e00ff */
[----:B------:R-:W-:-:S04]  /*52c0*/  IMAD.MOV.U32 R25, RZ, RZ, R23 ;  /* 0x000000ffff197224 */ /* 0x000fc800078e0017 */
[----:B------:R-:W0:Y:S02]  /*52d0*/  F2I.S64.TRUNC R4, R5 ;  /* 0x0000000500047311 */ /* 0x000e24000020d900 */
[----:B0-----:R0:W-:Y:S01]  /*52e0*/  STG.E.U8 desc[UR36][R8.64], R4 ;  /* 0x0000000408007986 */ /* 0x0011e2000c101124 */
[----:B------:R-:W-:Y:S05]  /*52f0*/  BRA `(.L_x_4200) ;  /* 0x0000000c00c07947 */ /* 0x000fea0003800000 */
.L_x_4203:
[----:B------:R-:W-:-:S13]  /*5300*/  ISETP.NE.AND P0, PT, R0, 0x2, PT ;  /* 0x000000020000780c */ /* 0x000fda0003f05270 */
[----:B------:R-:W-:Y:S05]  /*5310*/  @!P0 BRA `(.L_x_4206) ;  /* 0x0000000000388947 */ /* 0x000fea0003800000 */
[----:B------:R-:W-:-:S13]  /*5320*/  ISETP.NE.AND P0, PT, R0, 0x3, PT ;  /* 0x000000030000780c */ /* 0x000fda0003f05270 */
[----:B------:R-:W-:Y:S05]  /*5330*/  @!P0 BRA `(.L_x_4207) ;  /* 0x00000000001c8947 */ /* 0x000fea0003800000 */
[----:B------:R-:W-:-:S13]  /*5340*/  ISETP.NE.AND P0, PT, R0, 0x4, PT ;  /* 0x000000040000780c */ /* 0x000fda0003f05270 */
[----:B------:R-:W-:Y:S05]  /*5350*/  @P0 BRA `(.L_x_4205) ;  /* 0x0000000800f80947 */ /* 0x000fea0003800000 */
[----:B--2---:R-:W-:Y:S02]  /*5360*/  IMAD.U32 R4, R3, 0x10000, RZ ;  /* 0x0001000003047824 */ /* 0x004fe400078e00ff */
[----:B------:R-:W-:-:S04]  /*5370*/  IMAD.MOV.U32 R25, RZ, RZ, R23 ;  /* 0x000000ffff197224 */ /* 0x000fc800078e0017 */
[----:B------:R-:W0:Y:S02]  /*5380*/  F2I.S64.TRUNC R4, R4 ;  /* 0x0000000400047311 */ /* 0x000e24000020d900 */
[----:B0-----:R0:W-:Y:S01]  /*5390*/  STG.E.64 desc[UR36][R8.64], R4 ;  /* 0x0000000408007986 */ /* 0x0011e2000c101b24 */
[----:B------:R-:W-:Y:S05]  /*53a0*/  BRA `(.L_x_4200) ;  /* 0x0000000c00947947 */ /* 0x000fea0003800000 */
.L_x_4207:
[----:B--2---:R-:W-:Y:S02]  /*53b0*/  IMAD.U32 R3, R3, 0x10000, RZ ;  /* 0x0001000003037824 */ /* 0x004fe400078e00ff */
[----:B------:R-:W-:-:S04]  /*53c0*/  IMAD.MOV.U32 R25, RZ, RZ, R23 ;  /* 0x000000ffff197224 */ /* 0x000fc800078e0017 */
[----:B------:R-:W0:Y:S02]  /*53d0*/  F2I.FTZ.TRUNC.NTZ R3, R3 ;  /* 0x0000000300037305 */ /* 0x000e24000021f100 */
[----:B0-----:R0:W-:Y:S01]  /*53e0*/  STG.E desc[UR36][R8.64], R3 ;  /* 0x0000000308007986 */ /* 0x0011e2000c101924 */
[----:B------:R-:W-:Y:S05]  /*53f0*/  BRA `(.L_x_4200) ;  /* 0x0000000c00807947 */ /* 0x000fea0003800000 */
.L_x_4206:
[----:B--2---:R-:W-:Y:S02]  /*5400*/  IMAD.U32 R3, R3, 0x10000, RZ ;  /* 0x0001000003037824 */ /* 0x004fe400078e00ff */
[----:B------:R-:W-:-:S04]  /*5410*/  IMAD.MOV.U32 R25, RZ, RZ, R23 ;  /* 0x000000ffff197224 */ /* 0x000fc800078e0017 */
[----:B------:R-:W0:Y:S02]  /*5420*/  F2I.FTZ.TRUNC.NTZ R3, R3 ;  /* 0x0000000300037305 */ /* 0x000e24000021f100 */
[----:B0-----:R0:W-:Y:S01]  /*5430*/  STG.E.U16 desc[UR36][R8.64], R3 ;  /* 0x0000000308007986 */ /* 0x0011e2000c101524 */
[----:B------:R-:W-:Y:S05]  /*5440*/  BRA `(.L_x_4200) ;  /* 0x0000000c006c7947 */ /* 0x000fea0003800000 */
.L_x_4202:
[----:B------:R-:W-:-:S13]  /*5450*/  ISETP.GT.AND P0, PT, R0, 0x6, PT ;  /* 0x000000060000780c */ /* 0x000fda0003f04270 */
[----:B------:R-:W-:Y:S05]  /*5460*/  @P0 BRA `(.L_x_4208) ;  /* 0x0000000000340947 */ /* 0x000fea0003800000 */
[----:B------:R-:W-:-:S13]  /*5470*/  ISETP.NE.AND P0, PT, R0, 0x5, PT ;  /* 0x000000050000780c */ /* 0x000fda0003f05270 */
[----:B------:R-:W-:Y:S05]  /*5480*/  @!P0 BRA `(.L_x_4209) ;  /* 0x0000000000188947 */ /* 0x000fea0003800000 */
[----:B------:R-:W-:-:S13]  /*5490*/  ISETP.NE.AND P0, PT, R0, 0x6, PT ;  /* 0x000000060000780c */ /* 0x000fda0003f05270 */
[----:B------:R-:W-:Y:S05]  /*54a0*/  @P0 BRA `(.L_x_4205) ;  /* 0x0000000800a40947 */ /* 0x000fea0003800000 */
[----:B--2---:R-:W-:Y:S02]  /*54b0*/  IMAD.U32 R3, R3, 0x10000, RZ ;  /* 0x0001000003037824 */ /* 0x004fe400078e00ff */
[----:B------:R-:W-:-:S03]  /*54c0*/  IMAD.MOV.U32 R25, RZ, RZ, R23 ;  /* 0x000000ffff197224 */ /* 0x000fc600078e0017 */
[----:B------:R0:W-:Y:S01]  /*54d0*/  STG.E desc[UR36][R8.64], R3 ;  /* 0x0000000308007986 */ /* 0x0001e2000c101924 */
[----:B------:R-:W-:Y:S05]  /*54e0*/  BRA `(.L_x_4200) ;  /* 0x0000000c00447947 */ /* 0x000fea0003800000 */
.L_x_4209:
[----:B--2---:R-:W-:Y:S02]  /*54f0*/  IMAD.U32 R0, R3, 0x10000, RZ ;  /* 0x0001000003007824 */ /* 0x004fe400078e00ff */
[----:B------:R-:W-:-:S03]  /*5500*/  IMAD.MOV.U32 R25, RZ, RZ, R23 ;  /* 0x000000ffff197224 */ /* 0x000fc600078e0017 */
[----:B------:R-:W-:-:S05]  /*5510*/  F2FP.F16.F32.PACK_AB R0, RZ, R0 ;  /* 0x00000000ff00723e */ /* 0x000fca00000000ff */
[----:B------:R0:W-:Y:S01]  /*5520*/  STG.E.U16 desc[UR36][R8.64], R0 ;  /* 0x0000000008007986 */ /* 0x0001e2000c101524 */
[----:B------:R-:W-:Y:S05]  /*5530*/  BRA `(.L_x_4200) ;  /* 0x0000000c00307947 */ /* 0x000fea0003800000 */
.L_x_4208:
[----:B------:R-:W-:-:S13]  /*5540*/  ISETP.NE.AND P0, PT, R0, 0x7, PT ;  /* 0x000000070000780c */ /* 0x000fda0003f05270 */
[----:B------:R-:W-:Y:S05]  /*5550*/  @!P0 BRA `(.L_x_4210) ;  /* 0x00000000003c8947 */ /* 0x000fea0003800000 */
[----:B------:R-:W-:-:S13]  /*5560*/  ISETP.NE.AND P0, PT, R0, 0x8, PT ;  /* 0x000000080000780c */ /* 0x000fda0003f05270 */
[----:B------:R-:W-:Y:S05]  /*5570*/  @!P0 BRA `(.L_x_4211) ;  /* 0x00000000001c8947 */ /* 0x000fea0003800000 */
[----:B------:R-:W-:-:S13]  /*5580*/  ISETP.NE.AND P0, PT, R0, 0x9, PT ;  /* 0x000000090000780c */ /* 0x000fda0003f05270 */
[----:B------:R-:W-:Y:S05]  /*5590*/  @P0 BRA `(.L_x_4205) ;  /* 0x0000000800680947 */ /* 0x000fea0003800000 */
[----:B--2---:R-:W-:Y:S02]  /*55a0*/  IMAD.U32 R4, R3, 0x10000, RZ ;  /* 0x0001000003047824 */ /* 0x004fe400078e00ff */
[----:B------:R-:W-:Y:S02]  /*55b0*/  IMAD.MOV.U32 R5, RZ, RZ, RZ ;  /* 0x000000ffff057224 */ /* 0x000fe400078e00ff */
[----:B------:R-:W-:-:S03]  /*55c0*/  IMAD.MOV.U32 R25, RZ, RZ, R23 ;  /* 0x000000ffff197224 */ /* 0x000fc600078e0017 */
[----:B------:R0:W-:Y:S01]  /*55d0*/  STG.E.64 desc[UR36][R8.64], R4 ;  /* 0x0000000408007986 */ /* 0x0001e2000c101b24 */
[----:B------:R-:W-:Y:S05]  /*55e0*/  BRA `(.L_x_4200) ;  /* 0x0000000c00047947 */ /* 0x000fea0003800000 */
.L_x_4211:
[----:B--2---:R-:W-:Y:S02]  /*55f0*/  IMAD.U32 R3, R3, 0x10000, RZ ;  /* 0x0001000003037824 */ /* 0x004fe400078e00ff */
[----:B------:R-:W-:-:S03]  /*5600*/  IMAD.MOV.U32 R25, RZ, RZ, R23 ;  /* 0x000000ffff197224 */ /* 0x000fc600078e0017 */
[----:B------:R-:W-:-:S04]  /*5610*/  F2FP.F16.F32.PACK_AB R3, RZ, R3 ;  /* 0x00000003ff03723e */ /* 0x000fc800000000ff */
[----:B------:R-:W-:-:S05]  /*5620*/  PRMT R3, R3, 0x5410, RZ ;  /* 0x0000541003037816 */ /* 0x000fca00000000ff */
[----:B------:R0:W-:Y:S01]  /*5630*/  STG.E desc[UR36][R8.64], R3 ;  /* 0x0000000308007986 */ /* 0x0001e2000c101924 */
[----:B------:R-:W-:Y:S05]  /*5640*/  BRA `(.L_x_4200) ;  /* 0x0000000800ec7947 */ /* 0x000fea0003800000 */
.L_x_4210:
[----:B--2---:R-:W-:Y:S02]  /*5650*/  IMAD.U32 R4, R3, 0x10000, RZ ;  /* 0x0001000003047824 */ /* 0x004fe400078e00ff */
[----:B------:R-:W-:Y:S02]  /*5660*/  IMAD.MOV.U32 R25, RZ, RZ, R23 ;  /* 0x000000ffff197224 */ /* 0x000fe400078e0017 */
[----:B------:R-:W-:-:S06]  /*5670*/  FMUL.FTZ R4, R4, 1 ;  /* 0x3f80000004047820 */ /* 0x000fcc0000410000 */
[----:B------:R-:W0:Y:S02]  /*5680*/  F2F.F64.F32 R4, R4 ;  /* 0x0000000400047310 */ /* 0x000e240000201800 */
[----:B0-----:R0:W-:Y:S01]  /*5690*/  STG.E.64 desc[UR36][R8.64], R4 ;  /* 0x0000000408007986 */ /* 0x0011e2000c101b24 */
[----:B------:R-:W-:Y:S05]  /*56a0*/  BRA `(.L_x_4200) ;  /* 0x0000000800d47947 */ /* 0x000fea0003800000 */
.L_x_4201:
        /* <DEDUP_REMOVED lines=10> */
[----:B------:R-:W-:-:S04]  /*5750*/  FSETP.NEU.FTZ.AND P0, PT, R3, RZ, PT ;  /* 0x000000ff0300720b */ /* 0x000fc80003f1d000 */
[----:B------:R-:W-:-:S05]  /*5760*/  SEL R3, RZ, 0x1, !P0 ;  /* 0x00000001ff037807 */ /* 0x000fca0004000000 */
[----:B------:R0:W-:Y:S01]  /*5770*/  STG.E.U8 desc[UR36][R8.64], R3 ;  /* 0x0000000308007986 */ /* 0x0001e2000c101124 */
[----:B------:R-:W-:Y:S05]  /*5780*/  BRA `(.L_x_4200) ;  /* 0x00000008009c7947 */ /* 0x000fea0003800000 */
.L_x_4214:
[----:B--2---:R-:W-:Y:S01]  /*5790*/  IMAD.U32 R3, R3, 0x10000, RZ ;  /* 0x0001000003037824 */ /* 0x004fe200078e00ff */
[----:B------:R-:W-:Y:S01]  /*57a0*/  CS2R R6, SRZ ;  /* 0x0000000000067805 */ /* 0x000fe2000001ff00 */
[----:B------:R-:W-:Y:S02]  /*57b0*/  IMAD.MOV.U32 R25, RZ, RZ, R23 ;  /* 0x000000ffff197224 */ /* 0x000fe400078e0017 */
[----:B------:R-:W-:-:S04]  /*57c0*/  FMUL.FTZ R3, R3, 1 ;  /* 0x3f80000003037820 */ /* 0x000fc80000410000 */
[----:B------:R-:W0:Y:S02]  /*57d0*/  F2F.F64.F32 R4, R3 ;  /* 0x0000000300047310 */ /* 0x000e240000201800 */
[----:B0-----:R0:W-:Y:S01]  /*57e0*/  STG.E.128 desc[UR36][R8.64], R4 ;  /* 0x0000000408007986 */ /* 0x0011e2000c101d24 */
[----:B------:R-:W-:Y:S05]  /*57f0*/  BRA `(.L_x_4200) ;  /* 0x0000000800807947 */ /* 0x000fea0003800000 */
.L_x_4213:
[----:B------:R-:W-:-:S13]  /*5800*/  ISETP.NE.AND P0, PT, R0, 0xf, PT ;  /* 0x0000000f0000780c */ /* 0x000fda0003f05270 */
[----:B------:R-:W-:Y:S05]  /*5810*/  @!P0 BRA `(.L_x_4215) ;  /* 0x0000000000a88947 */ /* 0x000fea0003800000 */
[----:B------:R-:W-:-:S13]  /*5820*/  ISETP.NE.AND P0, PT, R0, 0x17, PT ;  /* 0x000000170000780c */ /* 0x000fda0003f05270 */
[----:B------:R-:W-:Y:S05]  /*5830*/  @!P0 BRA `(.L_x_4216) ;  /* 0x0000000000508947 */ /* 0x000fea0003800000 */
[----:B------:R-:W-:-:S13]  /*5840*/  ISETP.NE.AND P0, PT, R0, 0x18, PT ;  /* 0x000000180000780c */ /* 0x000fda0003f05270 */
[----:B------:R-:W-:Y:S05]  /*5850*/  @P0 BRA `(.L_x_4205) ;  /* 0x0000000400b80947 */ /* 0x000fea0003800000 */
[----:B--2---:R-:W-:Y:S01]  /*5860*/  IMAD.U32 R6, R3, 0x10000, RZ ;  /* 0x0001000003067824 */ /* 0x004fe200078e00ff */
        /* <DEDUP_REMOVED lines=12> */
.L_x_4218:
[----:B------:R-:W-:Y:S05]  /*5930*/  BSYNC.RECONVERGENT B0 ;  /* 0x0000000000007941 */ /* 0x000fea0003800200 */
.L_x_4217:
[----:B------:R-:W-:Y:S01]  /*5940*/  LOP3.LUT R5, R0, 0x80, R5, 0xf8, !PT ;  /* 0x0000008000057812 */ /* 0x000fe200078ef805 */
[----:B------:R-:W-:-:S04]  /*5950*/  IMAD.MOV.U32 R25, RZ, RZ, R23 ;  /* 0x000000ffff197224 */ /* 0x000fc800078e0017 */
[----:B------:R0:W-:Y:S01]  /*5960*/  STG.E.U8 desc[UR36][R8.64], R5 ;  /* 0x0000000508007986 */ /* 0x0001e2000c101124 */
[----:B------:R-:W-:Y:S05]  /*5970*/  BRA `(.L_x_4200) ;  /* 0x0000000800207947 */ /* 0x000fea0003800000 */
.L_x_4216:
[----:B--2---:R-:W-:Y:S01]  /*5980*/  IMAD.U32 R6, R3, 0x10000, RZ ;  /* 0x0001000003067824 */ /* 0x004fe200078e00ff */
        /* <DEDUP_REMOVED lines=14> */
.L_x_4220:
[----:B------:R-:W-:Y:S05]  /*5a70*/  BSYNC.RECONVERGENT B0 ;  /* 0x0000000000007941 */ /* 0x000fea0003800200 */
.L_x_4219:
[----:B------:R-:W-:Y:S01]  /*5a80*/  LOP3.LUT R5, R0, 0x80, R5, 0xf8, !PT ;  /* 0x0000008000057812 */ /* 0x000fe200078ef805 */
[----:B------:R-:W-:-:S04]  /*5a90*/  IMAD.MOV.U32 R25, RZ, RZ, R23 ;  /* 0x000000ffff197224 */ /* 0x000fc800078e0017 */
[----:B------:R0:W-:Y:S01]  /*5aa0*/  STG.E.U8 desc[UR36][R8.64], R5 ;  /* 0x0000000508007986 */ /* 0x0001e2000c101124 */
[----:B------:R-:W-:Y:S05]  /*5ab0*/  BRA `(.L_x_4200) ;  /* 0x0000000400d07947 */ /* 0x000fea0003800000 */
.L_x_4215:
[----:B--2---:R0:W-:Y:S01]  /*5ac0*/  STG.E.U16 desc[UR36][R8.64], R3 ;  /* 0x0000000308007986 */ /* 0x0041e2000c101524 */
[----:B------:R-:W-:Y:S01]  /*5ad0*/  IMAD.MOV.U32 R25, RZ, RZ, R23 ;  /* 0x000000ffff197224 */ /* 0x000fe200078e0017 */
[----:B------:R-:W-:Y:S06]  /*5ae0*/  BRA `(.L_x_4200) ;  /* 0x0000000400c47947 */ /* 0x000fec0003800000 */
.L_x_4212:
        /* <DEDUP_REMOVED lines=10> */
[----:B------:R-:W0:Y:S02]  /*5b90*/  F2I.FTZ.U32.TRUNC.NTZ R3, R3 ;  /* 0x0000000300037305 */ /* 0x000e24000021f000 */
[----:B0-----:R0:W-:Y:S01]  /*5ba0*/  STG.E.U16 desc[UR36][R8.64], R3 ;  /* 0x0000000308007986 */ /* 0x0011e2000c101524 */
[----:B------:R-:W-:Y:S05]  /*5bb0*/  BRA `(.L_x_4200) ;  /* 0x0000000400907947 */ /* 0x000fea0003800000 */
.L_x_4223:
[----:B--2---:R-:W-:Y:S01]  /*5bc0*/  IMAD.U32 R3, R3, 0x10000, RZ ;  /* 0x0001000003037824 */ /* 0x004fe200078e00ff */
        /* <DEDUP_REMOVED lines=12> */
.L_x_4226:
[----:B------:R-:W-:-:S04]  /*5c90*/  SHF.R.U32.HI R0, RZ, 0x14, R3 ;  /* 0x00000014ff007819 */ /* 0x000fc80000011603 */
[----:B------:R-:W-:-:S04]  /*5ca0*/  LOP3.LUT R0, R0, 0x1, RZ, 0xc0, !PT ;  /* 0x0000000100007812 */ /* 0x000fc800078ec0ff */
[----:B------:R-:W-:-:S04]  /*5cb0*/  IADD3 R0, PT, PT, R3, 0x487ffff, R0 ;  /* 0x0487ffff03007810 */ /* 0x000fc80007ffe000 */
[----:B------:R-:W-:-:S04]  /*5cc0*/  SHF.R.U32.HI R0, RZ, 0x14, R0 ;  /* 0x00000014ff007819 */ /* 0x000fc80000011600 */
[----:B------:R-:W-:-:S07]  /*5cd0*/  LOP3.LUT R0, R0, 0xff, RZ, 0xc0, !PT ;  /* 0x000000ff00007812 */ /* 0x000fce00078ec0ff */
.L_x_4227:
[----:B------:R-:W-:-:S04]  /*5ce0*/  SHF.R.U32.HI R3, RZ, 0x18, R3 ;  /* 0x00000018ff037819 */ /* 0x000fc80000011603 */
[----:B------:R-:W-:-:S04]  /*5cf0*/  LOP3.LUT R0, R0, 0x80, R3, 0xf8, !PT ;  /* 0x0000008000007812 */ /* 0x000fc800078ef803 */
[----:B------:R-:W-:-:S07]  /*5d00*/  PRMT R4, R0, 0x7610, R4 ;  /* 0x0000761000047816 */ /* 0x000fce0000000004 */
.L_x_4225:
[----:B------:R-:W-:Y:S05]  /*5d10*/  BSYNC.RECONVERGENT B0 ;  /* 0x0000000000007941 */ /* 0x000fea0003800200 */
.L_x_4224:
[----:B------:R0:W-:Y:S01]  /*5d20*/  STG.E.U8 desc[UR36][R8.64], R4 ;  /* 0x0000000408007986 */ /* 0x0001e2000c101124 */
[----:B------:R-:W-:Y:S01]  /*5d30*/  IMAD.MOV.U32 R25, RZ, RZ, R23 ;  /* 0x000000ffff197224 */ /* 0x000fe200078e0017 */
[----:B------:R-:W-:Y:S06]  /*5d40*/  BRA `(.L_x_4200) ;  /* 0x00000004002c7947 */ /* 0x000fec0003800000 */
.L_x_4222:
        /* <DEDUP_REMOVED lines=13> */
.L_x_4230:
[----:B------:R-:W-:-:S04]  /*5e20*/  SHF.R.U32.HI R0, RZ, 0x15, R3 ;  /* 0x00000015ff007819 */ /* 0x000fc80000011603 */
[----:B------:R-:W-:-:S04]  /*5e30*/  LOP3.LUT R0, R0, 0x1, RZ, 0xc0, !PT ;  /* 0x0000000100007812 */ /* 0x000fc800078ec0ff */
[----:B------:R-:W-:-:S04]  /*5e40*/  IADD3 R0, PT, PT, R3, 0x88fffff, R0 ;  /* 0x088fffff03007810 */ /* 0x000fc80007ffe000 */
[----:B------:R-:W-:-:S04]  /*5e50*/  SHF.R.U32.HI R0, RZ, 0x15, R0 ;  /* 0x00000015ff007819 */ /* 0x000fc80000011600 */
[----:B------:R-:W-:-:S07]  /*5e60*/  LOP3.LUT R0, R0, 0xff, RZ, 0xc0, !PT ;  /* 0x000000ff00007812 */ /* 0x000fce00078ec0ff */
.L_x_4231:
[----:B------:R-:W-:-:S04]  /*5e70*/  SHF.R.U32.HI R3, RZ, 0x18, R3 ;  /* 0x00000018ff037819 */ /* 0x000fc80000011603 */
[----:B------:R-:W-:-:S04]  /*5e80*/  LOP3.LUT R0, R0, 0x80, R3, 0xf8, !PT ;  /* 0x0000008000007812 */ /* 0x000fc800078ef803 */
[----:B------:R-:W-:-:S07]  /*5e90*/  PRMT R4, R0, 0x7610, R4 ;  /* 0x0000761000047816 */ /* 0x000fce0000000004 */
.L_x_4229:
[----:B------:R-:W-:Y:S05]  /*5ea0*/  BSYNC.RECONVERGENT B0 ;  /* 0x0000000000007941 */ /* 0x000fea0003800200 */
.L_x_4228:
[----:B------:R0:W-:Y:S01]  /*5eb0*/  STG.E.U8 desc[UR36][R8.64], R4 ;  /* 0x0000000408007986 */ /* 0x0001e2000c101124 */
[----:B------:R-:W-:Y:S01]  /*5ec0*/  IMAD.MOV.U32 R25, RZ, RZ, R23 ;  /* 0x000000ffff197224 */ /* 0x000fe200078e0017 */
[----:B------:R-:W-:Y:S06]  /*5ed0*/  BRA `(.L_x_4200) ;  /* 0x0000000000c87947 */ /* 0x000fec0003800000 */
.L_x_4221:
[----:B------:R-:W-:-:S13]  /*5ee0*/  ISETP.NE.AND P0, PT, R0, 0x1c, PT ;  /* 0x0000001c0000780c */ /* 0x000fda0003f05270 */
[----:B------:R-:W-:Y:S05]  /*5ef0*/  @!P0 BRA `(.L_x_4232) ;  /* 0x0000000000b08947 */ /* 0x000fea0003800000 */
[----:B------:R-:W-:-:S13]  /*5f00*/  ISETP.NE.AND P0, PT, R0, 0x1d, PT ;  /* 0x0000001d0000780c */ /* 0x000fda0003f05270 */
[----:B------:R-:W-:Y:S05]  /*5f10*/  @!P0 BRA `(.L_x_4233) ;  /* 0x0000000000948947 */ /* 0x000fea0003800000 */
[----:B------:R-:W-:-:S13]  /*5f20*/  ISETP.NE.AND P0, PT, R0, 0x2c, PT ;  /* 0x0000002c0000780c */ /* 0x000fda0003f05270 */
[----:B------:R-:W-:Y:S05]  /*5f30*/  @!P0 BRA `(.L_x_4234) ;  /* 0x0000000000488947 */ /* 0x000fea0003800000 */
.L_x_4205:
        /* <DEDUP_REMOVED lines=16> */
.L_x_4235:
[----:B------:R-:W-:Y:S01]  /*6040*/  IMAD.MOV.U32 R25, RZ, RZ, R23 ;  /* 0x000000ffff197224 */ /* 0x000fe200078e0017 */
[----:B------:R-:W-:Y:S06]  /*6050*/  BRA `(.L_x_4200) ;  /* 0x0000000000687947 */ /* 0x000fec0003800000 */
.L_x_4234:
[----:B--2---:R-:W-:Y:S02]  /*6060*/  IMAD.U32 R4, R3, 0x10000, RZ ;  /* 0x0001000003047824 */ /* 0x004fe400078e00ff */
        /* <DEDUP_REMOVED lines=16> */
.L_x_4233:
[----:B--2---:R-:W-:Y:S02]  /*6170*/  IMAD.U32 R4, R3, 0x10000, RZ ;  /* 0x0001000003047824 */ /* 0x004fe400078e00ff */
[----:B------:R-:W-:-:S04]  /*6180*/  IMAD.MOV.U32 R25, RZ, RZ, R23 ;  /* 0x000000ffff197224 */ /* 0x000fc800078e0017 */
[----:B------:R-:W0:Y:S02]  /*6190*/  F2I.U64.TRUNC R4, R4 ;  /* 0x0000000400047311 */ /* 0x000e24000020d800 */
[----:B0-----:R0:W-:Y:S01]  /*61a0*/  STG.E.64 desc[UR36][R8.64], R4 ;  /* 0x0000000408007986 */ /* 0x0011e2000c101b24 */
[----:B------:R-:W-:Y:S05]  /*61b0*/  BRA `(.L_x_4200) ;  /* 0x0000000000107947 */ /* 0x000fea0003800000 */
.L_x_4232:
[----:B--2---:R-:W-:Y:S02]  /*61c0*/  IMAD.U32 R3, R3, 0x10000, RZ ;  /* 0x0001000003037824 */ /* 0x004fe400078e00ff */
[----:B------:R-:W-:-:S04]  /*61d0*/  IMAD.MOV.U32 R25, RZ, RZ, R23 ;  /* 0x000000ffff197224 */ /* 0x000fc800078e0017 */
[----:B------:R-:W0:Y:S02]  /*61e0*/  F2I.FTZ.U32.TRUNC.NTZ R3, R3 ;  /* 0x0000000300037305 */ /* 0x000e24000021f000 */
[----:B0-----:R0:W-:Y:S02]  /*61f0*/  STG.E desc[UR36][R8.64], R3 ;  /* 0x0000000308007986 */ /* 0x0011e4000c101924 */
.L_x_4200:
[----:B------:R-:W-:Y:S05]  /*6200*/  BSYNC.RECONVERGENT B6 ;  /* 0x0000000000067941 */ /* 0x000fea0003800200 */
.L_x_4199:
[----:B------:R-:W-:Y:S01]  /*6210*/  ISETP.GE.AND P0, PT, R25, R16, PT ;  /* 0x000000101900720c */ /* 0x000fe20003f06270 */
[----:B------:R-:W-:-:S12]  /*6220*/  BSSY.RECONVERGENT B6, `(.L_x_4236) ;  /* 0x00001f0000067945 */ /* 0x000fd80003800200 */
[----:B------:R-:W-:Y:S05]  /*6230*/  @P0 BRA `(.L_x_4237) ;  /* 0x0000001c00b80947 */ /* 0x000fea0003800000 */
[----:B------:R-:W2:Y:S01]  /*6240*/  LDCU UR4, c[0x0][0x3b8] ;  /* 0x00007700ff0477ac */ /* 0x000ea20008000800 */
[----:B0-----:R-:W0:Y:S01]  /*6250*/  LDC.64 R8, c[0x0][0x398] ;  /* 0x0000e600ff087b82 */ /* 0x001e220000000a00 */
[----:B------:R-:W-:Y:S01]  /*6260*/  IMAD R0, R2, 0x200, R25 ;  /* 0x0000020002007824 */ /* 0x000fe200078e0219 */
[----:B------:R-:W-:-:S03]  /*6270*/  PRMT R4, R19, 0x9910, RZ ;  /* 0x0000991013047816 */ /* 0x000fc600000000ff */
[----:B--2---:R-:W-:Y:S02]  /*6280*/  IMAD R3, R0, UR4, RZ ;  /* 0x0000000400037c24 */ /* 0x004fe4000f8e02ff */
        /* <DEDUP_REMOVED lines=13> */
[----:B----4-:R-:W-:-:S04]  /*6360*/  IMAD.U32 R22, R22, 0x10000, RZ ;  /* 0x0001000016167824 */ /* 0x010fc800078e00ff */
[----:B------:R-:W0:Y:S02]  /*6370*/  F2I.FTZ.TRUNC.NTZ R3, R22 ;  /* 0x0000001600037305 */ /* 0x000e24000021f100 */
[----:B0-----:R0:W-:Y:S01]  /*6380*/  STG.E.U8 desc[UR36][R8.64], R3 ;  /* 0x0000000308007986 */ /* 0x0011e2000c101124 */
[----:B------:R-:W-:Y:S05]  /*6390*/  BRA `(.L_x_4243) ;  /* 0x0000000c007c7947 */ /* 0x000fea0003800000 */
.L_x_4241:
[----:B----4-:R-:W-:-:S06]  /*63a0*/  IMAD.U32 R5, R22, 0x10000, RZ ;  /* 0x0001000016057824 */ /* 0x010fcc00078e00ff */
[----:B------:R-:W0:Y:S02]  /*63b0*/  F2I.S64.TRUNC R4, R5 ;  /* 0x0000000500047311 */ /* 0x000e24000020d900 */
[----:B0-----:R0:W-:Y:S01]  /*63c0*/  STG.E.U8 desc[UR36][R8.64], R4 ;  /* 0x0000000408007986 */ /* 0x0011e2000c101124 */
[----:B------:R-:W-:Y:S05]  /*63d0*/  BRA `(.L_x_4243) ;  /* 0x0000000c006c7947 */ /* 0x000fea0003800000 */
.L_x_4240:
        /* <DEDUP_REMOVED lines=8> */
[----:B0-----:R0:W-:Y:S01]  /*6460*/  STG.E.64 desc[UR36][R8.64], R4 ;  /* 0x0000000408007986 */ /* 0x0011e2000c101b24 */
[----:B------:R-:W-:Y:S05]  /*6470*/  BRA `(.L_x_4243) ;  /* 0x0000000c00447947 */ /* 0x000fea0003800000 */
.L_x_4245:
[----:B----4-:R-:W-:-:S04]  /*6480*/  IMAD.U32 R22, R22, 0x10000, RZ ;  /* 0x0001000016167824 */ /* 0x010fc800078e00ff */
[----:B------:R-:W0:Y:S02]  /*6490*/  F2I.FTZ.TRUNC.NTZ R3, R22 ;  /* 0x0000001600037305 */ /* 0x000e24000021f100 */
[----:B0-----:R0:W-:Y:S01]  /*64a0*/  STG.E desc[UR36][R8.64], R3 ;  /* 0x0000000308007986 */ /* 0x0011e2000c101924 */
[----:B------:R-:W-:Y:S05]  /*64b0*/  BRA `(.L_x_4243) ;  /* 0x0000000c00347947 */ /* 0x000fea0003800000 */
.L_x_4244:
[----:B----4-:R-:W-:-:S04]  /*64c0*/  IMAD.U32 R22, R22, 0x10000, RZ ;  /* 0x0001000016167824 */ /* 0x010fc800078e00ff */
[----:B------:R-:W0:Y:S02]  /*64d0*/  F2I.FTZ.TRUNC.NTZ R3, R22 ;  /* 0x0000001600037305 */ /* 0x000e24000021f100 */
[----:B0-----:R0:W-:Y:S01]  /*64e0*/  STG.E.U16 desc[UR36][R8.64], R3 ;  /* 0x0000000308007986 */ /* 0x0011e2000c101524 */
[----:B------:R-:W-:Y:S05]  /*64f0*/  BRA `(.L_x_4243) ;  /* 0x0000000c00247947 */ /* 0x000fea0003800000 */
.L_x_4239:
[----:B------:R-:W-:-:S13]  /*6500*/  ISETP.GT.AND P0, PT, R0, 0x6, PT ;  /* 0x000000060000780c */ /* 0x000fda0003f04270 */
[----:B------:R-:W-:Y:S05]  /*6510*/  @P0 BRA `(.L_x_4246) ;  /* 0x00000000002c0947 */ /* 0x000fea0003800000 */
[----:B------:R-:W-:-:S13]  /*6520*/  ISETP.NE.AND P0, PT, R0, 0x5, PT ;  /* 0x000000050000780c */ /* 0x000fda0003f05270 */
[----:B------:R-:W-:Y:S05]  /*6530*/  @!P0 BRA `(.L_x_4247) ;  /* 0x0000000000148947 */ /* 0x000fea0003800000 */
[----:B------:R-:W-:-:S13]  /*6540*/  ISETP.NE.AND P0, PT, R0, 0x6, PT ;  /* 0x000000060000780c */ /* 0x000fda0003f05270 */
[----:B------:R-:W-:Y:S05]  /*6550*/  @P0 BRA `(.L_x_4242) ;  /* 0x0000000800300947 */ /* 0x000fea0003800000 */
[----:B----4-:R-:W-:-:S05]  /*6560*/  IMAD.U32 R3, R22, 0x10000, RZ ;  /* 0x0001000016037824 */ /* 0x010fca00078e00ff */
[----:B------:R0:W-:Y:S01]  /*6570*/  STG.E desc[UR36][R8.64], R3 ;  /* 0x0000000308007986 */ /* 0x0001e2000c101924 */
[----:B------:R-:W-:Y:S05]  /*6580*/  BRA `(.L_x_4243) ;  /* 0x0000000c00007947 */ /* 0x000fea0003800000 */
.L_x_4247:
[----:B----4-:R-:W-:-:S05]  /*6590*/  IMAD.U32 R0, R22, 0x10000, RZ ;  /* 0x0001000016007824 */ /* 0x010fca00078e00ff */
[----:B------:R-:W-:-:S05]  /*65a0*/  F2FP.F16.F32.PACK_AB R0, RZ, R0 ;  /* 0x00000000ff00723e */ /* 0x000fca00000000ff */
[----:B------:R0:W-:Y:S01]  /*65b0*/  STG.E.U16 desc[UR36][R8.64], R0 ;  /* 0x0000000008007986 */ /* 0x0001e2000c101524 */
[----:B------:R-:W-:Y:S05]  /*65c0*/  BRA `(.L_x_4243) ;  /* 0x0000000800f07947 */ /* 0x000fea0003800000 */
.L_x_4246:
        /* <DEDUP_REMOVED lines=8> */
[----:B------:R0:W-:Y:S01]  /*6650*/  STG.E.64 desc[UR36][R8.64], R22 ;  /* 0x0000001608007986 */ /* 0x0001e2000c101b24 */
[----:B------:R-:W-:Y:S05]  /*6660*/  BRA `(.L_x_4243) ;  /* 0x0000000800c87947 */ /* 0x000fea0003800000 */
.L_x_4249:
[----:B----4-:R-:W-:-:S05]  /*6670*/  IMAD.U32 R22, R22, 0x10000, RZ ;  /* 0x0001000016167824 */ /* 0x010fca00078e00ff */
[----:B------:R-:W-:-:S04]  /*6680*/  F2FP.F16.F32.PACK_AB R3, RZ, R22 ;  /* 0x00000016ff03723e */ /* 0x000fc800000000ff */
[----:B------:R-:W-:-:S05]  /*6690*/  PRMT R3, R3, 0x5410, RZ ;  /* 0x0000541003037816 */ /* 0x000fca00000000ff */
[----:B------:R0:W-:Y:S01]  /*66a0*/  STG.E desc[UR36][R8.64], R3 ;  /* 0x0000000308007986 */ /* 0x0001e2000c101924 */
[----:B------:R-:W-:Y:S05]  /*66b0*/  BRA `(.L_x_4243) ;  /* 0x0000000800b47947 */ /* 0x000fea0003800000 */
.L_x_4248:
[----:B----4-:R-:W-:-:S04]  /*66c0*/  IMAD.U32 R4, R22, 0x10000, RZ ;  /* 0x0001000016047824 */ /* 0x010fc800078e00ff */
[----:B------:R-:W-:-:S06]  /*66d0*/  FMUL.FTZ R4, R4, 1 ;  /* 0x3f80000004047820 */ /* 0x000fcc0000410000 */
[----:B------:R-:W0:Y:S02]  /*66e0*/  F2F.F64.F32 R4, R4 ;  /* 0x0000000400047310 */ /* 0x000e240000201800 */
[----:B0-----:R0:W-:Y:S01]  /*66f0*/  STG.E.64 desc[UR36][R8.64], R4 ;  /* 0x0000000408007986 */ /* 0x0011e2000c101b24 */
[----:B------:R-:W-:Y:S05]  /*6700*/  BRA `(.L_x_4243) ;  /* 0x0000000800a07947 */ /* 0x000fea0003800000 */
.L_x_4238:
        /* <DEDUP_REMOVED lines=12> */
[----:B0-----:R0:W-:Y:S01]  /*67d0*/  STG.E.U16 desc[UR36][R8.64], R3 ;  /* 0x0000000308007986 */ /* 0x0011e2000c101524 */
[----:B------:R-:W-:Y:S05]  /*67e0*/  BRA `(.L_x_4243) ;  /* 0x0000000800687947 */ /* 0x000fea0003800000 */
.L_x_4253:
        /* <DEDUP_REMOVED lines=17> */
.L_x_4256:
[----:B------:R-:W-:-:S04]  /*6900*/  SHF.R.U32.HI R3, RZ, 0x18, R5 ;  /* 0x00000018ff037819 */ /* 0x000fc80000011605 */
[----:B------:R-:W-:-:S04]  /*6910*/  LOP3.LUT R0, R0, 0x80, R3, 0xf8, !PT ;  /* 0x0000008000007812 */ /* 0x000fc800078ef803 */
[----:B------:R-:W-:-:S07]  /*6920*/  PRMT R4, R0, 0x7610, R4 ;  /* 0x0000761000047816 */ /* 0x000fce0000000004 */
.L_x_4255:
[----:B------:R-:W-:Y:S05]  /*6930*/  BSYNC.RECONVERGENT B0 ;  /* 0x0000000000007941 */ /* 0x000fea0003800200 */
.L_x_4254:
[----:B------:R0:W-:Y:S01]  /*6940*/  STG.E.U8 desc[UR36][R8.64], R4 ;  /* 0x0000000408007986 */ /* 0x0001e2000c101124 */
[----:B------:R-:W-:Y:S05]  /*6950*/  BRA `(.L_x_4243) ;  /* 0x00000008000c7947 */ /* 0x000fea0003800000 */
.L_x_4252:
        /* <DEDUP_REMOVED lines=17> */
.L_x_4259:
[----:B------:R-:W-:-:S04]  /*6a70*/  SHF.R.U32.HI R3, RZ, 0x18, R5 ;  /* 0x00000018ff037819 */ /* 0x000fc80000011605 */
[----:B------:R-:W-:-:S04]  /*6a80*/  LOP3.LUT R0, R0, 0x80, R3, 0xf8, !PT ;  /* 0x0000008000007812 */ /* 0x000fc800078ef803 */
[----:B------:R-:W-:-:S07]  /*6a90*/  PRMT R4, R0, 0x7610, R4 ;  /* 0x0000761000047816 */ /* 0x000fce0000000004 */
.L_x_4258:
[----:B------:R-:W-:Y:S05]  /*6aa0*/  BSYNC.RECONVERGENT B0 ;  /* 0x0000000000007941 */ /* 0x000fea0003800200 */
.L_x_4257:
[----:B------:R0:W-:Y:S01]  /*6ab0*/  STG.E.U8 desc[UR36][R8.64], R4 ;  /* 0x0000000408007986 */ /* 0x0001e2000c101124 */
[----:B------:R-:W-:Y:S05]  /*6ac0*/  BRA `(.L_x_4243) ;  /* 0x0000000400b07947 */ /* 0x000fea0003800000 */
.L_x_4251:
[----:B------:R-:W-:-:S13]  /*6ad0*/  ISETP.NE.AND P0, PT, R0, 0x1c, PT ;  /* 0x0000001c0000780c */ /* 0x000fda0003f05270 */
[----:B------:R-:W-:Y:S05]  /*6ae0*/  @!P0 BRA `(.L_x_4260) ;  /* 0x0000000000608947 */ /* 0x000fea0003800000 */
[----:B------:R-:W-:-:S13]  /*6af0*/  ISETP.NE.AND P0, PT, R0, 0x1d, PT ;  /* 0x0000001d0000780c */ /* 0x000fda0003f05270 */
[----:B------:R-:W-:Y:S05]  /*6b00*/  @!P0 BRA `(.L_x_4261) ;  /* 0x0000000000488947 */ /* 0x000fea0003800000 */
[----:B------:R-:W-:-:S13]  /*6b10*/  ISETP.NE.AND P0, PT, R0, 0x2c, PT ;  /* 0x0000002c0000780c */ /* 0x000fda0003f05270 */
[----:B------:R-:W-:Y:S05]  /*6b20*/  @P0 BRA `(.L_x_4242) ;  /* 0x0000000000bc0947 */ /* 0x000fea0003800000 */
[----:B----4-:R-:W-:-:S05]  /*6b30*/  IMAD.U32 R22, R22, 0x10000, RZ ;  /* 0x0001000016167824 */ /* 0x010fca00078e00ff */
        /* <DEDUP_REMOVED lines=15> */
.L_x_4261:
[----:B----4-:R-:W-:-:S06]  /*6c30*/  IMAD.U32 R4, R22, 0x10000, RZ ;  /* 0x0001000016047824 */ /* 0x010fcc00078e00ff */
[----:B------:R-:W0:Y:S02]  /*6c40*/  F2I.U64.TRUNC R4, R4 ;  /* 0x0000000400047311 */ /* 0x000e24000020d800 */
[----:B0-----:R0:W-:Y:S01]  /*6c50*/  STG.E.64 desc[UR36][R8.64], R4 ;  /* 0x0000000408007986 */ /* 0x0011e2000c101b24 */
[----:B------:R-:W-:Y:S05]  /*6c60*/  BRA `(.L_x_4243) ;  /* 0x0000000400487947 */ /* 0x000fea0003800000 */
.L_x_4260:
[----:B----4-:R-:W-:-:S04]  /*6c70*/  IMAD.U32 R22, R22, 0x10000, RZ ;  /* 0x0001000016167824 */ /* 0x010fc800078e00ff */
[----:B------:R-:W0:Y:S02]  /*6c80*/  F2I.FTZ.U32.TRUNC.NTZ R3, R22 ;  /* 0x0000001600037305 */ /* 0x000e24000021f000 */
[----:B0-----:R0:W-:Y:S01]  /*6c90*/  STG.E desc[UR36][R8.64], R3 ;  /* 0x0000000308007986 */ /* 0x0011e2000c101924 */
[----:B------:R-:W-:Y:S05]  /*6ca0*/  BRA `(.L_x_4243) ;  /* 0x0000000400387947 */ /* 0x000fea0003800000 */
.L_x_4250:
        /* <DEDUP_REMOVED lines=9> */
[----:B------:R0:W-:Y:S01]  /*6d40*/  STG.E.U8 desc[UR36][R8.64], R3 ;  /* 0x0000000308007986 */ /* 0x0001e2000c101124 */
[----:B------:R-:W-:Y:S05]  /*6d50*/  BRA `(.L_x_4243) ;  /* 0x00000004000c7947 */ /* 0x000fea0003800000 */
.L_x_4263:
[----:B----4-:R-:W-:Y:S01]  /*6d60*/  IMAD.U32 R22, R22, 0x10000, RZ ;  /* 0x0001000016167824 */ /* 0x010fe200078e00ff */
[----:B-1----:R-:W-:-:S03]  /*6d70*/  CS2R R6, SRZ ;  /* 0x0000000000067805 */ /* 0x002fc6000001ff00 */
[----:B------:R-:W-:-:S06]  /*6d80*/  FMUL.FTZ R4, R22, 1 ;  /* 0x3f80000016047820 */ /* 0x000fcc0000410000 */
[----:B------:R-:W0:Y:S02]  /*6d90*/  F2F.F64.F32 R4, R4 ;  /* 0x0000000400047310 */ /* 0x000e240000201800 */
[----:B0-----:R0:W-:Y:S01]  /*6da0*/  STG.E.128 desc[UR36][R8.64], R4 ;  /* 0x0000000408007986 */ /* 0x0011e2000c101d24 */
[----:B------:R-:W-:Y:S05]  /*6db0*/  BRA `(.L_x_4243) ;  /* 0x0000000000f47947 */ /* 0x000fea0003800000 */
.L_x_4262:
[----:B------:R-:W-:-:S13]  /*6dc0*/  ISETP.NE.AND P0, PT, R0, 0xf, PT ;  /* 0x0000000f0000780c */ /* 0x000fda0003f05270 */
[----:B------:R-:W-:Y:S05]  /*6dd0*/  @!P0 BRA `(.L_x_4264) ;  /* 0x0000000000e88947 */ /* 0x000fea0003800000 */
[----:B------:R-:W-:-:S13]  /*6de0*/  ISETP.NE.AND P0, PT, R0, 0x17, PT ;  /* 0x000000170000780c */ /* 0x000fda0003f05270 */
[----:B------:R-:W-:Y:S05]  /*6df0*/  @!P0 BRA `(.L_x_4265) ;  /* 0x0000000000908947 */ /* 0x000fea0003800000 */
[----:B------:R-:W-:-:S13]  /*6e00*/  ISETP.NE.AND P0, PT, R0, 0x18, PT ;  /* 0x000000180000780c */ /* 0x000fda0003f05270 */
[----:B------:R-:W-:Y:S05]  /*6e10*/  @!P0 BRA `(.L_x_4266) ;  /* 0x0000000000448947 */ /* 0x000fea0003800000 */
.L_x_4242:
[----:B------:R-:W-:Y:S01]  /*6e20*/  MOV R14, 0x0 ;  /* 0x00000000000e7802 */ /* 0x000fe20000000f00 */
[----:B------:R-:W0:Y:S01]  /*6e30*/  LDCU.64 UR4, c[0x4][0x128] ;  /* 0x01002500ff0477ac */ /* 0x000e220008000a00 */
[----:B------:R-:W-:Y:S02]  /*6e40*/  IMAD.MOV.U32 R8, RZ, RZ, 0x65 ;  /* 0x00000065ff087424 */ /* 0x000fe400078e00ff */
[----:B------:R-:W-:Y:S01]  /*6e50*/  IMAD.MOV.U32 R12, RZ, RZ, 0x1 ;  /* 0x00000001ff0c7424 */ /* 0x000fe200078e00ff */
[----:B------:R-:W2:Y:S01]  /*6e60*/  LDCU.64 UR6, c[0x4][0x130] ;  /* 0x01002600ff0677ac */ /* 0x000ea20008000a00 */
[----:B------:R-:W3:Y:S01]  /*6e70*/  LDC.64 R14, c[0x4][R14] ;  /* 0x010000000e0e7b82 */ /* 0x000ee20000000a00 */
[----:B------:R-:W-:Y:S01]  /*6e80*/  IMAD.MOV.U32 R13, RZ, RZ, RZ ;  /* 0x000000ffff0d7224 */ /* 0x000fe200078e00ff */
[----:B------:R-:W5:Y:S01]  /*6e90*/  LDCU.64 UR8, c[0x4][0x40] ;  /* 0x01000800ff0877ac */ /* 0x000f620008000a00 */
[----:B0-----:R-:W-:Y:S02]  /*6ea0*/  IMAD.U32 R4, RZ, RZ, UR4 ;  /* 0x00000004ff047e24 */ /* 0x001fe4000f8e00ff */
[----:B------:R-:W-:-:S02]  /*6eb0*/  IMAD.U32 R5, RZ, RZ, UR5 ;  /* 0x00000005ff057e24 */ /* 0x000fc4000f8e00ff */
[----:B--2---:R-:W-:Y:S02]  /*6ec0*/  IMAD.U32 R6, RZ, RZ, UR6 ;  /* 0x00000006ff067e24 */ /* 0x004fe4000f8e00ff */
[----:B-1----:R-:W-:Y:S02]  /*6ed0*/  IMAD.U32 R7, RZ, RZ, UR7 ;  /* 0x00000007ff077e24 */ /* 0x002fe4000f8e00ff */
[----:B-----5:R-:W-:Y:S02]  /*6ee0*/  IMAD.U32 R10, RZ, RZ, UR8 ;  /* 0x00000008ff0a7e24 */ /* 0x020fe4000f8e00ff */
[----:B------:R-:W-:-:S07]  /*6ef0*/  IMAD.U32 R11, RZ, RZ, UR9 ;  /* 0x00000009ff0b7e24 */ /* 0x000fce000f8e00ff */
[----:B------:R-:W-:-:S07]  /*6f00*/  LEPC R20, `(.L_x_4267) ;  /* 0x000000001014794e */ /* 0x000fce0000000000 */
[----:B---34-:R-:W-:Y:S05]  /*6f10*/  CALL.ABS.NOINC R14 ;  /* 0x000000000e007343 */ /* 0x018fea0003c00000 */
.L_x_4267:
[----:B------:R-:W-:Y:S05]  /*6f20*/  BRA `(.L_x_4243) ;  /* 0x0000000000987947 */ /* 0x000fea0003800000 */
.L_x_4266:
        /* <DEDUP_REMOVED lines=13> */
.L_x_4269:
[----:B------:R-:W-:Y:S05]  /*7000*/  BSYNC.RECONVERGENT B0 ;  /* 0x0000000000007941 */ /* 0x000fea0003800200 */
.L_x_4268:
[----:B------:R-:W-:-:S05]  /*7010*/  LOP3.LUT R3, R0, 0x80, R3, 0xf8, !PT ;  /* 0x0000008000037812 */ /* 0x000fca00078ef803 */
[----:B------:R4:W-:Y:S01]  /*7020*/  STG.E.U8 desc[UR36][R8.64], R3 ;  /* 0x0000000308007986 */ /* 0x0009e2000c101124 */
[----:B------:R-:W-:Y:S05]  /*7030*/  BRA `(.L_x_4243) ;  /* 0x0000000000547947 */ /* 0x000fea0003800000 */
.L_x_4265:
        /* <DEDUP_REMOVED lines=12> */
.L_x_4271:
[----:B------:R-:W-:Y:S01]  /*7100*/  IMAD.MOV.U32 R0, RZ, RZ, 0x7f ;  /* 0x0000007fff007424 */ /* 0x000fe200078e00ff */
[----:B------:R-:W-:-:S04]  /*7110*/  ISETP.GT.U32.AND P0, PT, R4, 0x7f800000, PT ;  /* 0x7f8000000400780c */ /* 0x000fc80003f04070 */
[----:B------:R-:W-:-:S09]  /*7120*/  SEL R0, R0, 0x7c, P0 ;  /* 0x0000007c00007807 */ /* 0x000fd20000000000 */
.L_x_4272:
[----:B------:R-:W-:Y:S05]  /*7130*/  BSYNC.RECONVERGENT B0 ;  /* 0x0000000000007941 */ /* 0x000fea0003800200 */
.L_x_4270:
[----:B------:R-:W-:-:S04]  /*7140*/  SHF.R.U32.HI R3, RZ, 0x18, R3 ;  /* 0x00000018ff037819 */ /* 0x000fc80000011603 */
[----:B------:R-:W-:-:S05]  /*7150*/  LOP3.LUT R3, R0, 0x80, R3, 0xf8, !PT ;  /* 0x0000008000037812 */ /* 0x000fca00078ef803 */
[----:B------:R2:W-:Y:S01]  /*7160*/  STG.E.U8 desc[UR36][R8.64], R3 ;  /* 0x0000000308007986 */ /* 0x0005e2000c101124 */
[----:B------:R-:W-:Y:S05]  /*7170*/  BRA `(.L_x_4243) ;  /* 0x0000000000047947 */ /* 0x000fea0003800000 */
.L_x_4264:
[----:B----4-:R0:W-:Y:S02]  /*7180*/  STG.E.U16 desc[UR36][R8.64], R22 ;  /* 0x0000001608007986 */ /* 0x0101e4000c101524 */
.L_x_4243:
[----:B------:R-:W-:-:S05]  /*7190*/  VIADD R25, R25, 0x80 ;  /* 0x0000008019197836 */ /* 0x000fca0000000000 */
[----:B------:R-:W-:-:S13]  /*71a0*/  ISETP.GE.AND P0, PT, R25, R16, PT ;  /* 0x000000101900720c */ /* 0x000fda0003f06270 */
[----:B------:R-:W-:Y:S05]  /*71b0*/  @P0 BRA `(.L_x_4237) ;  /* 0x0000000c00d80947 */ /* 0x000fea0003800000 */
[----:B------:R-:W5:Y:S01]  /*71c0*/  LDCU UR4, c[0x0][0x3b8] ;  /* 0x00007700ff0477ac */ /* 0x000f620008000800 */
[----:B0-2-4-:R-:W0:Y:S01]  /*71d0*/  LDC.64 R8, c[0x0][0x398] ;  /* 0x0000e600ff087b82 */ /* 0x015e220000000a00 */
        /* <DEDUP_REMOVED lines=16> */
[----:B---3--:R-:W-:-:S06]  /*72e0*/  IMAD.U32 R17, R17, 0x10000, RZ ;  /* 0x0001000011117824 */ /* 0x008fcc00078e00ff */
[----:B------:R-:W0:Y:S02]  /*72f0*/  F2I.FTZ.TRUNC.NTZ R17, R17 ;  /* 0x0000001100117305 */ /* 0x000e24000021f100 */
[----:B0-----:R2:W-:Y:S01]  /*7300*/  STG.E.U8 desc[UR36][R8.64], R17 ;  /* 0x0000001108007986 */ /* 0x0015e2000c101124 */
[----:B------:R-:W-:Y:S05]  /*7310*/  BRA `(.L_x_4278) ;  /* 0x0000000c007c7947 */ /* 0x000fea0003800000 */
.L_x_4276:
[----:B------:R-:W-:-:S06]  /*7320*/  IMAD.U32 R5, R17, 0x10000, RZ ;  /* 0x0001000011057824 */ /* 0x000fcc00078e00ff */
[----:B------:R-:W0:Y:S02]  /*7330*/  F2I.S64.TRUNC R4, R5 ;  /* 0x0000000500047311 */ /* 0x000e24000020d900 */
[----:B0-----:R0:W-:Y:S01]  /*7340*/  STG.E.U8 desc[UR36][R8.64], R4 ;  /* 0x0000000408007986 */ /* 0x0011e2000c101124 */
[----:B------:R-:W-:Y:S05]  /*7350*/  BRA `(.L_x_4278) ;  /* 0x0000000c006c7947 */ /* 0x000fea0003800000 */
.L_x_4275:
        /* <DEDUP_REMOVED lines=10> */
.L_x_4280:
[----:B---3--:R-:W-:-:S06]  /*7400*/  IMAD.U32 R17, R17, 0x10000, RZ ;  /* 0x0001000011117824 */ /* 0x008fcc00078e00ff */
[----:B------:R-:W0:Y:S02]  /*7410*/  F2I.FTZ.TRUNC.NTZ R17, R17 ;  /* 0x0000001100117305 */ /* 0x000e24000021f100 */
[----:B0-----:R0:W-:Y:S01]  /*7420*/  STG.E desc[UR36][R8.64], R17 ;  /* 0x0000001108007986 */ /* 0x0011e2000c101924 */
[----:B------:R-:W-:Y:S05]  /*7430*/  BRA `(.L_x_4278) ;  /* 0x0000000c00347947 */ /* 0x000fea0003800000 */
.L_x_4279:
[----:B---3--:R-:W-:-:S06]  /*7440*/  IMAD.U32 R17, R17, 0x10000, RZ ;  /* 0x0001000011117824 */ /* 0x008fcc00078e00ff */
[----:B------:R-:W0:Y:S02]  /*7450*/  F2I.FTZ.TRUNC.NTZ R17, R17 ;  /* 0x0000001100117305 */ /* 0x000e24000021f100 */
[----:B0-----:R4:W-:Y:S01]  /*7460*/  STG.E.U16 desc[UR36][R8.64], R17 ;  /* 0x0000001108007986 */ /* 0x0019e2000c101524 */
[----:B------:R-:W-:Y:S05]  /*7470*/  BRA `(.L_x_4278) ;  /* 0x0000000c00247947 */ /* 0x000fea0003800000 */
.L_x_4274:
        /* <DEDUP_REMOVED lines=9> */
.L_x_4282:
[----:B------:R-:W-:-:S05]  /*7510*/  IMAD.U32 R0, R17, 0x10000, RZ ;  /* 0x0001000011007824 */ /* 0x000fca00078e00ff */
[----:B------:R-:W-:-:S05]  /*7520*/  F2FP.F16.F32.PACK_AB R0, RZ, R0 ;  /* 0x00000000ff00723e */ /* 0x000fca00000000ff */
[----:B------:R0:W-:Y:S01]  /*7530*/  STG.E.U16 desc[UR36][R8.64], R0 ;  /* 0x0000000008007986 */ /* 0x0001e2000c101524 */
[----:B------:R-:W-:Y:S05]  /*7540*/  BRA `(.L_x_4278) ;  /* 0x0000000800f07947 */ /* 0x000fea0003800000 */
.L_x_4281:
        /* <DEDUP_REMOVED lines=10> */
.L_x_4284:
[----:B---3--:R-:W-:-:S05]  /*75f0*/  IMAD.U32 R17, R17, 0x10000, RZ ;  /* 0x0001000011117824 */ /* 0x008fca00078e00ff */
[----:B------:R-:W-:-:S04]  /*7600*/  F2FP.F16.F32.PACK_AB R3, RZ, R17 ;  /* 0x00000011ff03723e */ /* 0x000fc800000000ff */
[----:B------:R-:W-:-:S05]  /*7610*/  PRMT R3, R3, 0x5410, RZ ;  /* 0x0000541003037816 */ /* 0x000fca00000000ff */
[----:B------:R0:W-:Y:S01]  /*7620*/  STG.E desc[UR36][R8.64], R3 ;  /* 0x0000000308007986 */ /* 0x0001e2000c101924 */
[----:B------:R-:W-:Y:S05]  /*7630*/  BRA `(.L_x_4278) ;  /* 0x0000000800b47947 */ /* 0x000fea0003800000 */
.L_x_4283:
[----:B------:R-:W-:-:S04]  /*7640*/  IMAD.U32 R4, R17, 0x10000, RZ ;  /* 0x0001000011047824 */ /* 0x000fc800078e00ff */
[----:B------:R-:W-:-:S06]  /*7650*/  FMUL.FTZ R4, R4, 1 ;  /* 0x3f80000004047820 */ /* 0x000fcc0000410000 */
[----:B------:R-:W0:Y:S02]  /*7660*/  F2F.F64.F32 R4, R4 ;  /* 0x0000000400047310 */ /* 0x000e240000201800 */
[----:B0-----:R0:W-:Y:S01]  /*7670*/  STG.E.64 desc[UR36][R8.64], R4 ;  /* 0x0000000408007986 */ /* 0x0011e2000c101b24 */
[----:B------:R-:W-:Y:S05]  /*7680*/  BRA `(.L_x_4278) ;  /* 0x0000000800a07947 */ /* 0x000fea0003800000 */
.L_x_4273:
        /* <DEDUP_REMOVED lines=14> */
.L_x_4288:
        /* <DEDUP_REMOVED lines=17> */
.L_x_4291:
[----:B------:R-:W-:-:S04]  /*7880*/  SHF.R.U32.HI R3, RZ, 0x18, R17 ;  /* 0x00000018ff037819 */ /* 0x000fc80000011611 */
[----:B------:R-:W-:-:S04]  /*7890*/  LOP3.LUT R0, R0, 0x80, R3, 0xf8, !PT ;  /* 0x0000008000007812 */ /* 0x000fc800078ef803 */
[----:B------:R-:W-:-:S07]  /*78a0*/  PRMT R4, R0, 0x7610, R4 ;  /* 0x0000761000047816 */ /* 0x000fce0000000004 */
.L_x_4290:
[----:B------:R-:W-:Y:S05]  /*78b0*/  BSYNC.RECONVERGENT B0 ;  /* 0x0000000000007941 */ /* 0x000fea0003800200 */
.L_x_4289:
[----:B------:R0:W-:Y:S01]  /*78c0*/  STG.E.U8 desc[UR36][R8.64], R4 ;  /* 0x0000000408007986 */ /* 0x0001e2000c101124 */
[----:B------:R-:W-:Y:S05]  /*78d0*/  BRA `(.L_x_4278) ;  /* 0x00000008000c7947 */ /* 0x000fea0003800000 */
.L_x_4287:
        /* <DEDUP_REMOVED lines=17> */
.L_x_4294:
[----:B------:R-:W-:-:S04]  /*79f0*/  SHF.R.U32.HI R3, RZ, 0x18, R17 ;  /* 0x00000018ff037819 */ /* 0x000fc80000011611 */
[----:B------:R-:W-:-:S04]  /*7a00*/  LOP3.LUT R0, R0, 0x80, R3, 0xf8, !PT ;  /* 0x0000008000007812 */ /* 0x000fc800078ef803 */
[----:B------:R-:W-:-:S07]  /*7a10*/  PRMT R4, R0, 0x7610, R4 ;  /* 0x0000761000047816 */ /* 0x000fce0000000004 */
.L_x_4293:
[----:B------:R-:W-:Y:S05]  /*7a20*/  BSYNC.RECONVERGENT B0 ;  /* 0x0000000000007941 */ /* 0x000fea0003800200 */
.L_x_4292:
[----:B------:R0:W-:Y:S01]  /*7a30*/  STG.E.U8 desc[UR36][R8.64], R4 ;  /* 0x0000000408007986 */ /* 0x0001e2000c101124 */
[----:B------:R-:W-:Y:S05]  /*7a40*/  BRA `(.L_x_4278) ;  /* 0x0000000400b07947 */ /* 0x000fea0003800000 */
.L_x_4286:
        /* <DEDUP_REMOVED lines=22> */
.L_x_4296:
[----:B------:R-:W-:-:S06]  /*7bb0*/  IMAD.U32 R4, R17, 0x10000, RZ ;  /* 0x0001000011047824 */ /* 0x000fcc00078e00ff */
[----:B------:R-:W0:Y:S02]  /*7bc0*/  F2I.U64.TRUNC R4, R4 ;  /* 0x0000000400047311 */ /* 0x000e24000020d800 */
[----:B0-----:R0:W-:Y:S01]  /*7bd0*/  STG.E.64 desc[UR36][R8.64], R4 ;  /* 0x0000000408007986 */ /* 0x0011e2000c101b24 */
[----:B------:R-:W-:Y:S05]  /*7be0*/  BRA `(.L_x_4278) ;  /* 0x0000000400487947 */ /* 0x000fea0003800000 */
.L_x_4295:
[----:B---3--:R-:W-:-:S06]  /*7bf0*/  IMAD.U32 R17, R17, 0x10000, RZ ;  /* 0x0001000011117824 */ /* 0x008fcc00078e00ff */
[----:B------:R-:W0:Y:S02]  /*7c00*/  F2I.FTZ.U32.TRUNC.NTZ R17, R17 ;  /* 0x0000001100117305 */ /* 0x000e24000021f000 */
[----:B0-----:R0:W-:Y:S01]  /*7c10*/  STG.E desc[UR36][R8.64], R17 ;  /* 0x0000001108007986 */ /* 0x0011e2000c101924 */
[----:B------:R-:W-:Y:S05]  /*7c20*/  BRA `(.L_x_4278) ;  /* 0x0000000400387947 */ /* 0x000fea0003800000 */
.L_x_4285:
        /* <DEDUP_REMOVED lines=11> */
.L_x_4298:
[----:B---3--:R-:W-:Y:S01]  /*7ce0*/  IMAD.U32 R17, R17, 0x10000, RZ ;  /* 0x0001000011117824 */ /* 0x008fe200078e00ff */
[----:B-1----:R-:W-:-:S03]  /*7cf0*/  CS2R R6, SRZ ;  /* 0x0000000000067805 */ /* 0x002fc6000001ff00 */
[----:B------:R-:W-:-:S06]  /*7d00*/  FMUL.FTZ R4, R17, 1 ;  /* 0x3f80000011047820 */ /* 0x000fcc0000410000 */
[----:B------:R-:W0:Y:S02]  /*7d10*/  F2F.F64.F32 R4, R4 ;  /* 0x0000000400047310 */ /* 0x000e240000201800 */
[----:B0-----:R0:W-:Y:S01]  /*7d20*/  STG.E.128 desc[UR36][R8.64], R4 ;  /* 0x0000000408007986 */ /* 0x0011e2000c101d24 */
[----:B------:R-:W-:Y:S05]  /*7d30*/  BRA `(.L_x_4278) ;  /* 0x0000000000f47947 */ /* 0x000fea0003800000 */
.L_x_4297:
[----:B------:R-:W-:-:S13]  /*7d40*/  ISETP.NE.AND P0, PT, R0, 0xf, PT ;  /* 0x0000000f0000780c */ /* 0x000fda0003f05270 */
[----:B------:R-:W-:Y:S05]  /*7d50*/  @!P0 BRA `(.L_x_4299) ;  /* 0x0000000000e88947 */ /* 0x000fea0003800000 */
[----:B------:R-:W-:-:S13]  /*7d60*/  ISETP.NE.AND P0, PT, R0, 0x17, PT ;  /* 0x000000170000780c */ /* 0x000fda0003f05270 */
[----:B------:R-:W-:Y:S05]  /*7d70*/  @!P0 BRA `(.L_x_4300) ;  /* 0x0000000000908947 */ /* 0x000fea0003800000 */
[----:B------:R-:W-:-:S13]  /*7d80*/  ISETP.NE.AND P0, PT, R0, 0x18, PT ;  /* 0x000000180000780c */ /* 0x000fda0003f05270 */
[----:B------:R-:W-:Y:S05]  /*7d90*/  @!P0 BRA `(.L_x_4301) ;  /* 0x0000000000448947 */ /* 0x000fea0003800000 */
.L_x_4277:
[----:B------:R-:W-:Y:S01]  /*7da0*/  MOV R14, 0x0 ;  /* 0x00000000000e7802 */ /* 0x000fe20000000f00 */
[----:B------:R-:W0:Y:S01]  /*7db0*/  LDCU.64 UR4, c[0x4][0x128] ;  /* 0x01002500ff0477ac */ /* 0x000e220008000a00 */
[----:B------:R-:W-:Y:S02]  /*7dc0*/  IMAD.MOV.U32 R8, RZ, RZ, 0x65 ;  /* 0x00000065ff087424 */ /* 0x000fe400078e00ff */
[----:B------:R-:W-:Y:S01]  /*7dd0*/  IMAD.MOV.U32 R12, RZ, RZ, 0x1 ;  /* 0x00000001ff0c7424 */ /* 0x000fe200078e00ff */
[----:B------:R-:W2:Y:S01]  /*7de0*/  LDCU.64 UR6, c[0x4][0x130] ;  /* 0x01002600ff0677ac */ /* 0x000ea20008000a00 */
[----:B------:R-:W4:Y:S01]  /*7df0*/  LDC.64 R14, c[0x4][R14] ;  /* 0x010000000e0e7b82 */ /* 0x000f220000000a00 */
        /* <DEDUP_REMOVED lines=10> */
.L_x_4302:
[----:B------:R-:W-:Y:S05]  /*7ea0*/  BRA `(.L_x_4278) ;  /* 0x0000000000987947 */ /* 0x000fea0003800000 */
.L_x_4301:
        /* <DEDUP_REMOVED lines=13> */
.L_x_4304:
[----:B------:R-:W-:Y:S05]  /*7f80*/  BSYNC.RECONVERGENT B0 ;  /* 0x0000000000007941 */ /* 0x000fea0003800200 */
.L_x_4303:
[----:B------:R-:W-:-:S05]  /*7f90*/  LOP3.LUT R3, R0, 0x80, R3, 0xf8, !PT ;  /* 0x0000008000037812 */ /* 0x000fca00078ef803 */
[----:B------:R0:W-:Y:S01]  /*7fa0*/  STG.E.U8 desc[UR36][R8.64], R3 ;  /* 0x0000000308007986 */ /* 0x0001e2000c101124 */
[----:B------:R-:W-:Y:S05]  /*7fb0*/  BRA `(.L_x_4278) ;  /* 0x0000000000547947 */ /* 0x000fea0003800000 */
.L_x_4300:
        /* <DEDUP_REMOVED lines=12> */
.L_x_4306:
[----:B------:R-:W-:Y:S01]  /*8080*/  IMAD.MOV.U32 R0, RZ, RZ, 0x7f ;  /* 0x0000007fff007424 */ /* 0x000fe200078e00ff */
[----:B------:R-:W-:-:S04]  /*8090*/  ISETP.GT.U32.AND P0, PT, R4, 0x7f800000, PT ;  /* 0x7f8000000400780c */ /* 0x000fc80003f04070 */
[----:B------:R-:W-:-:S09]  /*80a0*/  SEL R0, R0, 0x7c, P0 ;  /* 0x0000007c00007807 */ /* 0x000fd20000000000 */
.L_x_4307:
[----:B------:R-:W-:Y:S05]  /*80b0*/  BSYNC.RECONVERGENT B0 ;  /* 0x0000000000007941 */ /* 0x000fea0003800200 */
.L_x_4305:
[----:B------:R-:W-:-:S04]  /*80c0*/  SHF.R.U32.HI R3, RZ, 0x18, R3 ;  /* 0x00000018ff037819 */ /* 0x000fc80000011603 */
[----:B------:R-:W-:-:S05]  /*80d0*/  LOP3.LUT R3, R0, 0x80, R3, 0xf8, !PT ;  /* 0x0000008000037812 */ /* 0x000fca00078ef803 */
[----:B------:R0:W-:Y:S01]  /*80e0*/  STG.E.U8 desc[UR36][R8.64], R3 ;  /* 0x0000000308007986 */ /* 0x0001e2000c101124 */
[----:B------:R-:W-:Y:S05]  /*80f0*/  BRA `(.L_x_4278) ;  /* 0x0000000000047947 */ /* 0x000fea0003800000 */
.L_x_4299:
[----:B------:R0:W-:Y:S02]  /*8100*/  STG.E.U16 desc[UR36][R8.64], R17 ;  /* 0x0000001108007986 */ /* 0x0001e4000c101524 */
.L_x_4278:
[----:B------:R-:W-:-:S07]  /*8110*/  VIADD R25, R25, 0x80 ;  /* 0x0000008019197836 */ /* 0x000fce0000000000 */
.L_x_4237:
[----:B------:R-:W-:Y:S05]  /*8120*/  BSYNC.RECONVERGENT B6 ;  /* 0x0000000000067941 */ /* 0x000fea0003800200 */
.L_x_4236:
[----:B------:R-:W-:-:S13]  /*8130*/  ISETP.GE.AND P0, PT, R25, R16, PT ;  /* 0x000000101900720c */ /* 0x000fda0003f06270 */
[----:B------:R-:W-:Y:S05]  /*8140*/  @P0 EXIT ;  /* 0x000000000000094d */ /* 0x000fea0003800000 */
[----:B0-----:R-:W0:Y:S01]  /*8150*/  LDC.64 R4, c[0x0][0x398] ;  /* 0x0000e600ff047b82 */ /* 0x001e220000000a00 */
[----:B------:R-:W2:Y:S01]  /*8160*/  LDCU UR4, c[0x0][0x3b8] ;  /* 0x00007700ff0477ac */ /* 0x000ea20008000800 */
[----:B------:R-:W-:Y:S01]  /*8170*/  PRMT R0, R19, 0x9910, RZ ;  /* 0x0000991013007816 */ /* 0x000fe200000000ff */
[----:B------:R-:W-:-:S03]  /*8180*/  IMAD R2, R2, 0x200, R25 ;  /* 0x0000020002027824 */ /* 0x000fc600078e0219 */
[----:B------:R-:W-:Y:S01]  /*8190*/  ISETP.GT.AND P1, PT, R0, 0x9, PT ;  /* 0x000000090000780c */ /* 0x000fe20003f24270 */
[----:B--2-4-:R-:W-:-:S05]  /*81a0*/  IMAD R3, R2, UR4, RZ ;  /* 0x0000000402037c24 */ /* 0x014fca000f8e02ff */
        /* <DEDUP_REMOVED lines=13> */
[----:B0-----:R-:W-:Y:S01]  /*8280*/  STG.E.U8 desc[UR36][R2.64], R5 ;  /* 0x0000000502007986 */ /* 0x001fe2000c101124 */
[----:B------:R-:W-:Y:S05]  /*8290*/  EXIT ;  /* 0x000000000000794d */ /* 0x000fea0003800000 */
.L_x_4311:
[----:B------:R-:W-:-:S06]  /*82a0*/  IMAD.U32 R5, R18, 0x10000, RZ ;  /* 0x0001000012057824 */ /* 0x000fcc00078e00ff */
[----:B------:R-:W0:Y:S02]  /*82b0*/  F2I.S64.TRUNC R4, R5 ;  /* 0x0000000500047311 */ /* 0x000e24000020d900 */
[----:B0-----:R-:W-:Y:S01]  /*82c0*/  STG.E.U8 desc[UR36][R2.64], R4 ;  /* 0x0000000402007986 */ /* 0x001fe2000c101124 */
[----:B------:R-:W-:Y:S05]  /*82d0*/  EXIT ;  /* 0x000000000000794d */ /* 0x000fea0003800000 */
.L_x_4310:
        /* <DEDUP_REMOVED lines=8> */
[----:B0-----:R-:W-:Y:S01]  /*8360*/  STG.E.64 desc[UR36][R2.64], R4 ;  /* 0x0000000402007986 */ /* 0x001fe2000c101b24 */
[----:B------:R-:W-:Y:S05]  /*8370*/  EXIT ;  /* 0x000000000000794d */ /* 0x000fea0003800000 */
.L_x_4314:
[----:B------:R-:W-:-:S04]  /*8380*/  IMAD.U32 R18, R18, 0x10000, RZ ;  /* 0x0001000012127824 */ /* 0x000fc800078e00ff */
[----:B------:R-:W0:Y:S02]  /*8390*/  F2I.FTZ.TRUNC.NTZ R5, R18 ;  /* 0x0000001200057305 */ /* 0x000e24000021f100 */
[----:B0-----:R-:W-:Y:S01]  /*83a0*/  STG.E desc[UR36][R2.64], R5 ;  /* 0x0000000502007986 */ /* 0x001fe2000c101924 */
[----:B------:R-:W-:Y:S05]  /*83b0*/  EXIT ;  /* 0x000000000000794d */ /* 0x000fea0003800000 */
.L_x_4313:
[----:B------:R-:W-:-:S04]  /*83c0*/  IMAD.U32 R18, R18, 0x10000, RZ ;  /* 0x0001000012127824 */ /* 0x000fc800078e00ff */
[----:B------:R-:W0:Y:S02]  /*83d0*/  F2I.FTZ.TRUNC.NTZ R5, R18 ;  /* 0x0000001200057305 */ /* 0x000e24000021f100 */
[----:B0-----:R-:W-:Y:S01]  /*83e0*/  STG.E.U16 desc[UR36][R2.64], R5 ;  /* 0x0000000502007986 */ /* 0x001fe2000c101524 */
[----:B------:R-:W-:Y:S05]  /*83f0*/  EXIT ;  /* 0x000000000000794d */ /* 0x000fea0003800000 */
.L_x_4309:
[----:B------:R-:W-:-:S13]  /*8400*/  ISETP.GT.AND P0, PT, R0, 0x6, PT ;  /* 0x000000060000780c */ /* 0x000fda0003f04270 */
[----:B------:R-:W-:Y:S05]  /*8410*/  @P0 BRA `(.L_x_4315) ;  /* 0x00000000002c0947 */ /* 0x000fea0003800000 */
[----:B------:R-:W-:-:S13]  /*8420*/  ISETP.NE.AND P0, PT, R0, 0x5, PT ;  /* 0x000000050000780c */ /* 0x000fda0003f05270 */
[----:B------:R-:W-:Y:S05]  /*8430*/  @!P0 BRA `(.L_x_4316) ;  /* 0x0000000000148947 */ /* 0x000fea0003800000 */
[----:B------:R-:W-:-:S13]  /*8440*/  ISETP.NE.AND P0, PT, R0, 0x6, PT ;  /* 0x000000060000780c */ /* 0x000fda0003f05270 */
[----:B------:R-:W-:Y:S05]  /*8450*/  @P0 BRA `(.L_x_4312) ;  /* 0x0000000800300947 */ /* 0x000fea0003800000 */
[----:B------:R-:W-:-:S05]  /*8460*/  IMAD.U32 R5, R18, 0x10000, RZ ;  /* 0x0001000012057824 */ /* 0x000fca00078e00ff */
[----:B------:R-:W-:Y:S01]  /*8470*/  STG.E desc[UR36][R2.64], R5 ;  /* 0x0000000502007986 */ /* 0x000fe2000c101924 */
[----:B------:R-:W-:Y:S05]  /*8480*/  EXIT ;  /* 0x000000000000794d */ /* 0x000fea0003800000 */
.L_x_4316:
[----:B------:R-:W-:-:S05]  /*8490*/  IMAD.U32 R0, R18, 0x10000, RZ ;  /* 0x0001000012007824 */ /* 0x000fca00078e00ff */
[----:B------:R-:W-:-:S05]  /*84a0*/  F2FP.F16.F32.PACK_AB R0, RZ, R0 ;  /* 0x00000000ff00723e */ /* 0x000fca00000000ff */
[----:B------:R-:W-:Y:S01]  /*84b0*/  STG.E.U16 desc[UR36][R2.64], R0 ;  /* 0x0000000002007986 */ /* 0x000fe2000c101524 */
[----:B------:R-:W-:Y:S05]  /*84c0*/  EXIT ;  /* 0x000000000000794d */ /* 0x000fea0003800000 */
.L_x_4315:
        /* <DEDUP_REMOVED lines=8> */
[----:B------:R-:W-:Y:S01]  /*8550*/  STG.E.64 desc[UR36][R2.64], R18 ;  /* 0x0000001202007986 */ /* 0x000fe2000c101b24 */
[----:B------:R-:W-:Y:S05]  /*8560*/  EXIT ;  /* 0x000000000000794d */ /* 0x000fea0003800000 */
.L_x_4318:
[----:B------:R-:W-:-:S05]  /*8570*/  IMAD.U32 R18, R18, 0x10000, RZ ;  /* 0x0001000012127824 */ /* 0x000fca00078e00ff */
[----:B------:R-:W-:-:S04]  /*8580*/  F2FP.F16.F32.PACK_AB R5, RZ, R18 ;  /* 0x00000012ff05723e */ /* 0x000fc800000000ff */
[----:B------:R-:W-:-:S05]  /*8590*/  PRMT R5, R5, 0x5410, RZ ;  /* 0x0000541005057816 */ /* 0x000fca00000000ff */
[----:B------:R-:W-:Y:S01]  /*85a0*/  STG.E desc[UR36][R2.64], R5 ;  /* 0x0000000502007986 */ /* 0x000fe2000c101924 */
[----:B------:R-:W-:Y:S05]  /*85b0*/  EXIT ;  /* 0x000000000000794d */ /* 0x000fea0003800000 */
.L_x_4317:
[----:B------:R-:W-:-:S04]  /*85c0*/  IMAD.U32 R4, R18, 0x10000, RZ ;  /* 0x0001000012047824 */ /* 0x000fc800078e00ff */
[----:B------:R-:W-:-:S06]  /*85d0*/  FMUL.FTZ R4, R4, 1 ;  /* 0x3f80000004047820 */ /* 0x000fcc0000410000 */
[----:B------:R-:W0:Y:S02]  /*85e0*/  F2F.F64.F32 R4, R4 ;  /* 0x0000000400047310 */ /* 0x000e240000201800 */
[----:B0-----:R-:W-:Y:S01]  /*85f0*/  STG.E.64 desc[UR36][R2.64], R4 ;  /* 0x0000000402007986 */ /* 0x001fe2000c101b24 */
[----:B------:R-:W-:Y:S05]  /*8600*/  EXIT ;  /* 0x000000000000794d */ /* 0x000fea0003800000 */
.L_x_4308:
        /* <DEDUP_REMOVED lines=12> */
[----:B0-----:R-:W-:Y:S01]  /*86d0*/  STG.E.U16 desc[UR36][R2.64], R5 ;  /* 0x0000000502007986 */ /* 0x001fe2000c101524 */
[----:B------:R-:W-:Y:S05]  /*86e0*/  EXIT ;  /* 0x000000000000794d */ /* 0x000fea0003800000 */
.L_x_4322:
        /* <DEDUP_REMOVED lines=18> */
.L_x_4325:
[----:B------:R-:W-:-:S04]  /*8810*/  SHF.R.U32.HI R5, RZ, 0x18, R5 ;  /* 0x00000018ff057819 */ /* 0x000fc80000011605 */
[----:B------:R-:W-:-:S07]  /*8820*/  LOP3.LUT R0, R0, 0x80, R5, 0xf8, !PT ;  /* 0x0000008000007812 */ /* 0x000fce00078ef805 */
.L_x_4324:
[----:B------:R-:W-:Y:S05]  /*8830*/  BSYNC.RECONVERGENT B0 ;  /* 0x0000000000007941 */ /* 0x000fea0003800200 */
.L_x_4323:
[----:B------:R-:W-:Y:S01]  /*8840*/  STG.E.U8 desc[UR36][R2.64], R0 ;  /* 0x0000000002007986 */ /* 0x000fe2000c101124 */
[----:B------:R-:W-:Y:S05]  /*8850*/  EXIT ;  /* 0x000000000000794d */ /* 0x000fea0003800000 */
.L_x_4321:
        /* <DEDUP_REMOVED lines=18> */
.L_x_4328:
[----:B------:R-:W-:-:S04]  /*8980*/  SHF.R.U32.HI R5, RZ, 0x18, R5 ;  /* 0x00000018ff057819 */ /* 0x000fc80000011605 */
[----:B------:R-:W-:-:S07]  /*8990*/  LOP3.LUT R0, R0, 0x80, R5, 0xf8, !PT ;  /* 0x0000008000007812 */ /* 0x000fce00078ef805 */
.L_x_4327:
[----:B------:R-:W-:Y:S05]  /*89a0*/  BSYNC.RECONVERGENT B0 ;  /* 0x0000000000007941 */ /* 0x000fea0003800200 */
.L_x_4326:
[----:B------:R-:W-:Y:S01]  /*89b0*/  STG.E.U8 desc[UR36][R2.64], R0 ;  /* 0x0000000002007986 */ /* 0x000fe2000c101124 */
[----:B------:R-:W-:Y:S05]  /*89c0*/  EXIT ;  /* 0x000000000000794d */ /* 0x000fea0003800000 */
.L_x_4320:
        /* <DEDUP_REMOVED lines=22> */
.L_x_4330:
[----:B------:R-:W-:-:S06]  /*8b30*/  IMAD.U32 R4, R18, 0x10000, RZ ;  /* 0x0001000012047824 */ /* 0x000fcc00078e00ff */
[----:B------:R-:W0:Y:S02]  /*8b40*/  F2I.U64.TRUNC R4, R4 ;  /* 0x0000000400047311 */ /* 0x000e24000020d800 */
[----:B0-----:R-:W-:Y:S01]  /*8b50*/  STG.E.64 desc[UR36][R2.64], R4 ;  /* 0x0000000402007986 */ /* 0x001fe2000c101b24 */
[----:B------:R-:W-:Y:S05]  /*8b60*/  EXIT ;  /* 0x000000000000794d */ /* 0x000fea0003800000 */
.L_x_4329:
[----:B------:R-:W-:-:S04]  /*8b70*/  IMAD.U32 R18, R18, 0x10000, RZ ;  /* 0x0001000012127824 */ /* 0x000fc800078e00ff */
[----:B------:R-:W0:Y:S02]  /*8b80*/  F2I.FTZ.U32.TRUNC.NTZ R5, R18 ;  /* 0x0000001200057305 */ /* 0x000e24000021f000 */
[----:B0-----:R-:W-:Y:S01]  /*8b90*/  STG.E desc[UR36][R2.64], R5 ;  /* 0x0000000502007986 */ /* 0x001fe2000c101924 */
[----:B------:R-:W-:Y:S05]  /*8ba0*/  EXIT ;  /* 0x000000000000794d */ /* 0x000fea0003800000 */
.L_x_4319:
        /* <DEDUP_REMOVED lines=9> */
[----:B------:R-:W-:Y:S01]  /*8c40*/  STG.E.U8 desc[UR36][R2.64], R5 ;  /* 0x0000000502007986 */ /* 0x000fe2000c101124 */
[----:B------:R-:W-:Y:S05]  /*8c50*/  EXIT ;  /* 0x000000000000794d */ /* 0x000fea0003800000 */
.L_x_4332:
[----:B------:R-:W-:Y:S01]  /*8c60*/  IMAD.U32 R18, R18, 0x10000, RZ ;  /* 0x0001000012127824 */ /* 0x000fe200078e00ff */
[----:B-1----:R-:W-:-:S03]  /*8c70*/  CS2R R6, SRZ ;  /* 0x0000000000067805 */ /* 0x002fc6000001ff00 */
[----:B------:R-:W-:-:S06]  /*8c80*/  FMUL.FTZ R4, R18, 1 ;  /* 0x3f80000012047820 */ /* 0x000fcc0000410000 */
[----:B------:R-:W0:Y:S02]  /*8c90*/  F2F.F64.F32 R4, R4 ;  /* 0x0000000400047310 */ /* 0x000e240000201800 */
[----:B0-----:R-:W-:Y:S01]  /*8ca0*/  STG.E.128 desc[UR36][R2.64], R4 ;  /* 0x0000000402007986 */ /* 0x001fe2000c101d24 */
[----:B------:R-:W-:Y:S05]  /*8cb0*/  EXIT ;  /* 0x000000000000794d */ /* 0x000fea0003800000 */
.L_x_4331:
[----:B------:R-:W-:-:S13]  /*8cc0*/  ISETP.NE.AND P0, PT, R0, 0xf, PT ;  /* 0x0000000f0000780c */ /* 0x000fda0003f05270 */
[----:B------:R-:W-:Y:S05]  /*8cd0*/  @!P0 BRA `(.L_x_4333) ;  /* 0x0000000000e88947 */ /* 0x000fea0003800000 */
[----:B------:R-:W-:-:S13]  /*8ce0*/  ISETP.NE.AND P0, PT, R0, 0x17, PT ;  /* 0x000000170000780c */ /* 0x000fda0003f05270 */
[----:B------:R-:W-:Y:S05]  /*8cf0*/  @!P0 BRA `(.L_x_4334) ;  /* 0x0000000000908947 */ /* 0x000fea0003800000 */
[----:B------:R-:W-:-:S13]  /*8d00*/  ISETP.NE.AND P0, PT, R0, 0x18, PT ;  /* 0x000000180000780c */ /* 0x000fda0003f05270 */
[----:B------:R-:W-:Y:S05]  /*8d10*/  @!P0 BRA `(.L_x_4335) ;  /* 0x0000000000448947 */ /* 0x000fea0003800000 */
.L_x_4312:
[----:B------:R-:W-:Y:S01]  /*8d20*/  MOV R0, 0x0 ;  /* 0x0000000000007802 */ /* 0x000fe20000000f00 */
[----:B------:R-:W0:Y:S01]  /*8d30*/  LDCU.64 UR4, c[0x4][0x128] ;  /* 0x01002500ff0477ac */ /* 0x000e220008000a00 */
[----:B------:R-:W-:Y:S02]  /*8d40*/  IMAD.MOV.U32 R8, RZ, RZ, 0x65 ;  /* 0x00000065ff087424 */ /* 0x000fe400078e00ff */
[----:B------:R2:W4:Y:S01]  /*8d50*/  LDC.64 R2, c[0x4][R0] ;  /* 0x0100000000027b82 */ /* 0x0005220000000a00 */
[----:B------:R-:W5:Y:S01]  /*8d60*/  LDCU.64 UR6, c[0x4][0x130] ;  /* 0x01002600ff0677ac */ /* 0x000f620008000a00 */
[----:B------:R-:W-:Y:S02]  /*8d70*/  IMAD.MOV.U32 R12, RZ, RZ, 0x1 ;  /* 0x00000001ff0c7424 */ /* 0x000fe400078e00ff */
[----:B------:R-:W-:Y:S01]  /*8d80*/  IMAD.MOV.U32 R13, RZ, RZ, RZ ;  /* 0x000000ffff0d7224 */ /* 0x000fe200078e00ff */
[----:B------:R-:W3:Y:S01]  /*8d90*/  LDCU.64 UR8, c[0x4][0x40] ;  /* 0x01000800ff0877ac */ /* 0x000ee20008000a00 */
[----:B0-----:R-:W-:-:S02]  /*8da0*/  IMAD.U32 R4, RZ, RZ, UR4 ;  /* 0x00000004ff047e24 */ /* 0x001fc4000f8e00ff */
[----:B------:R-:W-:Y:S02]  /*8db0*/  IMAD.U32 R5, RZ, RZ, UR5 ;  /* 0x00000005ff057e24 */ /* 0x000fe4000f8e00ff */
[----:B-----5:R-:W-:Y:S02]  /*8dc0*/  IMAD.U32 R6, RZ, RZ, UR6 ;  /* 0x00000006ff067e24 */ /* 0x020fe4000f8e00ff */
[----:B-1----:R-:W-:Y:S02]  /*8dd0*/  IMAD.U32 R7, RZ, RZ, UR7 ;  /* 0x00000007ff077e24 */ /* 0x002fe4000f8e00ff */
[----:B---3--:R-:W-:Y:S02]  /*8de0*/  IMAD.U32 R10, RZ, RZ, UR8 ;  /* 0x00000008ff0a7e24 */ /* 0x008fe4000f8e00ff */
[----:B--2---:R-:W-:-:S07]  /*8df0*/  IMAD.U32 R11, RZ, RZ, UR9 ;  /* 0x00000009ff0b7e24 */ /* 0x004fce000f8e00ff */
[----:B------:R-:W-:-:S07]  /*8e00*/  LEPC R20, `(.L_x_4336) ;  /* 0x000000001014794e */ /* 0x000fce0000000000 */
[----:B----4-:R-:W-:Y:S05]  /*8e10*/  CALL.ABS.NOINC R2 ;  /* 0x0000000002007343 */ /* 0x010fea0003c00000 */
.L_x_4336:
[----:B------:R-:W-:Y:S05]  /*8e20*/  EXIT ;  /* 0x000000000000794d */ /* 0x000fea0003800000 */
.L_x_4335:
[----:B-1----:R-:W-:Y:S01]  /*8e30*/  IMAD.U32 R7, R18, 0x10000, RZ ;  /* 0x0001000012077824 */ /* 0x002fe200078e00ff */
        /* <DEDUP_REMOVED lines=12> */
.L_x_4338:
[----:B------:R-:W-:Y:S05]  /*8f00*/  BSYNC.RECONVERGENT B0 ;  /* 0x0000000000007941 */ /* 0x000fea0003800200 */
.L_x_4337:
[----:B------:R-:W-:-:S05]  /*8f10*/  LOP3.LUT R5, R0, 0x80, R5, 0xf8, !PT ;  /* 0x0000008000057812 */ /* 0x000fca00078ef805 */
[----:B------:R-:W-:Y:S01]  /*8f20*/  STG.E.U8 desc[UR36][R2.64], R5 ;  /* 0x0000000502007986 */ /* 0x000fe2000c101124 */
[----:B------:R-:W-:Y:S05]  /*8f30*/  EXIT ;  /* 0x000000000000794d */ /* 0x000fea0003800000 */
.L_x_4334:
        /* <DEDUP_REMOVED lines=12> */
.L_x_4340:
[----:B------:R-:W-:Y:S01]  /*9000*/  IMAD.MOV.U32 R0, RZ, RZ, 0x7f ;  /* 0x0000007fff007424 */ /* 0x000fe200078e00ff */
[----:B------:R-:W-:-:S04]  /*9010*/  ISETP.GT.U32.AND P0, PT, R4, 0x7f800000, PT ;  /* 0x7f8000000400780c */ /* 0x000fc80003f04070 */
[----:B------:R-:W-:-:S09]  /*9020*/  SEL R0, R0, 0x7c, P0 ;  /* 0x0000007c00007807 */ /* 0x000fd20000000000 */
.L_x_4341:
[----:B------:R-:W-:Y:S05]  /*9030*/  BSYNC.RECONVERGENT B0 ;  /* 0x0000000000007941 */ /* 0x000fea0003800200 */
.L_x_4339:
[----:B------:R-:W-:-:S04]  /*9040*/  SHF.R.U32.HI R5, RZ, 0x18, R5 ;  /* 0x00000018ff057819 */ /* 0x000fc80000011605 */
[----:B------:R-:W-:-:S05]  /*9050*/  LOP3.LUT R5, R0, 0x80, R5, 0xf8, !PT ;  /* 0x0000008000057812 */ /* 0x000fca00078ef805 */
[----:B------:R-:W-:Y:S01]  /*9060*/  STG.E.U8 desc[UR36][R2.64], R5 ;  /* 0x0000000502007986 */ /* 0x000fe2000c101124 */
[----:B------:R-:W-:Y:S05]  /*9070*/  EXIT ;  /* 0x000000000000794d */ /* 0x000fea0003800000 */
.L_x_4333:
[----:B------:R-:W-:Y:S01]  /*9080*/  STG.E.U16 desc[UR36][R2.64], R18 ;  /* 0x0000001202007986 */ /* 0x000fe2000c101524 */
[----:B------:R-:W-:Y:S05]  /*9090*/  EXIT ;  /* 0x000000000000794d */ /* 0x000fea0003800000 */
.L_x_4342:
        /* <DEDUP_REMOVED lines=14> */
.L_x_7056:


//--------------------- .text._ZN2at6native18elementwise_kernelILi128ELi4EZNS0_22gpu_kernel_impl_nocastIZZZNS0_65_GLOBAL__N__cd49fe81_27_ActivationSoftplusKernel_cu_1520ed90_293215softplus_kernelERNS_18TensorIteratorBaseERKN3c106ScalarES9_ENKUlvE_clEvENKUlvE2_clEvEUlNS6_8BFloat16EE_EEvS5_RKT_EUliE_EEviT1_ --------------------------
	.section	.text._ZN2at6native18elementwise_kernelILi128ELi4EZNS0_22gpu_kernel_impl_nocastIZZZNS0_65_GLOBAL__N__cd49fe81_27_ActivationSoftplusKernel_cu_1520ed90_293215softplus_kernelERNS_18TensorIteratorBaseERKN3c106ScalarES9_ENKUlvE_clEvENKUlvE2_clEvEUlNS6_8BFloat16EE_EEvS5_RKT_EUliE_EEviT1_,"ax",@progbits
	.align	128
        .global         _ZN2at6native18elementwise_kernelILi128ELi4EZNS0_22gpu_kernel_impl_nocastIZZZNS0_65_GLOBAL__N__cd49fe81_27_ActivationSoftplusKernel_cu_1520ed90_293215softplus_kernelERNS_18TensorIteratorBaseERKN3c106ScalarES9_ENKUlvE_clEvENKUlvE2_clEvEUlNS6_8BFloat16EE_EEvS5_RKT_EUliE_EEviT1_
        .type           _ZN2at6native18elementwise_kernelILi128ELi4EZNS0_22gpu_kernel_impl_nocastIZZZNS0_65_GLOBAL__N__cd49fe81_27_ActivationSoftplusKernel_cu_1520ed90_293215softplus_kernelERNS_18TensorIteratorBaseERKN3c106ScalarES9_ENKUlvE_clEvENKUlvE2_clEvEUlNS6_8BFloat16EE_EEvS5_RKT_EUliE_EEviT1_,@function
        .size           _ZN2at6native18elementwise_kernelILi128ELi4EZNS0_22gpu_kernel_impl_nocastIZZZNS0_65_GLOBAL__N__cd49fe81_27_ActivationSoftplusKernel_cu_1520ed90_293215softplus_kernelERNS_18TensorIteratorBaseERKN3c106ScalarES9_ENKUlvE_clEvENKUlvE2_clEvEUlNS6_8BFloat16EE_EEvS5_RKT_EUliE_EEviT1_,(.L_x_7057 - _ZN2at6native18elementwise_kernelILi128ELi4EZNS0_22gpu_kernel_impl_nocastIZZZNS0_65_GLOBAL__N__cd49fe81_27_ActivationSoftplusKernel_cu_1520ed90_293215softplus_kernelERNS_18TensorIteratorBaseERKN3c106ScalarES9_ENKUlvE_clEvENKUlvE2_clEvEUlNS6_8BFloat16EE_EEvS5_RKT_EUliE_EEviT1_)
        .other          _ZN2at6native18elementwise_kernelILi128ELi4EZNS0_22gpu_kernel_impl_nocastIZZZNS0_65_GLOBAL__N__cd49fe81_27_ActivationSoftplusKernel_cu_1520ed90_293215softplus_kernelERNS_18TensorIteratorBaseERKN3c106ScalarES9_ENKUlvE_clEvENKUlvE2_clEvEUlNS6_8BFloat16EE_EEvS5_RKT_EUliE_EEviT1_,@"STO_CUDA_ENTRY STV_DEFAULT"
_ZN2at6native18elementwise_kernelILi128ELi4EZNS0_22gpu_kernel_impl_nocastIZZZNS0_65_GLOBAL__N__cd49fe81_27_ActivationSoftplusKernel_cu_1520ed90_293215softplus_kernelERNS_18TensorIteratorBaseERKN3c106ScalarES9_ENKUlvE_clEvENKUlvE2_clEvEUlNS6_8BFloat16EE_EEvS5_RKT_EUliE_EEviT1_:
.text._ZN2at6native18elementwise_kernelILi128ELi4EZNS0_22gpu_kernel_impl_nocastIZZZNS0_65_GLOBAL__N__cd49fe81_27_ActivationSoftplusKernel_cu_1520ed90_293215softplus_kernelERNS_18TensorIteratorBaseERKN3c106ScalarES9_ENKUlvE_clEvENKUlvE2_clEvEUlNS6_8BFloat16EE_EEvS5_RKT_EUliE_EEviT1_:
        /* <DEDUP_REMOVED lines=17> */
[----:B------:R-:W0:Y:S01]  /*0110*/  LDC.64 R4, c[0x0][0x580] ;  /* 0x00016000ff047b82 */ /* 0x000e220000000a00 */
[----:B--2---:R-:W-:-:S05]  /*0120*/  SHF.L.U32 R2, R6, 0x10, RZ ;  /* 0x0000001006027819 */ /* 0x004fca00000006ff */
[----:B-1----:R-:W-:-:S05]  /*0130*/  FMUL.FTZ R0, R2, UR8 ;  /* 0x0000000802007c20 */ /* 0x002fca0008410000 */
[----:B------:R-:W-:-:S13]  /*0140*/  FSETP.GT.FTZ.AND P0, PT, R0, UR9, PT ;  /* 0x0000000900007c0b */ /* 0x000fda000bf14000 */
[----:B0-----:R-:W-:Y:S05]  /*0150*/  @P0 BRA `(.L_x_4347) ;  /* 0x0000000000800947 */ /* 0x001fea0003800000 */
[----:B------:R-:W-:Y:S01]  /*0160*/  FMUL.FTZ R0, R0, 1.4426950216293334961 ;  /* 0x3fb8aa3b00007820 */ /* 0x000fe20000410000 */
[----:B------:R-:W-:Y:S01]  /*0170*/  HFMA2 R9, -RZ, RZ, 1.625, 0 ;  /* 0x3e800000ff097431 */ /* 0x000fe200000001ff */
[----:B------:R-:W-:-:S04]  /*0180*/  MOV R11, 0x3d39bf78 ;  /* 0x3d39bf78000b7802 */ /* 0x000fc80000000f00 */
[----:B------:R-:W0:Y:S02]  /*0190*/  MUFU.EX2 R0, R0 ;  /* 0x0000000000007308 */ /* 0x000e240000000800 */
[C---:B0-----:R-:W-:Y:S01]  /*01a0*/  FADD.FTZ.RZ R2, R0.reuse, 1 ;  /* 0x3f80000000027421 */ /* 0x041fe2000001c000 */
        /* <DEDUP_REMOVED lines=10> */
[----:B------:R-:W-:Y:S01]  /*0250*/  FFMA.FTZ R9, R2, -R11, 0.10546888411045074463 ;  /* 0x3dd8001202097423 */ /* 0x000fe2000001080b */
[----:B------:R-:W-:-:S03]  /*0260*/  @P0 MOV R11, 0x7f800000 ;  /* 0x7f800000000b0802 */ /* 0x000fc60000000f00 */
        /* <DEDUP_REMOVED lines=8> */
[----:B------:R-:W-:Y:S02]  /*02f0*/  FFMA.FTZ R2, R2, R9, R2 ;  /* 0x0000000902027223 */ /* 0x000fe40000010002 */
[----:B------:R-:W0:Y:S02]  /*0300*/  MUFU.RCP R9, UR8 ;  /* 0x0000000800097d08 */ /* 0x000e240008001000 */
[----:B------:R-:W-:Y:S01]  /*0310*/  FFMA.FTZ R2, R7, 0.69314718246459960938, R2 ;  /* 0x3f31721807027823 */ /* 0x000fe20000010002 */
[C---:B------:R-:W-:Y:S01]  /*0320*/  @P1 FFMA.FTZ R2, R0.reuse, R11, +INF ;  /* 0x7f80000000021423 */ /* 0x040fe2000001000b */
[----:B------:R-:W-:-:S04]  /*0330*/  @P0 FSETP.NEU.FTZ.AND P1, PT, R0, RZ, PT ;  /* 0x000000ff0000020b */ /* 0x000fc80003f3d000 */
[----:B------:R-:W-:-:S05]  /*0340*/  @P0 FSEL R2, R2, -RZ, P1 ;  /* 0x800000ff02020208 */ /* 0x000fca0000800000 */
[----:B0-----:R-:W-:-:S07]  /*0350*/  FMUL.FTZ R2, R9, R2 ;  /* 0x0000000209027220 */ /* 0x001fce0000410000 */
.L_x_4347:
[----:B------:R-:W-:Y:S02]  /*0360*/  F2FP.BF16.F32.PACK_AB R2, RZ, R2 ;  /* 0x00000002ff02723e */ /* 0x000fe400000010ff */
[----:B------:R-:W-:-:S03]  /*0370*/  IADD3 R3, PT, PT, R3, 0x80, RZ ;  /* 0x0000008003037810 */ /* 0x000fc60007ffe0ff */
[----:B------:R0:W-:Y:S01]  /*0380*/  STG.E.U16 desc[UR6][R4.64], R2 ;  /* 0x0000000204007986 */ /* 0x0001e2000c101506 */
[----:B------:R-:W-:-:S13]  /*0390*/  ISETP.GE.AND P0, PT, R3, UR4, PT ;  /* 0x0000000403007c0c */ /* 0x000fda000bf06270 */
[----:B------:R-:W-:Y:S05]  /*03a0*/  @P0 BREAK.RELIABLE B1 ;  /* 0x0000000000010942 */ /* 0x000fea0003800100 */
[----:B0-----:R-:W-:Y:S05]  /*03b0*/  @P0 BRA `(.L_x_4348) ;  /* 0x0000000400680947 */ /* 0x001fea0003800000 */
        /* <DEDUP_REMOVED lines=23> */
[C---:B------:R-:W-:Y:S02]  /*0530*/  FFMA.FTZ R9, R2.reuse, -R11, 0.10546888411045074463 ;  /* 0x3dd8001202097423 */ /* 0x040fe4000001080b */
[----:B------:R-:W0:Y:S02]  /*0540*/  MUFU.RCP R11, UR8 ;  /* 0x00000008000b7d08 */ /* 0x000e240008001000 */
        /* <DEDUP_REMOVED lines=15> */
.L_x_4349:
[----:B------:R-:W-:Y:S02]  /*0640*/  F2FP.BF16.F32.PACK_AB R2, RZ, R2 ;  /* 0x00000002ff02723e */ /* 0x000fe400000010ff */
[----:B------:R-:W-:-:S03]  /*0650*/  IADD3 R3, PT, PT, R3, 0x80, RZ ;  /* 0x0000008003037810 */ /* 0x000fc60007ffe0ff */
[----:B------:R0:W-:Y:S04]  /*0660*/  STG.E.U16 desc[UR6][R4.64], R2 ;  /* 0x0000000204007986 */ /* 0x0001e8000c101506 */
.L_x_4346:
[----:B------:R-:W-:-:S13]  /*0670*/  ISETP.GE.AND P0, PT, R3, UR4, PT ;  /* 0x0000000403007c0c */ /* 0x000fda000bf06270 */
[----:B------:R-:W-:Y:S05]  /*0680*/  @P0 BREAK.RELIABLE B1 ;  /* 0x0000000000010942 */ /* 0x000fea0003800100 */
[----:B------:R-:W-:Y:S05]  /*0690*/  @P0 BRA `(.L_x_4348) ;  /* 0x0000000000b00947 */ /* 0x000fea0003800000 */
[----:B------:R-:W-:Y:S05]  /*06a0*/  BSYNC.RELIABLE B1 ;  /* 0x0000000000017941 */ /* 0x000fea0003800100 */
.L_x_4345:
[----:B------:R-:W1:Y:S01]  /*06b0*/  LDC.64 R6, c[0x0][0x588] ;  /* 0x00016200ff067b82 */ /* 0x000e620000000a00 */
[----:B------:R-:W2:Y:S01]  /*06c0*/  LDCU.64 UR8, c[0x0][0x590] ;  /* 0x0000b200ff0877ac */ /* 0x000ea20008000a00 */
[----:B-1----:R-:W3:Y:S06]  /*06d0*/  LDG.E.U16 R6, desc[UR6][R6.64] ;  /* 0x0000000606067981 */ /* 0x002eec000c1e1500 */
[----:B0-----:R-:W0:Y:S01]  /*06e0*/  LDC.64 R4, c[0x0][0x580] ;  /* 0x00016000ff047b82 */ /* 0x001e220000000a00 */
[----:B---3--:R-:W-:-:S05]  /*06f0*/  SHF.L.U32 R2, R6, 0x10, RZ ;  /* 0x0000001006027819 */ /* 0x008fca00000006ff */
[----:B--2---:R-:W-:-:S05]  /*0700*/  FMUL.FTZ R0, R2, UR8 ;  /* 0x0000000802007c20 */ /* 0x004fca0008410000 */
        /* <DEDUP_REMOVED lines=34> */
.L_x_4350:
[----:B------:R-:W-:Y:S02]  /*0930*/  F2FP.BF16.F32.PACK_AB R2, RZ, R2 ;  /* 0x00000002ff02723e */ /* 0x000fe400000010ff */
[----:B------:R-:W-:-:S03]  /*0940*/  IADD3 R3, PT, PT, R3, 0x80, RZ ;  /* 0x0000008003037810 */ /* 0x000fc60007ffe0ff */
[----:B------:R1:W-:Y:S04]  /*0950*/  STG.E.U16 desc[UR6][R4.64], R2 ;  /* 0x0000000204007986 */ /* 0x0003e8000c101506 */
.L_x_4348:
[----:B------:R-:W-:Y:S05]  /*0960*/  BSYNC.RECONVERGENT B0 ;  /* 0x0000000000007941 */ /* 0x000fea0003800200 */
.L_x_4344:
[----:B------:R-:W-:Y:S05]  /*0970*/  WARPSYNC.ALL ;  /* 0x0000000000007948 */ /* 0x000fea0003800000 */
[----:B------:R-:W-:-:S13]  /*0980*/  ISETP.GE.AND P0, PT, R3, UR4, PT ;  /* 0x0000000403007c0c */ /* 0x000fda000bf06270 */
[----:B------:R-:W-:Y:S05]  /*0990*/  @P0 EXIT ;  /* 0x000000000000094d */ /* 0x000fea0003800000 */
[----:B01----:R-:W0:Y:S01]  /*09a0*/  LDC.64 R4, c[0x0][0x588] ;  /* 0x00016200ff047b82 */ /* 0x003e220000000a00 */
        /* <DEDUP_REMOVED lines=39> */
.L_x_4351:
[----:B------:R-:W-:-:S05]  /*0c20*/  F2FP.BF16.F32.PACK_AB R6, RZ, R6 ;  /* 0x00000006ff06723e */ /* 0x000fca00000010ff */
[----:B------:R-:W-:Y:S01]  /*0c30*/  STG.E.U16 desc[UR6][R2.64], R6 ;  /* 0x0000000602007986 */ /* 0x000fe2000c101506 */
[----:B------:R-:W-:Y:S05]  /*0c40*/  EXIT ;  /* 0x000000000000794d */ /* 0x000fea0003800000 */
.L_x_4343:
        /* <DEDUP_REMOVED lines=14> */
[----:B0-----:R-:W-:-:S05]  /*0d30*/  IMAD.HI.U32 R6, R3, UR8, R4 ;  /* 0x0000000803067c27 */ /* 0x001fca000f8e0004 */
[----:B------:R-:W-:-:S04]  /*0d40*/  SHF.R.U32.HI R7, RZ, UR9, R6 ;  /* 0x00000009ff077c19 */ /* 0x000fc80008011606 */
[----:B------:R-:W-:-:S05]  /*0d50*/  IADD3 R4, PT, PT, -R7, RZ, RZ ;  /* 0x000000ff07047210 */ /* 0x000fca0007ffe1ff */
[----:B-1----:R-:W-:-:S04]  /*0d60*/  IMAD R4, R4, UR5, R3 ;  /* 0x0000000504047c24 */ /* 0x002fc8000f8e0203 */
[C---:B--2---:R-:W-:Y:S02]  /*0d70*/  IMAD R5, R4.reuse, UR10, RZ ;  /* 0x0000000a04057c24 */ /* 0x044fe4000f8e02ff */
[----:B------:R-:W-:Y:S01]  /*0d80*/  IMAD R4, R4, UR11, RZ ;  /* 0x0000000b04047c24 */ /* 0x000fe2000f8e02ff */
[----:B------:R-:W-:Y:S06]  /*0d90*/  @!P0 BRA `(.L_x_4355) ;  /* 0x0000001000748947 */ /* 0x000fec0003800000 */
[----:B------:R-:W0:Y:S01]  /*0da0*/  LDCU.64 UR8, c[0x0][0x398] ;  /* 0x00007300ff0877ac */ /* 0x000e220008000a00 */
[----:B------:R-:W-:Y:S02]  /*0db0*/  MOV R6, RZ ;  /* 0x000000ff00067202 */ /* 0x000fe40000000f00 */
[----:B------:R-:W-:Y:S01]  /*0dc0*/  ISETP.NE.AND P0, PT, R0, 0x2, PT ;  /* 0x000000020000780c */ /* 0x000fe20003f05270 */
[----:B------:R-:W1:Y:S01]  /*0dd0*/  LDCU UR5, c[0x0][0x3a0] ;  /* 0x00007400ff0577ac */ /* 0x000e620008000800 */
[----:B------:R-:W2:Y:S01]  /*0de0*/  LDCU.64 UR10, c[0x0][0x4c0] ;  /* 0x00009800ff0a77ac */ /* 0x000ea20008000a00 */
[----:B0-----:R-:W-:-:S05]  /*0df0*/  IMAD.HI.U32 R8, R7, UR9, R6 ;  /* 0x0000000907087c27 */ /* 0x001fca000f8e0006 */
[----:B-1----:R-:W-:-:S04]  /*0e00*/  SHF.R.U32.HI R9, RZ, UR5, R8 ;  /* 0x00000005ff097c19 */ /* 0x002fc80008011608 */
[----:B------:R-:W-:-:S05]  /*0e10*/  IADD3 R6, PT, PT, -R9, RZ, RZ ;  /* 0x000000ff09067210 */ /* 0x000fca0007ffe1ff */
[----:B------:R-:W-:-:S04]  /*0e20*/  IMAD R6, R6, UR8, R7 ;  /* 0x0000000806067c24 */ /* 0x000fc8000f8e0207 */
[C---:B--2---:R-:W-:Y:S02]  /*0e30*/  IMAD R5, R6.reuse, UR10, R5 ;  /* 0x0000000a06057c24 */ /* 0x044fe4000f8e0205 */
[----:B------:R-:W-:Y:S01]  /*0e40*/  IMAD R4, R6, UR11, R4 ;  /* 0x0000000b06047c24 */ /* 0x000fe2000f8e0204 */
[----:B------:R-:W-:Y:S06]  /*0e50*/  @!P0 BRA `(.L_x_4355) ;  /* 0x0000001000448947 */ /* 0x000fec0003800000 */
[----:B------:R-:W0:Y:S01]  /*0e60*/  LDCU.64 UR8, c[0x0][0x3a8] ;  /* 0x00007500ff0877ac */ /* 0x000e220008000a00 */
[----:B------:R-:W-:Y:S01]  /*0e70*/  HFMA2 R8, -RZ, RZ, 0, 0 ;  /* 0x00000000ff087431 */ /* 0x000fe200000001ff */
[----:B------:R-:W-:Y:S01]  /*0e80*/  ISETP.NE.AND P0, PT, R0, 0x3, PT ;  /* 0x000000030000780c */ /* 0x000fe20003f05270 */
[----:B------:R-:W1:Y:S01]  /*0e90*/  LDCU UR5, c[0x0][0x3a4] ;  /* 0x00007480ff0577ac */ /* 0x000e620008000800 */
[----:B------:R-:W2:Y:S02]  /*0ea0*/  LDCU.64 UR10, c[0x0][0x4c8] ;  /* 0x00009900ff0a77ac */ /* 0x000ea40008000a00 */
[----:B0-----:R-:W-:-:S05]  /*0eb0*/  IMAD.HI.U32 R6, R9, UR8, R8 ;  /* 0x0000000809067c27 */ /* 0x001fca000f8e0008 */
[----:B------:R-:W-:-:S04]  /*0ec0*/  SHF.R.U32.HI R7, RZ, UR9, R6 ;  /* 0x00000009ff077c19 */ /* 0x000fc80008011606 */
[----:B------:R-:W-:-:S05]  /*0ed0*/  IADD3 R8, PT, PT, -R7, RZ, RZ ;  /* 0x000000ff07087210 */ /* 0x000fca0007ffe1ff */
[----:B-1----:R-:W-:-:S04]  /*0ee0*/  IMAD R8, R8, UR5, R9 ;  /* 0x0000000508087c24 */ /* 0x002fc8000f8e0209 */
[C---:B--2---:R-:W-:Y:S02]  /*0ef0*/  IMAD R5, R8.reuse, UR10, R5 ;  /* 0x0000000a08057c24 */ /* 0x044fe4000f8e0205 */
[----:B------:R-:W-:Y:S01]  /*0f00*/  IMAD R4, R8, UR11, R4 ;  /* 0x0000000b08047c24 */ /* 0x000fe2000f8e0204 */
        /* <DEDUP_REMOVED lines=241> */
[----:B------:R-:W-:Y:S01]  /*1e20*/  ISETP.NE.AND P0, PT, R0, 0x18, PT ;  /* 0x000000180000780c */ /* 0x000fe20003f05270 */
[----:B------:R-:W0:Y:S01]  /*1e30*/  LDCU.64 UR8, c[0x0][0x4a0] ;  /* 0x00009400ff0877ac */ /* 0x000e220008000a00 */
[----:B------:R-:W-:Y:S01]  /*1e40*/  HFMA2 R6, -RZ, RZ, 0, 0 ;  /* 0x00000000ff067431 */ /* 0x000fe200000001ff */
[----:B------:R-:W1:Y:S01]  /*1e50*/  LDCU UR5, c[0x0][0x4a8] ;  /* 0x00009500ff0577ac */ /* 0x000e620008000800 */
[----:B------:R-:W2:Y:S09]  /*1e60*/  LDCU.64 UR10, c[0x0][0x570] ;  /* 0x0000ae00ff0a77ac */ /* 0x000eb20008000a00 */
[----:B------:R-:W3:Y:S01]  /*1e70*/  @P0 LDC.64 R14, c[0x0][0x4b0] ;  /* 0x00012c00ff0e0b82 */ /* 0x000ee20000000a00 */
[----:B0-----:R-:W-:-:S07]  /*1e80*/  IMAD.HI.U32 R10, R7, UR9, R6 ;  /* 0x00000009070a7c27 */ /* 0x001fce000f8e0006 */
[----:B------:R-:W0:Y:S01]  /*1e90*/  @P0 LDC R17, c[0x0][0x4ac] ;  /* 0x00012b00ff110b82 */ /* 0x000e220000000800 */
[----:B-1----:R-:W-:Y:S02]  /*1ea0*/  SHF.R.U32.HI R11, RZ, UR5, R10 ;  /* 0x00000005ff0b7c19 */ /* 0x002fe4000801160a */
[----:B------:R-:W-:Y:S02]  /*1eb0*/  @P0 MOV R10, RZ ;  /* 0x000000ff000a0202 */ /* 0x000fe40000000f00 */
[----:B------:R-:W-:-:S03]  /*1ec0*/  IADD3 R13, PT, PT, -R11, RZ, RZ ;  /* 0x000000ff0b0d7210 */ /* 0x000fc60007ffe1ff */
[----:B------:R-:W1:Y:S01]  /*1ed0*/  @P0 LDC.64 R8, c[0x0][0x578] ;  /* 0x00015e00ff080b82 */ /* 0x000e620000000a00 */
[----:B---3--:R-:W-:-:S05]  /*1ee0*/  @P0 IMAD.HI.U32 R6, R11, R14, R10 ;  /* 0x0000000e0b060227 */ /* 0x008fca00078e000a */
[----:B------:R-:W-:Y:S01]  /*1ef0*/  @P0 SHF.R.U32.HI R10, RZ, R15, R6 ;  /* 0x0000000fff0a0219 */ /* 0x000fe20000011606 */
[----:B------:R-:W-:-:S03]  /*1f00*/  IMAD R6, R13, UR8, R7 ;  /* 0x000000080d067c24 */ /* 0x000fc6000f8e0207 */
[----:B------:R-:W-:Y:S01]  /*1f10*/  @P0 IADD3 R10, PT, PT, -R10, RZ, RZ ;  /* 0x000000ff0a0a0210 */ /* 0x000fe20007ffe1ff */
[C---:B--2---:R-:W-:Y:S02]  /*1f20*/  IMAD R5, R6.reuse, UR10, R5 ;  /* 0x0000000a06057c24 */ /* 0x044fe4000f8e0205 */
[----:B------:R-:W-:Y:S02]  /*1f30*/  IMAD R4, R6, UR11, R4 ;  /* 0x0000000b06047c24 */ /* 0x000fe4000f8e0204 */
[----:B0-----:R-:W-:-:S04]  /*1f40*/  @P0 IMAD R10, R10, R17, R11 ;  /* 0x000000110a0a0224 */ /* 0x001fc800078e020b */
[C---:B-1----:R-:W-:Y:S02]  /*1f50*/  @P0 IMAD R5, R10.reuse, R8, R5 ;  /* 0x000000080a050224 */ /* 0x042fe400078e0205 */
[----:B------:R-:W-:-:S07]  /*1f60*/  @P0 IMAD R4, R10, R9, R4 ;  /* 0x000000090a040224 */ /* 0x000fce00078e0204 */
.L_x_4355:
[----:B------:R-:W0:Y:S01]  /*1f70*/  LDCU.64 UR8, c[0x0][0x588] ;  /* 0x0000b100ff0877ac */ /* 0x000e220008000a00 */
[----:B------:R-:W1:Y:S01]  /*1f80*/  LDC.64 R6, c[0x0][0x590] ;  /* 0x00016400ff067b82 */ /* 0x000e620000000a00 */
[----:B0-----:R-:W-:-:S04]  /*1f90*/  IADD3 R8, P0, PT, R4, UR8, RZ ;  /* 0x0000000804087c10 */ /* 0x001fc8000ff1e0ff */
[----:B------:R-:W-:-:S05]  /*1fa0*/  IADD3.X R9, PT, PT, RZ, UR9, RZ, P0, !PT ;  /* 0x00000009ff097c10 */ /* 0x000fca00087fe4ff */
[----:B------:R-:W2:Y:S01]  /*1fb0*/  LDG.E.U16 R8, desc[UR6][R8.64] ;  /* 0x0000000608087981 */ /* 0x000ea2000c1e1500 */
[----:B------:R-:W-:Y:S01]  /*1fc0*/  BSSY.RECONVERGENT B2, `(.L_x_4356) ;  /* 0x0000025000027945 */ /* 0x000fe20003800200 */
[----:B--2---:R-:W-:-:S05]  /*1fd0*/  SHF.L.U32 R11, R8, 0x10, RZ ;  /* 0x00000010080b7819 */ /* 0x004fca00000006ff */
[----:B-1----:R-:W-:-:S05]  /*1fe0*/  FMUL.FTZ R4, R11, R6 ;  /* 0x000000060b047220 */ /* 0x002fca0000410000 */
[----:B------:R-:W-:-:S13]  /*1ff0*/  FSETP.GT.FTZ.AND P0, PT, R4, R7, PT ;  /* 0x000000070400720b */ /* 0x000fda0003f14000 */
[----:B------:R-:W-:Y:S05]  /*2000*/  @P0 BRA `(.L_x_4357) ;  /* 0x0000000000800947 */ /* 0x000fea0003800000 */
[----:B------:R-:W-:Y:S01]  /*2010*/  FMUL.FTZ R4, R4, 1.4426950216293334961 ;  /* 0x3fb8aa3b04047820 */ /* 0x000fe20000410000 */
[----:B------:R-:W-:Y:S01]  /*2020*/  HFMA2 R10, -RZ, RZ, 1.625, 0 ;  /* 0x3e800000ff0a7431 */ /* 0x000fe200000001ff */
        /* <DEDUP_REMOVED lines=30> */
.L_x_4357:
[----:B------:R-:W-:Y:S05]  /*2210*/  BSYNC.RECONVERGENT B2 ;  /* 0x0000000000027941 */ /* 0x000fea0003800200 */
.L_x_4356:
[----:B------:R-:W0:Y:S01]  /*2220*/  LDCU.64 UR8, c[0x0][0x580] ;  /* 0x0000b000ff0877ac */ /* 0x000e220008000a00 */
[----:B------:R-:W-:Y:S02]  /*2230*/  F2FP.BF16.F32.PACK_AB R11, RZ, R11 ;  /* 0x0000000bff0b723e */ /* 0x000fe400000010ff */
[----:B------:R-:W-:Y:S02]  /*2240*/  IADD3 R3, PT, PT, R3, 0x80, RZ ;  /* 0x0000008003037810 */ /* 0x000fe40007ffe0ff */
[----:B0-----:R-:W-:-:S04]  /*2250*/  IADD3 R4, P0, PT, R5, UR8, RZ ;  /* 0x0000000805047c10 */ /* 0x001fc8000ff1e0ff */
        /* <DEDUP_REMOVED lines=11> */
[----:B-1----:R-:W-:-:S05]  /*2310*/  IMAD.HI.U32 R6, R3, UR8, R4 ;  /* 0x0000000803067c27 */ /* 0x002fca000f8e0004 */
[----:B------:R-:W-:-:S04]  /*2320*/  SHF.R.U32.HI R7, RZ, UR9, R6 ;  /* 0x00000009ff077c19 */ /* 0x000fc80008011606 */
[----:B------:R-:W-:-:S05]  /*2330*/  IADD3 R4, PT, PT, -R7, RZ, RZ ;  /* 0x000000ff07047210 */ /* 0x000fca0007ffe1ff */
[----:B0-----:R-:W-:-:S04]  /*2340*/  IMAD R4, R4, UR5, R3 ;  /* 0x0000000504047c24 */ /* 0x001fc8000f8e0203 */
        /* <DEDUP_REMOVED lines=288> */
.L_x_4359:
        /* <DEDUP_REMOVED lines=42> */
.L_x_4361:
[----:B------:R-:W-:Y:S05]  /*37f0*/  BSYNC.RECONVERGENT B2 ;  /* 0x0000000000027941 */ /* 0x000fea0003800200 */
.L_x_4360:
[----:B------:R-:W0:Y:S01]  /*3800*/  LDCU.64 UR8, c[0x0][0x580] ;  /* 0x0000b000ff0877ac */ /* 0x000e220008000a00 */
[----:B------:R-:W-:Y:S02]  /*3810*/  F2FP.BF16.F32.PACK_AB R11, RZ, R11 ;  /* 0x0000000bff0b723e */ /* 0x000fe400000010ff */
[----:B------:R-:W-:Y:S02]  /*3820*/  IADD3 R3, PT, PT, R3, 0x80, RZ ;  /* 0x0000008003037810 */ /* 0x000fe40007ffe0ff */
[----:B0-----:R-:W-:-:S04]  /*3830*/  IADD3 R4, P0, PT, R5, UR8, RZ ;  /* 0x0000000805047c10 */ /* 0x001fc8000ff1e0ff */
[----:B------:R-:W-:-:S05]  /*3840*/  IADD3.X R5, PT, PT, RZ, UR9, RZ, P0, !PT ;  /* 0x00000009ff057c10 */ /* 0x000fca00087fe4ff */
[----:B------:R0:W-:Y:S04]  /*3850*/  STG.E.U16 desc[UR6][R4.64], R11 ;  /* 0x0000000b04007986 */ /* 0x0001e8000c101506 */
.L_x_4354:
[----:B------:R-:W-:-:S13]  /*3860*/  ISETP.GE.AND P0, PT, R3, UR4, PT ;  /* 0x0000000403007c0c */ /* 0x000fda000bf06270 */
[----:B------:R-:W-:Y:S05]  /*3870*/  @P0 BREAK.RELIABLE B0 ;  /* 0x0000000000000942 */ /* 0x000fea0003800100 */
[----:B------:R-:W-:Y:S05]  /*3880*/  @P0 BRA `(.L_x_4358) ;  /* 0x0000001400700947 */ /* 0x000fea0003800000 */
[----:B------:R-:W-:Y:S05]  /*3890*/  BSYNC.RELIABLE B0 ;  /* 0x0000000000007941 */ /* 0x000fea0003800100 */
.L_x_4353:
        /* <DEDUP_REMOVED lines=298> */
.L_x_4362:
        /* <DEDUP_REMOVED lines=42> */
.L_x_4364:
[----:B------:R-:W-:Y:S05]  /*4de0*/  BSYNC.RECONVERGENT B2 ;  /* 0x0000000000027941 */ /* 0x000fea0003800200 */
.L_x_4363:
[----:B------:R-:W0:Y:S01]  /*4df0*/  LDCU.64 UR8, c[0x0][0x580] ;  /* 0x0000b000ff0877ac */ /* 0x000e220008000a00 */
[----:B------:R-:W-:Y:S02]  /*4e00*/  F2FP.BF16.F32.PACK_AB R11, RZ, R11 ;  /* 0x0000000bff0b723e */ /* 0x000fe400000010ff */
[----:B------:R-:W-:Y:S02]  /*4e10*/  IADD3 R3, PT, PT, R3, 0x80, RZ ;  /* 0x0000008003037810 */ /* 0x000fe40007ffe0ff */
[----:B0-----:R-:W-:-:S04]  /*4e20*/  IADD3 R4, P0, PT, R5, UR8, RZ ;  /* 0x0000000805047c10 */ /* 0x001fc8000ff1e0ff */
[----:B------:R-:W-:-:S05]  /*4e30*/  IADD3.X R5, PT, PT, RZ, UR9, RZ, P0, !PT ;  /* 0x00000009ff057c10 */ /* 0x000fca00087fe4ff */
[----:B------:R1:W-:Y:S04]  /*4e40*/  STG.E.U16 desc[UR6][R4.64], R11 ;  /* 0x0000000b04007986 */ /* 0x0003e8000c101506 */
.L_x_4358:
[----:B------:R-:W-:Y:S05]  /*4e50*/  BSYNC.RECONVERGENT B1 ;  /* 0x0000000000017941 */ /* 0x000fea0003800200 */
.L_x_4352:
        /* <DEDUP_REMOVED lines=9> */
[----:B--2---:R-:W-:-:S05]  /*4ef0*/  IMAD.HI.U32 R4, R3, UR4, R4 ;  /* 0x0000000403047c27 */ /* 0x004fca000f8e0004 */
[----:B------:R-:W-:-:S04]  /*4f00*/  SHF.R.U32.HI R5, RZ, UR5, R4 ;  /* 0x00000005ff057c19 */ /* 0x000fc80008011604 */
[----:B------:R-:W-:-:S05]  /*4f10*/  IADD3 R6, PT, PT, -R5, RZ, RZ ;  /* 0x000000ff05067210 */ /* 0x000fca0007ffe1ff */
[----:B0-----:R-:W-:-:S04]  /*4f20*/  IMAD R2, R6, UR8, R3 ;  /* 0x0000000806027c24 */ /* 0x001fc8000f8e0203 */
[C---:B-1----:R-:W-:Y:S02]  /*4f30*/  IMAD R3, R2.reuse, UR10, RZ ;  /* 0x0000000a02037c24 */ /* 0x042fe4000f8e02ff */
        /* <DEDUP_REMOVED lines=269> */
[----:B------:R-:W1:Y:S10]  /*6010*/  LDCU UR4, c[0x0][0x4a8] ;  /* 0x00009500ff0477ac */ /* 0x000e740008000800 */
[----:B------:R-:W2:Y:S01]  /*6020*/  @P0 LDC.64 R8, c[0x0][0x4b0] ;  /* 0x00012c00ff080b82 */ /* 0x000ea20000000a00 */
[----:B0-----:R-:W-:-:S07]  /*6030*/  IMAD.HI.U32 R6, R5, UR9, R4 ;  /* 0x0000000905067c27 */ /* 0x001fce000f8e0004 */
[----:B------:R-:W0:Y:S01]  /*6040*/  @P0 LDC R11, c[0x0][0x4ac] ;  /* 0x00012b00ff0b0b82 */ /* 0x000e220000000800 */
[----:B-1----:R-:W-:Y:S01]  /*6050*/  SHF.R.U32.HI R7, RZ, UR4, R6 ;  /* 0x00000004ff077c19 */ /* 0x002fe20008011606 */
[----:B------:R-:W1:Y:S01]  /*6060*/  LDCU.64 UR4, c[0x0][0x570] ;  /* 0x0000ae00ff0477ac */ /* 0x000e620008000a00 */
[----:B------:R-:W-:Y:S02]  /*6070*/  @P0 MOV R6, RZ ;  /* 0x000000ff00060202 */ /* 0x000fe40000000f00 */
[----:B------:R-:W-:-:S03]  /*6080*/  IADD3 R4, PT, PT, -R7, RZ, RZ ;  /* 0x000000ff07047210 */ /* 0x000fc60007ffe1ff */
[----:B------:R-:W3:Y:S02]  /*6090*/  @P0 LDC.64 R12, c[0x0][0x578] ;  /* 0x00015e00ff0c0b82 */ /* 0x000ee40000000a00 */
[----:B------:R-:W-:Y:S02]  /*60a0*/  IMAD R4, R4, UR8, R5 ;  /* 0x0000000804047c24 */ /* 0x000fe4000f8e0205 */
[----:B--2---:R-:W-:-:S05]  /*60b0*/  @P0 IMAD.HI.U32 R0, R7, R8, R6 ;  /* 0x0000000807000227 */ /* 0x004fca00078e0006 */
[----:B------:R-:W-:Y:S01]  /*60c0*/  @P0 SHF.R.U32.HI R0, RZ, R9, R0 ;  /* 0x00000009ff000219 */ /* 0x000fe20000011600 */
[C---:B-1----:R-:W-:Y:S02]  /*60d0*/  IMAD R3, R4.reuse, UR4, R3 ;  /* 0x0000000404037c24 */ /* 0x042fe4000f8e0203 */
[----:B------:R-:W-:Y:S01]  /*60e0*/  IMAD R2, R4, UR5, R2 ;  /* 0x0000000504027c24 */ /* 0x000fe2000f8e0202 */
[----:B------:R-:W-:-:S05]  /*60f0*/  @P0 IADD3 R6, PT, PT, -R0, RZ, RZ ;  /* 0x000000ff00060210 */ /* 0x000fca0007ffe1ff */
[----:B0-----:R-:W-:-:S04]  /*6100*/  @P0 IMAD R6, R11, R6, R7 ;  /* 0x000000060b060224 */ /* 0x001fc800078e0207 */
[C---:B---3--:R-:W-:Y:S02]  /*6110*/  @P0 IMAD R3, R6.reuse, R12, R3 ;  /* 0x0000000c06030224 */ /* 0x048fe400078e0203 */
[----:B------:R-:W-:-:S07]  /*6120*/  @P0 IMAD R2, R6, R13, R2 ;  /* 0x0000000d06020224 */ /* 0x000fce00078e0202 */
.L_x_4365:
[----:B------:R-:W0:Y:S01]  /*6130*/  LDCU.128 UR8, c[0x0][0x580] ;  /* 0x0000b000ff0877ac */ /* 0x000e220008000c00 */
[----:B------:R-:W1:Y:S01]  /*6140*/  LDCU.64 UR4, c[0x0][0x590] ;  /* 0x0000b200ff0477ac */ /* 0x000e620008000a00 */
[----:B0-----:R-:W-:-:S04]  /*6150*/  IADD3 R4, P0, PT, R2, UR10, RZ ;  /* 0x0000000a02047c10 */ /* 0x001fc8000ff1e0ff */
[----:B------:R-:W-:-:S05]  /*6160*/  IADD3.X R5, PT, PT, RZ, UR11, RZ, P0, !PT ;  /* 0x0000000bff057c10 */ /* 0x000fca00087fe4ff */
[----:B------:R-:W2:Y:S01]  /*6170*/  LDG.E.U16 R4, desc[UR6][R4.64] ;  /* 0x0000000604047981 */ /* 0x000ea2000c1e1500 */
[----:B------:R-:W-:Y:S01]  /*6180*/  IADD3 R2, P1, PT, R3, UR8, RZ ;  /* 0x0000000803027c10 */ /* 0x000fe2000ff3e0ff */
[----:B------:R-:W-:Y:S03]  /*6190*/  BSSY.RECONVERGENT B1, `(.L_x_4366) ;  /* 0x0000026000017945 */ /* 0x000fe60003800200 */
[----:B------:R-:W-:Y:S02]  /*61a0*/  IADD3.X R3, PT, PT, RZ, UR9, RZ, P1, !PT ;  /* 0x00000009ff037c10 */ /* 0x000fe40008ffe4ff */
[----:B--2---:R-:W-:-:S05]  /*61b0*/  SHF.L.U32 R0, R4, 0x10, RZ ;  /* 0x0000001004007819 */ /* 0x004fca00000006ff */
[----:B-1----:R-:W-:-:S05]  /*61c0*/  FMUL.FTZ R6, R0, UR4 ;  /* 0x0000000400067c20 */ /* 0x002fca0008410000 */
[----:B------:R-:W-:-:S13]  /*61d0*/  FSETP.GT.FTZ.AND P0, PT, R6, UR5, PT ;  /* 0x0000000506007c0b */ /* 0x000fda000bf14000 */
[----:B------:R-:W-:Y:S05]  /*61e0*/  @P0 BRA `(.L_x_4367) ;  /* 0x0000000000800947 */ /* 0x000fea0003800000 */
[----:B------:R-:W-:Y:S01]  /*61f0*/  FMUL.FTZ R0, R6, 1.4426950216293334961 ;  /* 0x3fb8aa3b06007820 */ /* 0x000fe20000410000 */
[----:B------:R-:W-:Y:S01]  /*6200*/  HFMA2 R9, -RZ, RZ, 1.625, 0 ;  /* 0x3e800000ff097431 */ /* 0x000fe200000001ff */
[----:B------:R-:W-:Y:S02]  /*6210*/  MOV R8, 0x3d39bf78 ;  /* 0x3d39bf7800087802 */ /* 0x000fe40000000f00 */
        /* <DEDUP_REMOVED lines=9> */
[----:B------:R-:W-:Y:S02]  /*62b0*/  FFMA.FTZ R6, R6, R9, -1 ;  /* 0xbf80000006067423 */ /* 0x000fe40000010009 */
[----:B------:R-:W0:Y:S02]  /*62c0*/  MUFU.RCP R9, UR4 ;  /* 0x0000000400097d08 */ /* 0x000e240008001000 */
        /* <DEDUP_REMOVED lines=18> */
.L_x_4367:
[----:B------:R-:W-:Y:S05]  /*63f0*/  BSYNC.RECONVERGENT B1 ;  /* 0x0000000000017941 */ /* 0x000fea0003800200 */
.L_x_4366:
[----:B------:R-:W-:-:S05]  /*6400*/  F2FP.BF16.F32.PACK_AB R0, RZ, R0 ;  /* 0x00000000ff00723e */ /* 0x000fca00000010ff */
[----:B------:R-:W-:Y:S01]  /*6410*/  STG.E.U16 desc[UR6][R2.64], R0 ;  /* 0x0000000002007986 */ /* 0x000fe2000c101506 */
[----:B------:R-:W-:Y:S05]  /*6420*/  EXIT ;  /* 0x000000000000794d */ /* 0x000fea0003800000 */
.L_x_4368:
        /* <DEDUP_REMOVED lines=13> */
.L_x_7057:


//--------------------- .text._ZN2at6native27unrolled_elementwise_kernelIZZZNS0_65_GLOBAL__N__cd49fe81_27_ActivationSoftplusKernel_cu_1520ed90_293215softplus_kernelERNS_18TensorIteratorBaseERKN3c106ScalarES8_ENKUlvE_clEvENKUlvE2_clEvEUlNS5_8BFloat16EE_St5arrayIPcLm2EELi4E23TrivialOffsetCalculatorILi1EjESH_NS0_6memory15LoadWithoutCastENSI_16StoreWithoutCastEEEviT_T0_T2_T3_T4_T5_ --------------------------
	.section	.text._ZN2at6native27unrolled_elementwise_kernelIZZZNS0_65_GLOBAL__N__cd49fe81_27_ActivationSoftplusKernel_cu_1520ed90_293215softplus_kernelERNS_18TensorIteratorBaseERKN3c106ScalarES8_ENKUlvE_clEvENKUlvE2_clEvEUlNS5_8BFloat16EE_St5arrayIPcLm2EELi4E23TrivialOffsetCalculatorILi1EjESH_NS0_6memory15LoadWithoutCastENSI_16StoreWithoutCastEEEviT_T0_T2_T3_T4_T5_,"ax",@progbits
	.align	128
        .global         _ZN2at6native27unrolled_elementwise_kernelIZZZNS0_65_GLOBAL__N__cd49fe81_27_ActivationSoftplusKernel_cu_1520ed90_293215softplus_kernelERNS_18TensorIteratorBaseERKN3c106ScalarES8_ENKUlvE_clEvENKUlvE2_clEvEUlNS5_8BFloat16EE_St5arrayIPcLm2EELi4E23TrivialOffsetCalculatorILi1EjESH_NS0_6memory15LoadWithoutCastENSI_16StoreWithoutCastEEEviT_T0_T2_T3_T4_T5_
        .type           _ZN2at6native27unrolled_elementwise_kernelIZZZNS0_65_GLOBAL__N__cd49fe81_27_ActivationSoftplusKernel_cu_1520ed90_293215softplus_kernelERNS_18TensorIteratorBaseERKN3c106ScalarES8_ENKUlvE_clEvENKUlvE2_clEvEUlNS5_8BFloat16EE_St5arrayIPcLm2EELi4E23TrivialOffsetCalculatorILi1EjESH_NS0_6memory15LoadWithoutCastENSI_16StoreWithoutCastEEEviT_T0_T2_T3_T4_T5_,@function
        .size           _ZN2at6native27unrolled_elementwise_kernelIZZZNS0_65_GLOBAL__N__cd49fe81_27_ActivationSoftplusKernel_cu_1520ed90_293215softplus_kernelERNS_18TensorIteratorBaseERKN3c106ScalarES8_ENKUlvE_clEvENKUlvE2_clEvEUlNS5_8BFloat16EE_St5arrayIPcLm2EELi4E23TrivialOffsetCalculatorILi1EjESH_NS0_6memory15LoadWithoutCastENSI_16StoreWithoutCastEEEviT_T0_T2_T3_T4_T5_,(.L_x_7058 - _ZN2at6native27unrolled_elementwise_kernelIZZZNS0_65_GLOBAL__N__cd49fe81_27_ActivationSoftplusKernel_cu_1520ed90_293215softplus_kernelERNS_18TensorIteratorBaseERKN3c106ScalarES8_ENKUlvE_clEvENKUlvE2_clEvEUlNS5_8BFloat16EE_St5arrayIPcLm2EELi4E23TrivialOffsetCalculatorILi1EjESH_NS0_6memory15LoadWithoutCastENSI_16StoreWithoutCastEEEviT_T0_T2_T3_T4_T5_)
        .other          _ZN2at6native27unrolled_elementwise_kernelIZZZNS0_65_GLOBAL__N__cd49fe81_27_ActivationSoftplusKernel_cu_1520ed90_293215softplus_kernelERNS_18TensorIteratorBaseERKN3c106ScalarES8_ENKUlvE_clEvENKUlvE2_clEvEUlNS5_8BFloat16EE_St5arrayIPcLm2EELi4E23TrivialOffsetCalculatorILi1EjESH_NS0_6memory15LoadWithoutCastENSI_16StoreWithoutCastEEEviT_T0_T2_T3_T4_T5_,@"STO_CUDA_ENTRY STV_DEFAULT"
_ZN2at6native27unrolled_elementwise_kernelIZZZNS0_65_GLOBAL__N__cd49fe81_27_ActivationSoftplusKernel_cu_1520ed90_293215softplus_kernelERNS_18TensorIteratorBaseERKN3c106ScalarES8_ENKUlvE_clEvENKUlvE2_clEvEUlNS5_8BFloat16EE_St5arrayIPcLm2EELi4E23TrivialOffsetCalculatorILi1EjESH_NS0_6memory15LoadWithoutCastENSI_16StoreWithoutCastEEEviT_T0_T2_T3_T4_T5_:
.text._ZN2at6native27unrolled_elementwise_kernelIZZZNS0_65_GLOBAL__N__cd49fe81_27_ActivationSoftplusKernel_cu_1520ed90_293215softplus_kernelERNS_18TensorIteratorBaseERKN3c106ScalarES8_ENKUlvE_clEvENKUlvE2_clEvEUlNS5_8BFloat16EE_St5arrayIPcLm2EELi4E23TrivialOffsetCalculatorILi1EjESH_NS0_6memory15LoadWithoutCastENSI_16StoreWithoutCastEEEviT_T0_T2_T3_T4_T5_:
[----:B------:R-:W-:Y:S01]  /*0000*/  LDC R1, c[0x0][0x37c] ;  /* 0x0000df00ff017b82 */ /* 0x000fe20000000800 */
[----:B------:R-:W0:Y:S07]  /*0010*/  S2R R0, SR_CTAID.X ;  /* 0x0000000000007919 */ /* 0x000e2e0000002500 */
[----:B------:R-:W0:Y:S01]  /*0020*/  LDC R3, c[0x0][0x380] ;  /* 0x0000e000ff037b82 */ /* 0x000e220000000800 */
[----:B------:R-:W1:Y:S01]  /*0030*/  LDCU.64 UR4, c[0x0][0x358] ;  /* 0x00006b00ff0477ac */ /* 0x000e620008000a00 */
[----:B------:R-:W2:Y:S01]  /*0040*/  S2R R13, SR_TID.X ;  /* 0x00000000000d7919 */ /* 0x000ea20000002100 */
[----:B0-----:R-:W-:Y:S01]  /*0050*/  IMAD R2, R0, -0x200, R3 ;  /* 0xfffffe0000027824 */ /* 0x001fe200078e0203 */
[----:B--2---:R-:W-:-:S04]  /*0060*/  MOV R3, R13 ;  /* 0x0000000d00037202 */ /* 0x004fc80000000f00 */
[----:B------:R-:W-:-:S13]  /*0070*/  ISETP.GE.AND P0, PT, R13, R2, PT ;  /* 0x000000020d00720c */ /* 0x000fda0003f06270 */
[----:B------:R-:W-:Y:S01]  /*0080*/  @!P0 IADD3 R13, PT, PT, R3, 0x80, RZ ;  /* 0x00000080030d8810 */ /* 0x000fe20007ffe0ff */
[----:B------:R-:W0:Y:S01]  /*0090*/  @!P0 LDC.64 R6, c[0x0][0x3a0] ;  /* 0x0000e800ff068b82 */ /* 0x000e220000000a00 */
[----:B------:R-:W-:Y:S02]  /*00a0*/  @!P0 LEA R15, R0, R3, 0x9 ;  /* 0x00000003000f8211 */ /* 0x000fe400078e48ff */
[----:B------:R-:W-:-:S13]  /*00b0*/  ISETP.GE.AND P1, PT, R13, R2, PT ;  /* 0x000000020d00720c */ /* 0x000fda0003f26270 */
[----:B------:R-:W-:Y:S01]  /*00c0*/  @!P1 LEA R17, R0, R13, 0x9 ;  /* 0x0000000d00119211 */ /* 0x000fe200078e48ff */
[----:B------:R-:W2:Y:S01]  /*00d0*/  @!P1 LDC.64 R10, c[0x0][0x3a0] ;  /* 0x0000e800ff0a9b82 */ /* 0x000ea20000000a00 */
[----:B------:R-:W-:-:S04]  /*00e0*/  @!P1 IADD3 R13, PT, PT, R13, 0x80, RZ ;  /* 0x000000800d0d9810 */ /* 0x000fc80007ffe0ff */
[----:B------:R-:W-:Y:S01]  /*00f0*/  ISETP.GE.AND P3, PT, R13, R2, PT ;  /* 0x000000020d00720c */ /* 0x000fe20003f66270 */
[----:B0-----:R-:W-:-:S12]  /*0100*/  @!P0 IMAD.WIDE.U32 R6, R15, 0x2, R6 ;  /* 0x000000020f068825 */ /* 0x001fd800078e0006 */
[----:B------:R-:W-:Y:S01]  /*0110*/  @!P3 LEA R19, R0, R13, 0x9 ;  /* 0x0000000d0013b211 */ /* 0x000fe200078e48ff */
[----:B------:R-:W0:Y:S01]  /*0120*/  @!P3 LDC.64 R8, c[0x0][0x3a0] ;  /* 0x0000e800ff08bb82 */ /* 0x000e220000000a00 */
[----:B------:R-:W-:-:S04]  /*0130*/  @!P3 IADD3 R13, PT, PT, R13, 0x80, RZ ;  /* 0x000000800d0db810 */ /* 0x000fc80007ffe0ff */
[----:B------:R-:W-:Y:S01]  /*0140*/  ISETP.GE.AND P2, PT, R13, R2, PT ;  /* 0x000000020d00720c */ /* 0x000fe20003f46270 */
[----:B--2---:R-:W-:-:S12]  /*0150*/  @!P1 IMAD.WIDE.U32 R10, R17, 0x2, R10 ;  /* 0x00000002110a9825 */ /* 0x004fd800078e000a */
[----:B------:R-:W2:Y:S01]  /*0160*/  @!P2 LDC.64 R4, c[0x0][0x3a0] ;  /* 0x0000e800ff04ab82 */ /* 0x000ea20000000a00 */
[----:B------:R-:W-:Y:S01]  /*0170*/  @!P2 LEA R13, R0, R13, 0x9 ;  /* 0x0000000d000da211 */ /* 0x000fe200078e48ff */
[--C-:B0-----:R-:W-:Y:S01]  /*0180*/  @!P3 IMAD.WIDE.U32 R14, R19, 0x2, R8.reuse ;  /* 0x00000002130eb825 */ /* 0x101fe200078e0008 */
[----:B------:R-:W-:Y:S02]  /*0190*/  PRMT R8, RZ, 0x7610, R8 ;  /* 0x00007610ff087816 */ /* 0x000fe40000000008 */
[----:B------:R-:W-:-:S04]  /*01a0*/  PRMT R9, RZ, 0x7610, R9 ;  /* 0x00007610ff097816 */ /* 0x000fc80000000009 */
[----:B-1----:R0:W5:Y:S04]  /*01b0*/  @!P1 LDG.E.U16 R8, desc[UR4][R10.64] ;  /* 0x000000040a089981 */ /* 0x002168000c1e1500 */
[----:B------:R0:W5:Y:S01]  /*01c0*/  @!P0 LDG.E.U16 R9, desc[UR4][R6.64] ;  /* 0x0000000406098981 */ /* 0x000162000c1e1500 */
[--C-:B--2---:R-:W-:Y:S01]  /*01d0*/  @!P2 IMAD.WIDE.U32 R12, R13, 0x2, R4.reuse ;  /* 0x000000020d0ca825 */ /* 0x104fe200078e0004 */
[----:B------:R-:W-:Y:S02]  /*01e0*/  PRMT R5, RZ, 0x7610, R5 ;  /* 0x00007610ff057816 */ /* 0x000fe40000000005 */
[----:B------:R-:W-:-:S04]  /*01f0*/  PRMT R4, RZ, 0x7610, R4 ;  /* 0x00007610ff047816 */ /* 0x000fc80000000004 */
[----:B------:R0:W5:Y:S04]  /*0200*/  @!P3 LDG.E.U16 R5, desc[UR4][R14.64] ;  /* 0x000000040e05b981 */ /* 0x000168000c1e1500 */
[----:B------:R0:W5:Y:S01]  /*0210*/  @!P2 LDG.E.U16 R4, desc[UR4][R12.64] ;  /* 0x000000040c04a981 */ /* 0x000162000c1e1500 */
[----:B------:R-:W-:Y:S01]  /*0220*/  ISETP.GE.AND P0, PT, R3, R2, PT ;  /* 0x000000020300720c */ /* 0x000fe20003f06270 */
[----:B------:R-:W-:-:S12]  /*0230*/  BSSY.RECONVERGENT B0, `(.L_x_4369) ;  /* 0x000002a000007945 */ /* 0x000fd80003800200 */
[----:B0-----:R-:W-:Y:S05]  /*0240*/  @P0 BRA `(.L_x_4370) ;  /* 0x0000000000a00947 */ /* 0x001fea0003800000 */
[----:B------:R-:W0:Y:S01]  /*0250*/  LDC.64 R6, c[0x0][0x388] ;  /* 0x0000e200ff067b82 */ /* 0x000e220000000a00 */
[----:B-----5:R-:W-:Y:S01]  /*0260*/  SHF.L.U32 R9, R9, 0x10, RZ ;  /* 0x0000001009097819 */ /* 0x020fe200000006ff */
[----:B------:R-:W-:Y:S04]  /*0270*/  BSSY.RECONVERGENT B1, `(.L_x_4371) ;  /* 0x0000024000017945 */ /* 0x000fe80003800200 */
[----:B0-----:R-:W-:-:S05]  /*0280*/  FMUL.FTZ R10, R9, R6 ;  /* 0x00000006090a7220 */ /* 0x001fca0000410000 */
        /* <DEDUP_REMOVED lines=8> */
[----:B------:R-:W-:-:S03]  /*0310*/  ISETP.GE.U32.AND P1, PT, R7, 0x7f800000, PT ;  /* 0x7f8000000700780c */ /* 0x000fc60003f26070 */
[----:B------:R-:W-:Y:S01]  /*0320*/  VIADD R9, R9, 0xc0c00000 ;  /* 0xc0c0000009097836 */ /* 0x000fe20000000000 */
[----:B------:R-:W-:-:S04]  /*0330*/  ISETP.GT.AND P2, PT, R7, -0x40800000, P1 ;  /* 0xbf8000000700780c */ /* 0x000fc80000f44270 */
        /* <DEDUP_REMOVED lines=23> */
.L_x_4372:
[----:B------:R-:W-:Y:S05]  /*04b0*/  BSYNC.RECONVERGENT B1 ;  /* 0x0000000000017941 */ /* 0x000fea0003800200 */
.L_x_4371:
[----:B------:R-:W-:-:S07]  /*04c0*/  F2FP.BF16.F32.PACK_AB R9, RZ, R9 ;  /* 0x00000009ff09723e */ /* 0x000fce00000010ff */
.L_x_4370:
[----:B------:R-:W-:Y:S05]  /*04d0*/  BSYNC.RECONVERGENT B0 ;  /* 0x0000000000007941 */ /* 0x000fea0003800200 */
.L_x_4369:
[----:B------:R-:W-:Y:S01]  /*04e0*/  IADD3 R11, PT, PT, R3, 0x80, RZ ;  /* 0x00000080030b7810 */ /* 0x000fe20007ffe0ff */
[----:B------:R-:W-:Y:S03]  /*04f0*/  BSSY.RECONVERGENT B0, `(.L_x_4373) ;  /* 0x000002b000007945 */ /* 0x000fe60003800200 */
[----:B------:R-:W-:-:S13]  /*0500*/  ISETP.GE.AND P1, PT, R11, R2, PT ;  /* 0x000000020b00720c */ /* 0x000fda0003f26270 */
[----:B------:R-:W-:Y:S05]  /*0510*/  @P1 BRA `(.L_x_4374) ;  /* 0x0000000000a01947 */ /* 0x000fea0003800000 */
[----:B------:R-:W0:Y:S01]  /*0520*/  LDC.64 R6, c[0x0][0x388] ;  /* 0x0000e200ff067b82 */ /* 0x000e220000000a00 */
[----:B-----5:R-:W-:Y:S01]  /*0530*/  SHF.L.U32 R13, R8, 0x10, RZ ;  /* 0x00000010080d7819 */ /* 0x020fe200000006ff */
[----:B------:R-:W-:Y:S04]  /*0540*/  BSSY.RECONVERGENT B1, `(.L_x_4375) ;  /* 0x0000024000017945 */ /* 0x000fe80003800200 */
[----:B0-----:R-:W-:-:S05]  /*0550*/  FMUL.FTZ R8, R13, R6 ;  /* 0x000000060d087220 */ /* 0x001fca0000410000 */
[----:B------:R-:W-:-:S13]  /*0560*/  FSETP.GT.FTZ.AND P1, PT, R8, R7, PT ;  /* 0x000000070800720b */ /* 0x000fda0003f34000 */
[----:B------:R-:W-:Y:S05]  /*0570*/  @P1 BRA `(.L_x_4376) ;  /* 0x0000000000801947 */ /* 0x000fea0003800000 */
[----:B------:R-:W-:Y:S01]  /*0580*/  FMUL.FTZ R7, R8, 1.4426950216293334961 ;  /* 0x3fb8aa3b08077820 */ /* 0x000fe20000410000 */
[----:B------:R-:W-:Y:S02]  /*0590*/  IMAD.MOV.U32 R13, RZ, RZ, 0x3e800000 ;  /* 0x3e800000ff0d7424 */ /* 0x000fe400078e00ff */
[----:B------:R-:W-:Y:S01]  /*05a0*/  HFMA2 R15, -RZ, RZ, 1.3056640625, -1.8671875 ;  /* 0x3d39bf78ff0f7431 */ /* 0x000fe200000001ff */
        /* <DEDUP_REMOVED lines=29> */
.L_x_4376:
[----:B------:R-:W-:Y:S05]  /*0780*/  BSYNC.RECONVERGENT B1 ;  /* 0x0000000000017941 */ /* 0x000fea0003800200 */
.L_x_4375:
[----:B------:R-:W-:-:S07]  /*0790*/  F2FP.BF16.F32.PACK_AB R8, RZ, R13 ;  /* 0x0000000dff08723e */ /* 0x000fce00000010ff */
.L_x_4374:
[----:B------:R-:W-:Y:S05]  /*07a0*/  BSYNC.RECONVERGENT B0 ;  /* 0x0000000000007941 */ /* 0x000fea0003800200 */
.L_x_4373:
        /* <DEDUP_REMOVED lines=42> */
.L_x_4380:
[----:B------:R-:W-:Y:S05]  /*0a50*/  BSYNC.RECONVERGENT B1 ;  /* 0x0000000000017941 */ /* 0x000fea0003800200 */
.L_x_4379:
[----:B------:R-:W-:-:S07]  /*0a60*/  F2FP.BF16.F32.PACK_AB R5, RZ, R5 ;  /* 0x00000005ff05723e */ /* 0x000fce00000010ff */
.L_x_4378:
[----:B------:R-:W-:Y:S05]  /*0a70*/  BSYNC.RECONVERGENT B0 ;  /* 0x0000000000007941 */ /* 0x000fea0003800200 */
.L_x_4377:
        /* <DEDUP_REMOVED lines=11> */
[----:B------:R-:W-:Y:S02]  /*0b30*/  HFMA2 R13, -RZ, RZ, 1.625, 0 ;  /* 0x3e800000ff0d7431 */ /* 0x000fe400000001ff */
[----:B------:R-:W-:Y:S01]  /*0b40*/  IMAD.MOV.U32 R15, RZ, RZ, 0x3d39bf78 ;  /* 0x3d39bf78ff0f7424 */ /* 0x000fe200078e00ff */
        /* <DEDUP_REMOVED lines=29> */
.L_x_4384:
[----:B------:R-:W-:Y:S05]  /*0d20*/  BSYNC.RECONVERGENT B1 ;  /* 0x0000000000017941 */ /* 0x000fea0003800200 */
.L_x_4383:
[----:B------:R-:W-:-:S07]  /*0d30*/  F2FP.BF16.F32.PACK_AB R13, RZ, R13 ;  /* 0x0000000dff0d723e */ /* 0x000fce00000010ff */
.L_x_4382:
[----:B------:R-:W-:Y:S05]  /*0d40*/  BSYNC.RECONVERGENT B0 ;  /* 0x0000000000007941 */ /* 0x000fea0003800200 */
.L_x_4381:
[----:B------:R-:W0:Y:S01]  /*0d50*/  @!P0 LDC.64 R6, c[0x0][0x398] ;  /* 0x0000e600ff068b82 */ /* 0x000e220000000a00 */
[----:B------:R-:W-:Y:S01]  /*0d60*/  @!P0 LEA R15, R0, R3, 0x9 ;  /* 0x00000003000f8211 */ /* 0x000fe200078e48ff */
[----:B------:R-:W-:Y:S01]  /*0d70*/  BSSY.RECONVERGENT B0, `(.L_x_4385) ;  /* 0x0000011000007945 */ /* 0x000fe20003800200 */
[----:B------:R-:W-:-:S04]  /*0d80*/  @!P0 MOV R3, R11 ;  /* 0x0000000b00038202 */ /* 0x000fc80000000f00 */
[----:B------:R-:W-:Y:S01]  /*0d90*/  ISETP.GE.AND P1, PT, R3, R2, PT ;  /* 0x000000020300720c */ /* 0x000fe20003f26270 */
[----:B0-----:R-:W-:-:S05]  /*0da0*/  @!P0 IMAD.WIDE.U32 R6, R15, 0x2, R6 ;  /* 0x000000020f068825 */ /* 0x001fca00078e0006 */
[----:B-----5:R0:W-:Y:S07]  /*0db0*/  @!P0 STG.E.U16 desc[UR4][R6.64], R9 ;  /* 0x0000000906008986 */ /* 0x0201ee000c101504 */
[----:B------:R-:W-:Y:S05]  /*0dc0*/  @P1 BRA `(.L_x_4386) ;  /* 0x00000000002c1947 */ /* 0x000fea0003800000 */
[----:B0-----:R-:W0:Y:S01]  /*0dd0*/  LDC.64 R6, c[0x0][0x398] ;  /* 0x0000e600ff067b82 */ /* 0x001e220000000a00 */
[----:B------:R-:W-:Y:S02]  /*0de0*/  LEA R9, R0, R3, 0x9 ;  /* 0x0000000300097211 */ /* 0x000fe400078e48ff */
[----:B------:R-:W-:Y:S02]  /*0df0*/  IADD3 R3, PT, PT, R3, 0x80, RZ ;  /* 0x0000008003037810 */ /* 0x000fe40007ffe0ff */
[----:B------:R-:W-:Y:S02]  /*0e00*/  PRMT R4, R8, 0x7610, R4 ;  /* 0x0000761008047816 */ /* 0x000fe40000000004 */
[----:B------:R-:W-:-:S13]  /*0e10*/  ISETP.GE.AND P0, PT, R3, R2, PT ;  /* 0x000000020300720c */ /* 0x000fda0003f06270 */
[----:B------:R-:W-:Y:S02]  /*0e20*/  @!P0 LEA R11, R0, R3, 0x9 ;  /* 0x00000003000b8211 */ /* 0x000fe400078e48ff */
[----:B------:R-:W-:Y:S01]  /*0e30*/  @!P0 IADD3 R3, PT, PT, R3, 0x80, RZ ;  /* 0x0000008003038810 */ /* 0x000fe20007ffe0ff */
[----:B0-----:R-:W-:-:S04]  /*0e40*/  IMAD.WIDE.U32 R8, R9, 0x2, R6 ;  /* 0x0000000209087825 */ /* 0x001fc800078e0006 */
[----:B------:R-:W-:Y:S01]  /*0e50*/  @!P0 IMAD.WIDE.U32 R6, R11, 0x2, R6 ;  /* 0x000000020b068825 */ /* 0x000fe200078e0006 */
[----:B------:R1:W-:Y:S04]  /*0e60*/  STG.E.U16 desc[UR4][R8.64], R4 ;  /* 0x0000000408007986 */ /* 0x0003e8000c101504 */
[----:B------:R1:W-:Y:S02]  /*0e70*/  @!P0 STG.E.U16 desc[UR4][R6.64], R5 ;  /* 0x0000000506008986 */ /* 0x0003e4000c101504 */
.L_x_4386:
[----:B------:R-:W-:Y:S05]  /*0e80*/  BSYNC.RECONVERGENT B0 ;  /* 0x0000000000007941 */ /* 0x000fea0003800200 */
.L_x_4385:
[----:B------:R-:W-:-:S13]  /*0e90*/  ISETP.GE.AND P0, PT, R3, R2, PT ;  /* 0x000000020300720c */ /* 0x000fda0003f06270 */
[----:B------:R-:W-:Y:S05]  /*0ea0*/  @P0 EXIT ;  /* 0x000000000000094d */ /* 0x000fea0003800000 */
[----:B-1----:R-:W1:Y:S01]  /*0eb0*/  LDC.64 R4, c[0x0][0x398] ;  /* 0x0000e600ff047b82 */ /* 0x002e620000000a00 */
[----:B------:R-:W-:-:S05]  /*0ec0*/  LEA R3, R0, R3, 0x9 ;  /* 0x0000000300037211 */ /* 0x000fca00078e48ff */
[----:B-1----:R-:W-:-:S05]  /*0ed0*/  IMAD.WIDE.U32 R2, R3, 0x2, R4 ;  /* 0x0000000203027825 */ /* 0x002fca00078e0004 */
[----:B------:R-:W-:Y:S01]  /*0ee0*/  STG.E.U16 desc[UR4][R2.64], R13 ;  /* 0x0000000d02007986 */ /* 0x000fe2000c101504 */
[----:B------:R-:W-:Y:S05]  /*0ef0*/  EXIT ;  /* 0x000000000000794d */ /* 0x000fea0003800000 */
.L_x_4387:
        /* <DEDUP_REMOVED lines=16> */
.L_x_7058:


//--------------------- .text._ZN2at6native29vectorized_elementwise_kernelILi2EZZZNS0_65_GLOBAL__N__cd49fe81_27_ActivationSoftplusKernel_cu_1520ed90_293215softplus_kernelERNS_18TensorIteratorBaseERKN3c106ScalarES8_ENKUlvE_clEvENKUlvE2_clEvEUlNS5_8BFloat16EE_St5arrayIPcLm2EEEEviT0_T1_ --------------------------
	.section	.text._ZN2at6native29vectorized_elementwise_kernelILi2EZZZNS0_65_GLOBAL__N__cd49fe81_27_ActivationSoftplusKernel_cu_1520ed90_293215softplus_kernelERNS_18TensorIteratorBaseERKN3c106ScalarES8_ENKUlvE_clEvENKUlvE2_clEvEUlNS5_8BFloat16EE_St5arrayIPcLm2EEEEviT0_T1_,"ax",@progbits
	.align	128
        .global         _ZN2at6native29vectorized_elementwise_kernelILi2EZZZNS0_65_GLOBAL__N__cd49fe81_27_ActivationSoftplusKernel_cu_1520ed90_293215softplus_kernelERNS_18TensorIteratorBaseERKN3c106ScalarES8_ENKUlvE_clEvENKUlvE2_clEvEUlNS5_8BFloat16EE_St5arrayIPcLm2EEEEviT0_T1_
        .type           _ZN2at6native29vectorized_elementwise_kernelILi2EZZZNS0_65_GLOBAL__N__cd49fe81_27_ActivationSoftplusKernel_cu_1520ed90_293215softplus_kernelERNS_18TensorIteratorBaseERKN3c106ScalarES8_ENKUlvE_clEvENKUlvE2_clEvEUlNS5_8BFloat16EE_St5arrayIPcLm2EEEEviT0_T1_,@function
        .size           _ZN2at6native29vectorized_elementwise_kernelILi2EZZZNS0_65_GLOBAL__N__cd49fe81_27_ActivationSoftplusKernel_cu_1520ed90_293215softplus_kernelERNS_18TensorIteratorBaseERKN3c106ScalarES8_ENKUlvE_clEvENKUlvE2_clEvEUlNS5_8BFloat16EE_St5arrayIPcLm2EEEEviT0_T1_,(.L_x_7059 - _ZN2at6native29vectorized_elementwise_kernelILi2EZZZNS0_65_GLOBAL__N__cd49fe81_27_ActivationSoftplusKernel_cu_1520ed90_293215softplus_kernelERNS_18TensorIteratorBaseERKN3c106ScalarES8_ENKUlvE_clEvENKUlvE2_clEvEUlNS5_8BFloat16EE_St5arrayIPcLm2EEEEviT0_T1_)
        .other          _ZN2at6native29vectorized_elementwise_kernelILi2EZZZNS0_65_GLOBAL__N__cd49fe81_27_ActivationSoftplusKernel_cu_1520ed90_293215softplus_kernelERNS_18TensorIteratorBaseERKN3c106ScalarES8_ENKUlvE_clEvENKUlvE2_clEvEUlNS5_8BFloat16EE_St5arrayIPcLm2EEEEviT0_T1_,@"STO_CUDA_ENTRY STV_DEFAULT"
_ZN2at6native29vectorized_elementwise_kernelILi2EZZZNS0_65_GLOBAL__N__cd49fe81_27_ActivationSoftplusKernel_cu_1520ed90_293215softplus_kernelERNS_18TensorIteratorBaseERKN3c106ScalarES8_ENKUlvE_clEvENKUlvE2_clEvEUlNS5_8BFloat16EE_St5arrayIPcLm2EEEEviT0_T1_:
.text._ZN2at6native29vectorized_elementwise_kernelILi2EZZZNS0_65_GLOBAL__N__cd49fe81_27_ActivationSoftplusKernel_cu_1520ed90_293215softplus_kernelERNS_18TensorIteratorBaseERKN3c106ScalarES8_ENKUlvE_clEvENKUlvE2_clEvEUlNS5_8BFloat16EE_St5arrayIPcLm2EEEEviT0_T1_:
        /* <DEDUP_REMOVED lines=9> */
[----:B------:R-:W-:Y:S02]  /*0090*/  PRMT R18, RZ, 0x7610, R18 ;  /* 0x00007610ff127816 */ /* 0x000fe40000000012 */
[----:B0-----:R-:W-:Y:S02]  /*00a0*/  ISETP.GE.U32.AND P6, PT, R25, R16, PT ;  /* 0x000000101900720c */ /* 0x001fe40003fc6070 */
[----:B------:R-:W-:-:S11]  /*00b0*/  MOV R17, R25 ;  /* 0x0000001900117202 */ /* 0x000fd60000000f00 */
[----:B------:R-:W-:Y:S01]  /*00c0*/  @!P6 IADD3 R25, PT, PT, R17, 0x80, RZ ;  /* 0x000000801119e810 */ /* 0x000fe20007ffe0ff */
[----:B------:R-:W0:Y:S01]  /*00d0*/  @!P6 LDC.64 R2, c[0x0][0x3a0] ;  /* 0x0000e800ff02eb82 */ /* 0x000e220000000a00 */
[----:B------:R-:W-:Y:S02]  /*00e0*/  @!P6 IADD3 R5, PT, PT, R0, R17, RZ ;  /* 0x000000110005e210 */ /* 0x000fe40007ffe0ff */
[----:B------:R-:W-:-:S13]  /*00f0*/  ISETP.GE.U32.AND P5, PT, R25, R16, PT ;  /* 0x000000101900720c */ /* 0x000fda0003fa6070 */
[----:B------:R-:W-:Y:S01]  /*0100*/  @!P5 IADD3 R20, PT, PT, R0, R25, RZ ;  /* 0x000000190014d210 */ /* 0x000fe20007ffe0ff */
[----:B------:R-:W1:Y:S01]  /*0110*/  @!P5 LDC.64 R12, c[0x0][0x3a0] ;  /* 0x0000e800ff0cdb82 */ /* 0x000e620000000a00 */
[----:B------:R-:W-:-:S04]  /*0120*/  @!P5 IADD3 R25, PT, PT, R25, 0x80, RZ ;  /* 0x000000801919d810 */ /* 0x000fc80007ffe0ff */
[----:B------:R-:W-:Y:S01]  /*0130*/  ISETP.GE.U32.AND P4, PT, R25, R16, PT ;  /* 0x000000101900720c */ /* 0x000fe20003f86070 */
[----:B0-----:R-:W-:-:S05]  /*0140*/  @!P6 IMAD.WIDE.U32 R2, R5, 0x2, R2 ;  /* 0x000000020502e825 */ /* 0x001fca00078e0002 */
[----:B------:R0:W5:Y:S07]  /*0150*/  @!P6 LDG.E.U16 R18, desc[UR4][R2.64] ;  /* 0x000000040212e981 */ /* 0x00016e000c1e1500 */
[----:B------:R-:W-:Y:S01]  /*0160*/  @!P4 IADD3 R29, PT, PT, R0, R25, RZ ;  /* 0x00000019001dc210 */ /* 0x000fe20007ffe0ff */
[----:B------:R-:W2:Y:S01]  /*0170*/  @!P4 LDC.64 R14, c[0x0][0x3a0] ;  /* 0x0000e800ff0ecb82 */ /* 0x000ea20000000a00 */
[----:B------:R-:W-:-:S04]  /*0180*/  @!P4 IADD3 R25, PT, PT, R25, 0x80, RZ ;  /* 0x000000801919c810 */ /* 0x000fc80007ffe0ff */
[----:B------:R-:W-:-:S13]  /*0190*/  ISETP.GE.U32.AND P3, PT, R25, R16, PT ;  /* 0x000000101900720c */ /* 0x000fda0003f66070 */
[----:B------:R-:W-:Y:S01]  /*01a0*/  @!P3 IADD3 R27, PT, PT, R0, R25, RZ ;  /* 0x00000019001bb210 */ /* 0x000fe20007ffe0ff */
[----:B------:R-:W3:Y:S01]  /*01b0*/  @!P3 LDC.64 R10, c[0x0][0x3a0] ;  /* 0x0000e800ff0abb82 */ /* 0x000ee20000000a00 */
[----:B------:R-:W-:-:S04]  /*01c0*/  @!P3 IADD3 R25, PT, PT, R25, 0x80, RZ ;  /* 0x000000801919b810 */ /* 0x000fc80007ffe0ff */
[----:B------:R-:W-:-:S13]  /*01d0*/  ISETP.GE.U32.AND P2, PT, R25, R16, PT ;  /* 0x000000101900720c */ /* 0x000fda0003f46070 */
[----:B------:R-:W-:Y:S01]  /*01e0*/  @!P2 IADD3 R23, PT, PT, R0, R25, RZ ;  /* 0x000000190017a210 */ /* 0x000fe20007ffe0ff */
[----:B0-----:R-:W0:Y:S01]  /*01f0*/  @!P2 LDC.64 R2, c[0x0][0x3a0] ;  /* 0x0000e800ff02ab82 */ /* 0x001e220000000a00 */
[----:B------:R-:W-:-:S04]  /*0200*/  @!P2 IADD3 R25, PT, PT, R25, 0x80, RZ ;  /* 0x000000801919a810 */ /* 0x000fc80007ffe0ff */
[----:B------:R-:W-:-:S13]  /*0210*/  ISETP.GE.U32.AND P1, PT, R25, R16, PT ;  /* 0x000000101900720c */ /* 0x000fda0003f26070 */
[----:B------:R-:W-:Y:S01]  /*0220*/  @!P1 IADD3 R19, PT, PT, R0, R25, RZ ;  /* 0x0000001900139210 */ /* 0x000fe20007ffe0ff */
[----:B------:R-:W4:Y:S01]  /*0230*/  @!P1 LDC.64 R4, c[0x0][0x3a0] ;  /* 0x0000e800ff049b82 */ /* 0x000f220000000a00 */
[----:B------:R-:W-:-:S04]  /*0240*/  @!P1 IADD3 R25, PT, PT, R25, 0x80, RZ ;  /* 0x0000008019199810 */ /* 0x000fc80007ffe0ff */
[----:B------:R-:W-:-:S13]  /*0250*/  ISETP.GE.U32.AND P0, PT, R25, R16, PT ;  /* 0x000000101900720c */ /* 0x000fda0003f06070 */
[----:B------:R-:W-:Y:S01]  /*0260*/  @!P0 IADD3 R21, PT, PT, R0, R25, RZ ;  /* 0x0000001900158210 */ /* 0x000fe20007ffe0ff */
[----:B------:R-:W2:Y:S01]  /*0270*/  @!P0 LDC.64 R6, c[0x0][0x3a0] ;  /* 0x0000e800ff068b82 */ /* 0x000ea20000000a00 */
[----:B------:R-:W-:-:S04]  /*0280*/  @!P0 IADD3 R25, PT, PT, R25, 0x80, RZ ;  /* 0x0000008019198810 */ /* 0x000fc80007ffe0ff */
[----:B------:R-:W-:-:S13]  /*0290*/  ISETP.GE.U32.AND P6, PT, R25, R16, PT ;  /* 0x000000101900720c */ /* 0x000fda0003fc6070 */
[----:B------:R-:W3:Y:S01]  /*02a0*/  @!P6 LDC.64 R8, c[0x0][0x3a0] ;  /* 0x0000e800ff08eb82 */ /* 0x000ee20000000a00 */
[----:B-1----:R-:W-:Y:S01]  /*02b0*/  @!P5 IMAD.WIDE.U32 R12, R20, 0x2, R12 ;  /* 0x00000002140cd825 */ /* 0x002fe200078e000c */
[----:B------:R-:W-:Y:S02]  /*02c0*/  PRMT R20, RZ, 0x7610, R20 ;  /* 0x00007610ff147816 */ /* 0x000fe40000000014 */
[----:B------:R-:W-:Y:S01]  /*02d0*/  @!P6 IADD3 R25, PT, PT, R0, R25, RZ ;  /* 0x000000190019e210 */ /* 0x000fe20007ffe0ff */
[----:B0-----:R-:W-:Y:S01]  /*02e0*/  @!P2 IMAD.WIDE.U32 R2, R23, 0x2, R2 ;  /* 0x000000021702a825 */ /* 0x001fe200078e0002 */
[----:B------:R-:W-:Y:S02]  /*02f0*/  PRMT R22, RZ, 0x7610, R22 ;  /* 0x00007610ff167816 */ /* 0x000fe40000000016 */
[----:B------:R0:W5:Y:S01]  /*0300*/  @!P5 LDG.E.U16 R20, desc[UR4][R12.64] ;  /* 0x000000040c14d981 */ /* 0x000162000c1e1500 */
[----:B----4-:R-:W-:Y:S01]  /*0310*/  @!P1 IMAD.WIDE.U32 R4, R19, 0x2, R4 ;  /* 0x0000000213049825 */ /* 0x010fe200078e0004 */
[----:B------:R-:W-:-:S02]  /*0320*/  PRMT R23, RZ, 0x7610, R23 ;  /* 0x00007610ff177816 */ /* 0x000fc40000000017 */
[----:B------:R-:W-:Y:S01]  /*0330*/  PRMT R19, RZ, 0x7610, R19 ;  /* 0x00007610ff137816 */ /* 0x000fe20000000013 */
[----:B--2---:R-:W-:Y:S01]  /*0340*/  @!P0 IMAD.WIDE.U32 R6, R21, 0x2, R6 ;  /* 0x0000000215068825 */ /* 0x004fe200078e0006 */
[----:B------:R-:W-:-:S03]  /*0350*/  PRMT R21, RZ, 0x7610, R21 ;  /* 0x00007610ff157816 */ /* 0x000fc60000000015 */
[----:B------:R-:W-:Y:S01]  /*0360*/  @!P4 IMAD.WIDE.U32 R14, R29, 0x2, R14 ;  /* 0x000000021d0ec825 */ /* 0x000fe200078e000e */
[----:B0-----:R-:W-:Y:S01]  /*0370*/  PRMT R12, RZ, 0x7610, R12 ;  /* 0x00007610ff0c7816 */ /* 0x001fe2000000000c */
[----:B------:R0:W5:Y:S02]  /*0380*/  @!P1 LDG.E.U16 R19, desc[UR4][R4.64] ;  /* 0x0000000404139981 */ /* 0x000164000c1e1500 */
[----:B---3--:R-:W-:Y:S02]  /*0390*/  @!P3 IMAD.WIDE.U32 R10, R27, 0x2, R10 ;  /* 0x000000021b0ab825 */ /* 0x008fe400078e000a */
[----:B------:R0:W5:Y:S02]  /*03a0*/  @!P4 LDG.E.U16 R22, desc[UR4][R14.64] ;  /* 0x000000040e16c981 */ /* 0x000164000c1e1500 */
[----:B------:R-:W-:Y:S02]  /*03b0*/  @!P6 IMAD.WIDE.U32 R8, R25, 0x2, R8 ;  /* 0x000000021908e825 */ /* 0x000fe400078e0008 */
[----:B------:R0:W5:Y:S04]  /*03c0*/  @!P3 LDG.E.U16 R23, desc[UR4][R10.64] ;  /* 0x000000040a17b981 */ /* 0x000168000c1e1500 */
[----:B------:R0:W5:Y:S04]  /*03d0*/  @!P2 LDG.E.U16 R21, desc[UR4][R2.64] ;  /* 0x000000040215a981 */ /* 0x000168000c1e1500 */
[----:B------:R0:W5:Y:S01]  /*03e0*/  @!P6 LDG.E.U16 R12, desc[UR4][R8.64] ;  /* 0x00000004080ce981 */ /* 0x000162000c1e1500 */
[----:B------:R-:W-:-:S06]  /*03f0*/  PRMT R13, RZ, 0x7610, R13 ;  /* 0x00007610ff0d7816 */ /* 0x000fcc000000000d */
[----:B------:R0:W5:Y:S01]  /*0400*/  @!P0 LDG.E.U16 R13, desc[UR4][R6.64] ;  /* 0x00000004060d8981 */ /* 0x000162000c1e1500 */
[----:B------:R-:W-:Y:S01]  /*0410*/  ISETP.GE.U32.AND P0, PT, R17, R16, PT ;  /* 0x000000101100720c */ /* 0x000fe20003f06070 */
        /* <DEDUP_REMOVED lines=40> */
.L_x_4392:
[----:B------:R-:W-:Y:S05]  /*06a0*/  BSYNC.RECONVERGENT B1 ;  /* 0x0000000000017941 */ /* 0x000fea0003800200 */
.L_x_4391:
[----:B------:R-:W-:-:S07]  /*06b0*/  F2FP.BF16.F32.PACK_AB R2, RZ, R5 ;  /* 0x00000005ff02723e */ /* 0x000fce00000010ff */
.L_x_4390:
[----:B------:R-:W-:Y:S05]  /*06c0*/  BSYNC.RECONVERGENT B0 ;  /* 0x0000000000007941 */ /* 0x000fea0003800200 */
.L_x_4389:
[----:B------:R-:W-:Y:S01]  /*06d0*/  IADD3 R3, PT, PT, R17, 0x80, RZ ;  /* 0x0000008011037810 */ /* 0x000fe20007ffe0ff */
[----:B------:R-:W-:Y:S03]  /*06e0*/  BSSY.RECONVERGENT B0, `(.L_x_4393) ;  /* 0x000002b000007945 */ /* 0x000fe60003800200 */
[----:B------:R-:W-:-:S13]  /*06f0*/  ISETP.GE.U32.AND P1, PT, R3, R16, PT ;  /* 0x000000100300720c */ /* 0x000fda0003f26070 */
        /* <DEDUP_REMOVED lines=39> */
.L_x_4396:
[----:B------:R-:W-:Y:S05]  /*0970*/  BSYNC.RECONVERGENT B1 ;  /* 0x0000000000017941 */ /* 0x000fea0003800200 */
.L_x_4395:
[----:B------:R-:W-:-:S07]  /*0980*/  F2FP.BF16.F32.PACK_AB R4, RZ, R7 ;  /* 0x00000007ff04723e */ /* 0x000fce00000010ff */
.L_x_4394:
[----:B------:R-:W-:Y:S05]  /*0990*/  BSYNC.RECONVERGENT B0 ;  /* 0x0000000000007941 */ /* 0x000fea0003800200 */
.L_x_4393:
        /* <DEDUP_REMOVED lines=42> */
.L_x_4400:
[----:B------:R-:W-:Y:S05]  /*0c40*/  BSYNC.RECONVERGENT B1 ;  /* 0x0000000000017941 */ /* 0x000fea0003800200 */
.L_x_4399:
[----:B------:R-:W-:-:S07]  /*0c50*/  F2FP.BF16.F32.PACK_AB R5, RZ, R5 ;  /* 0x00000005ff05723e */ /* 0x000fce00000010ff */
.L_x_4398:
[----:B------:R-:W-:Y:S05]  /*0c60*/  BSYNC.RECONVERGENT B0 ;  /* 0x0000000000007941 */ /* 0x000fea0003800200 */
.L_x_4397:
        /* <DEDUP_REMOVED lines=42> */
.L_x_4404:
[----:B------:R-:W-:Y:S05]  /*0f10*/  BSYNC.RECONVERGENT B1 ;  /* 0x0000000000017941 */ /* 0x000fea0003800200 */
.L_x_4403:
[----:B------:R-:W-:-:S07]  /*0f20*/  F2FP.BF16.F32.PACK_AB R6, RZ, R23 ;  /* 0x00000017ff06723e */ /* 0x000fce00000010ff */
.L_x_4402:
[----:B------:R-:W-:Y:S05]  /*0f30*/  BSYNC.RECONVERGENT B0 ;  /* 0x0000000000007941 */ /* 0x000fea0003800200 */
.L_x_4401:
        /* <DEDUP_REMOVED lines=42> */
.L_x_4408:
[----:B------:R-:W-:Y:S05]  /*11e0*/  BSYNC.RECONVERGENT B1 ;  /* 0x0000000000017941 */ /* 0x000fea0003800200 */
.L_x_4407:
[----:B------:R-:W-:-:S07]  /*11f0*/  F2FP.BF16.F32.PACK_AB R7, RZ, R7 ;  /* 0x00000007ff07723e */ /* 0x000fce00000010ff */
.L_x_4406:
[----:B------:R-:W-:Y:S05]  /*1200*/  BSYNC.RECONVERGENT B0 ;  /* 0x0000000000007941 */ /* 0x000fea0003800200 */
.L_x_4405:
        /* <DEDUP_REMOVED lines=42> */
.L_x_4412:
[----:B------:R-:W-:Y:S05]  /*14b0*/  BSYNC.RECONVERGENT B1 ;  /* 0x0000000000017941 */ /* 0x000fea0003800200 */
.L_x_4411:
[----:B------:R-:W-:-:S07]  /*14c0*/  F2FP.BF16.F32.PACK_AB R8, RZ, R19 ;  /* 0x00000013ff08723e */ /* 0x000fce00000010ff */
.L_x_4410:
[----:B------:R-:W-:Y:S05]  /*14d0*/  BSYNC.RECONVERGENT B0 ;  /* 0x0000000000007941 */ /* 0x000fea0003800200 */
.L_x_4409:
        /* <DEDUP_REMOVED lines=42> */
.L_x_4416:
[----:B------:R-:W-:Y:S05]  /*1780*/  BSYNC.RECONVERGENT B1 ;  /* 0x0000000000017941 */ /* 0x000fea0003800200 */
.L_x_4415:
[----:B------:R-:W-:-:S07]  /*1790*/  F2FP.BF16.F32.PACK_AB R9, RZ, R9 ;  /* 0x00000009ff09723e */ /* 0x000fce00000010ff */
.L_x_4414:
[----:B------:R-:W-:Y:S05]  /*17a0*/  BSYNC.RECONVERGENT B0 ;  /* 0x0000000000007941 */ /* 0x000fea0003800200 */
.L_x_4413:
        /* <DEDUP_REMOVED lines=42> */
.L_x_4420:
[----:B------:R-:W-:Y:S05]  /*1a50*/  BSYNC.RECONVERGENT B1 ;  /* 0x0000000000017941 */ /* 0x000fea0003800200 */
.L_x_4419:
[----:B------:R-:W-:-:S07]  /*1a60*/  F2FP.BF16.F32.PACK_AB R10, RZ, R13 ;  /* 0x0000000dff0a723e */ /* 0x000fce00000010ff */
.L_x_4418:
[----:B------:R-:W-:Y:S05]  /*1a70*/  BSYNC.RECONVERGENT B0 ;  /* 0x0000000000007941 */ /* 0x000fea0003800200 */
.L_x_4417:
[----:B-----5:R-:W0:Y:S01]  /*1a80*/  @!P0 LDC.64 R12, c[0x0][0x398] ;  /* 0x0000e600ff0c8b82 */ /* 0x020e220000000a00 */
[----:B------:R-:W-:Y:S01]  /*1a90*/  @!P0 IADD3 R11, PT, PT, R0, R17, RZ ;  /* 0x00000011000b8210 */ /* 0x000fe20007ffe0ff */
[----:B------:R-:W-:Y:S01]  /*1aa0*/  BSSY.RECONVERGENT B0, `(.L_x_4421) ;  /* 0x0000030000007945 */ /* 0x000fe20003800200 */
[----:B------:R-:W-:-:S03]  /*1ab0*/  @!P0 MOV R17, R3 ;  /* 0x0000000300118202 */ /* 0x000fc60000000f00 */
[----:B------:R-:W-:Y:S01]  /*1ac0*/  BSSY.RELIABLE B1, `(.L_x_4422) ;  /* 0x0000027000017945 */ /* 0x000fe20003800100 */
[----:B0-----:R-:W-:-:S05]  /*1ad0*/  @!P0 IMAD.WIDE.U32 R12, R11, 0x2, R12 ;  /* 0x000000020b0c8825 */ /* 0x001fca00078e000c */
[----:B------:R0:W-:Y:S01]  /*1ae0*/  @!P0 STG.E.U16 desc[UR4][R12.64], R2 ;  /* 0x000000020c008986 */ /* 0x0001e2000c101504 */
        /* <DEDUP_REMOVED lines=14> */
.L_x_4423:
[----:B------:R-:W-:-:S13]  /*1bd0*/  ISETP.GE.U32.AND P0, PT, R17, R16, PT ;  /* 0x000000101100720c */ /* 0x000fda0003f06070 */
[----:B------:R-:W-:Y:S05]  /*1be0*/  @P0 BRA `(.L_x_4425) ;  /* 0x0000000000300947 */ /* 0x000fea0003800000 */
[----:B0-----:R-:W0:Y:S01]  /*1bf0*/  LDC.64 R2, c[0x0][0x398] ;  /* 0x0000e600ff027b82 */ /* 0x001e220000000a00 */
[----:B------:R-:W-:Y:S02]  /*1c00*/  IADD3 R5, PT, PT, R0, R17, RZ ;  /* 0x0000001100057210 */ /* 0x000fe40007ffe0ff */
[----:B------:R-:W-:-:S03]  /*1c10*/  IADD3 R17, PT, PT, R17, 0x80, RZ ;  /* 0x0000008011117810 */ /* 0x000fc60007ffe0ff */
[----:B0-----:R-:W-:-:S05]  /*1c20*/  IMAD.WIDE.U32 R2, R5, 0x2, R2 ;  /* 0x0000000205027825 */ /* 0x001fca00078e0002 */
[----:B------:R1:W-:Y:S02]  /*1c30*/  STG.E.U16 desc[UR4][R2.64], R6 ;  /* 0x0000000602007986 */ /* 0x0003e4000c101504 */
.L_x_4424:
[----:B------:R-:W-:-:S13]  /*1c40*/  ISETP.GE.U32.AND P0, PT, R17, R16, PT ;  /* 0x000000101100720c */ /* 0x000fda0003f06070 */
[----:B------:R-:W-:Y:S05]  /*1c50*/  @P0 BRA `(.L_x_4426) ;  /* 0x0000000000340947 */ /* 0x000fea0003800000 */
[----:B01----:R-:W0:Y:S01]  /*1c60*/  LDC.64 R2, c[0x0][0x398] ;  /* 0x0000e600ff027b82 */ /* 0x003e220000000a00 */
[----:B------:R-:W-:Y:S02]  /*1c70*/  IADD3 R5, PT, PT, R0, R17, RZ ;  /* 0x0000001100057210 */ /* 0x000fe40007ffe0ff */
[----:B------:R-:W-:-:S03]  /*1c80*/  IADD3 R17, PT, PT, R17, 0x80, RZ ;  /* 0x0000008011117810 */ /* 0x000fc60007ffe0ff */
[----:B0-----:R-:W-:-:S05]  /*1c90*/  IMAD.WIDE.U32 R2, R5, 0x2, R2 ;  /* 0x0000000205027825 */ /* 0x001fca00078e0002 */
[----:B------:R1:W-:Y:S02]  /*1ca0*/  STG.E.U16 desc[UR4][R2.64], R7 ;  /* 0x0000000702007986 */ /* 0x0003e4000c101504 */
.L_x_4425:
        /* <DEDUP_REMOVED lines=8> */
.L_x_4426:
[----:B------:R-:W-:Y:S05]  /*1d30*/  BSYNC.RELIABLE B1 ;  /* 0x0000000000017941 */ /* 0x000fea0003800100 */
.L_x_4422:
[----:B------:R-:W-:-:S13]  /*1d40*/  ISETP.GE.U32.AND P0, PT, R17, R16, PT ;  /* 0x000000101100720c */ /* 0x000fda0003f06070 */
[----:B012---:R-:W0:Y:S01]  /*1d50*/  @!P0 LDC.64 R2, c[0x0][0x398] ;  /* 0x0000e600ff028b82 */ /* 0x007e220000000a00 */
[----:B------:R-:W-:Y:S02]  /*1d60*/  @!P0 IADD3 R5, PT, PT, R0, R17, RZ ;  /* 0x0000001100058210 */ /* 0x000fe40007ffe0ff */
[----:B------:R-:W-:-:S03]  /*1d70*/  @!P0 IADD3 R17, PT, PT, R17, 0x80, RZ ;  /* 0x0000008011118810 */ /* 0x000fc60007ffe0ff */
[----:B0-----:R-:W-:-:S05]  /*1d80*/  @!P0 IMAD.WIDE.U32 R2, R5, 0x2, R2 ;  /* 0x0000000205028825 */ /* 0x001fca00078e0002 */
[----:B------:R2:W-:Y:S02]  /*1d90*/  @!P0 STG.E.U16 desc[UR4][R2.64], R9 ;  /* 0x0000000902008986 */ /* 0x0005e4000c101504 */
.L_x_4427:
[----:B------:R-:W-:Y:S05]  /*1da0*/  BSYNC.RECONVERGENT B0 ;  /* 0x0000000000007941 */ /* 0x000fea0003800200 */
.L_x_4421:
        /* <DEDUP_REMOVED lines=8> */
.L_x_4388:
[----:B------:R-:W0:Y:S01]  /*1e30*/  S2R R7, SR_TID.X ;  /* 0x0000000000077919 */ /* 0x000e220000002100 */
[----:B------:R-:W1:Y:S01]  /*1e40*/  LDC.64 R2, c[0x0][0x3a0] ;  /* 0x0000e800ff027b82 */ /* 0x000e620000000a00 */
[----:B------:R-:W2:Y:S01]  /*1e50*/  LDCU.64 UR6, c[0x0][0x388] ;  /* 0x00007100ff0677ac */ /* 0x000ea20008000a00 */
[----:B-1----:R-:W-:-:S04]  /*1e60*/  IMAD.WIDE.U32 R2, R0, 0x2, R2 ;  /* 0x0000000200027825 */ /* 0x002fc800078e0002 */
[----:B0-----:R-:W-:Y:S02]  /*1e70*/  IMAD.WIDE.U32 R12, R7, 0x4, R2 ;  /* 0x00000004070c7825 */ /* 0x001fe400078e0002 */
[----:B------:R-:W0:Y:S03]  /*1e80*/  LDC.64 R2, c[0x0][0x398] ;  /* 0x0000e600ff027b82 */ /* 0x000e260000000a00 */
[----:B------:R-:W3:Y:S04]  /*1e90*/  LDG.E R5, desc[UR4][R12.64] ;  /* 0x000000040c057981 */ /* 0x000ee8000c1e1900 */
[----:B------:R1:W5:Y:S04]  /*1ea0*/  LDG.E R8, desc[UR4][R12.64+0x200] ;  /* 0x000200040c087981 */ /* 0x000368000c1e1900 */
[----:B------:R1:W5:Y:S04]  /*1eb0*/  LDG.E R6, desc[UR4][R12.64+0x400] ;  /* 0x000400040c067981 */ /* 0x000368000c1e1900 */
[----:B------:R1:W5:Y:S01]  /*1ec0*/  LDG.E R9, desc[UR4][R12.64+0x600] ;  /* 0x000600040c097981 */ /* 0x000362000c1e1900 */
[----:B------:R-:W-:Y:S01]  /*1ed0*/  BSSY.RECONVERGENT B0, `(.L_x_4428) ;  /* 0x0000029000007945 */ /* 0x000fe20003800200 */
[----:B---3--:R-:W-:-:S02]  /*1ee0*/  PRMT R4, R5, 0x7632, R4 ;  /* 0x0000763205047816 */ /* 0x008fc40000000004 */
[----:B------:R-:W-:Y:S02]  /*1ef0*/  SHF.L.U32 R5, R5, 0x10, RZ ;  /* 0x0000001005057819 */ /* 0x000fe400000006ff */
[----:B------:R-:W-:-:S03]  /*1f00*/  SHF.L.U32 R4, R4, 0x10, RZ ;  /* 0x0000001004047819 */ /* 0x000fc600000006ff */
[----:B--2---:R-:W-:Y:S02]  /*1f10*/  FMUL.FTZ R11, R5, UR6 ;  /* 0x00000006050b7c20 */ /* 0x004fe40008410000 */
[----:B------:R-:W-:-:S03]  /*1f20*/  FMUL.FTZ R10, R4, UR6 ;  /* 0x00000006040a7c20 */ /* 0x000fc60008410000 */
[----:B------:R-:W-:Y:S02]  /*1f30*/  FSETP.GT.FTZ.AND P0, PT, R11, UR7, PT ;  /* 0x000000070b007c0b */ /* 0x000fe4000bf14000 */
[----:B------:R-:W-:-:S11]  /*1f40*/  FSETP.GT.FTZ.AND P1, PT, R10, UR7, PT ;  /* 0x000000070a007c0b */ /* 0x000fd6000bf34000 */
[----:B01----:R-:W-:Y:S05]  /*1f50*/  @P0 BRA `(.L_x_4429) ;  /* 0x0000000000800947 */ /* 0x003fea0003800000 */
        /* <DEDUP_REMOVED lines=32> */
.L_x_4429:
[----:B------:R-:W-:Y:S05]  /*2160*/  BSYNC.RECONVERGENT B0 ;  /* 0x0000000000007941 */ /* 0x000fea0003800200 */
.L_x_4428:
[----:B------:R-:W-:Y:S04]  /*2170*/  BSSY.RECONVERGENT B0, `(.L_x_4430) ;  /* 0x0000022000007945 */ /* 0x000fe80003800200 */
[----:B------:R-:W-:Y:S05]  /*2180*/  @P1 BRA `(.L_x_4431) ;  /* 0x0000000000801947 */ /* 0x000fea0003800000 */
        /* <DEDUP_REMOVED lines=32> */
.L_x_4431:
[----:B------:R-:W-:Y:S05]  /*2390*/  BSYNC.RECONVERGENT B0 ;  /* 0x0000000000007941 */ /* 0x000fea0003800200 */
.L_x_4430:
[----:B-----5:R-:W-:Y:S01]  /*23a0*/  SHF.L.U32 R17, R8, 0x10, RZ ;  /* 0x0000001008117819 */ /* 0x020fe200000006ff */
[----:B------:R-:W-:Y:S01]  /*23b0*/  IMAD.WIDE.U32 R2, R0, 0x2, R2 ;  /* 0x0000000200027825 */ /* 0x000fe200078e0002 */
[----:B------:R-:W-:Y:S01]  /*23c0*/  PRMT R11, R6, 0x7632, R11 ;  /* 0x00007632060b7816 */ /* 0x000fe2000000000b */
[----:B------:R-:W-:Y:S01]  /*23d0*/  BSSY.RECONVERGENT B0, `(.L_x_4432) ;  /* 0x0000036000007945 */ /* 0x000fe20003800200 */
[----:B------:R-:W-:Y:S01]  /*23e0*/  PRMT R8, R8, 0x7632, R8 ;  /* 0x0000763208087816 */ /* 0x000fe20000000008 */
[----:B------:R-:W-:Y:S01]  /*23f0*/  FMUL.FTZ R16, R17, UR6 ;  /* 0x0000000611107c20 */ /* 0x000fe20008410000 */
[----:B------:R-:W-:Y:S01]  /*2400*/  PRMT R12, R9, 0x7632, R12 ;  /* 0x00007632090c7816 */ /* 0x000fe2000000000c */
[----:B------:R-:W-:Y:S01]  /*2410*/  IMAD.WIDE.U32 R2, R7, 0x4, R2 ;  /* 0x0000000407027825 */ /* 0x000fe200078e0002 */
[----:B------:R-:W-:Y:S02]  /*2420*/  SHF.L.U32 R0, R6, 0x10, RZ ;  /* 0x0000001006007819 */ /* 0x000fe400000006ff */
[----:B------:R-:W-:-:S02]  /*2430*/  FSETP.GT.FTZ.AND P5, PT, R16, UR7, PT ;  /* 0x0000000710007c0b */ /* 0x000fc4000bfb4000 */
[----:B------:R-:W-:Y:S01]  /*2440*/  SHF.L.U32 R6, R9, 0x10, RZ ;  /* 0x0000001009067819 */ /* 0x000fe200000006ff */
[----:B------:R-:W-:Y:S01]  /*2450*/  FMUL.FTZ R14, R0, UR6 ;  /* 0x00000006000e7c20 */ /* 0x000fe20008410000 */
[----:B------:R-:W-:Y:S02]  /*2460*/  SHF.L.U32 R9, R11, 0x10, RZ ;  /* 0x000000100b097819 */ /* 0x000fe400000006ff */
[----:B------:R-:W-:Y:S02]  /*2470*/  SHF.L.U32 R10, R8, 0x10, RZ ;  /* 0x00000010080a7819 */ /* 0x000fe400000006ff */
[----:B------:R-:W-:Y:S01]  /*2480*/  SHF.L.U32 R11, R12, 0x10, RZ ;  /* 0x000000100c0b7819 */ /* 0x000fe200000006ff */
[----:B------:R-:W-:Y:S01]  /*2490*/  FMUL.FTZ R12, R6, UR6 ;  /* 0x00000006060c7c20 */ /* 0x000fe20008410000 */
[----:B------:R-:W-:Y:S01]  /*24a0*/  FMUL.FTZ R13, R9, UR6 ;  /* 0x00000006090d7c20 */ /* 0x000fe20008410000 */
[----:B------:R-:W-:Y:S01]  /*24b0*/  FMUL.FTZ R15, R10, UR6 ;  /* 0x000000060a0f7c20 */ /* 0x000fe20008410000 */
[----:B------:R-:W-:Y:S01]  /*24c0*/  FSETP.GT.FTZ.AND P0, PT, R14, UR7, PT ;  /* 0x000000070e007c0b */ /* 0x000fe2000bf14000 */
[----:B------:R-:W-:Y:S01]  /*24d0*/  FMUL.FTZ R8, R11, UR6 ;  /* 0x000000060b087c20 */ /* 0x000fe20008410000 */
[----:B------:R-:W-:-:S02]  /*24e0*/  FSETP.GT.FTZ.AND P1, PT, R12, UR7, PT ;  /* 0x000000070c007c0b */ /* 0x000fc4000bf34000 */
[----:B------:R-:W-:Y:S02]  /*24f0*/  FSETP.GT.FTZ.AND P2, PT, R15, UR7, PT ;  /* 0x000000070f007c0b */ /* 0x000fe4000bf54000 */
[----:B------:R-:W-:Y:S02]  /*2500*/  FSETP.GT.FTZ.AND P3, PT, R13, UR7, PT ;  /* 0x000000070d007c0b */ /* 0x000fe4000bf74000 */
[----:B------:R-:W-:Y:S01]  /*2510*/  FSETP.GT.FTZ.AND P4, PT, R8, UR7, PT ;  /* 0x0000000708007c0b */ /* 0x000fe2000bf94000 */
[----:B------:R-:W-:-:S12]  /*2520*/  @P5 BRA `(.L_x_4433) ;  /* 0x0000000000805947 */ /* 0x000fd80003800000 */
        /* <DEDUP_REMOVED lines=32> */
.L_x_4433:
[----:B------:R-:W-:Y:S05]  /*2730*/  BSYNC.RECONVERGENT B0 ;  /* 0x0000000000007941 */ /* 0x000fea0003800200 */
.L_x_4432:
        /* <DEDUP_REMOVED lines=34> */
.L_x_4435:
[----:B------:R-:W-:Y:S05]  /*2960*/  BSYNC.RECONVERGENT B0 ;  /* 0x0000000000007941 */ /* 0x000fea0003800200 */
.L_x_4434:
        /* <DEDUP_REMOVED lines=34> */
.L_x_4437:
[----:B------:R-:W-:Y:S05]  /*2b90*/  BSYNC.RECONVERGENT B0 ;  /* 0x0000000000007941 */ /* 0x000fea0003800200 */
.L_x_4436:
        /* <DEDUP_REMOVED lines=34> */
.L_x_4439:
[----:B------:R-:W-:Y:S05]  /*2dc0*/  BSYNC.RECONVERGENT B0 ;  /* 0x0000000000007941 */ /* 0x000fea0003800200 */
.L_x_4438:
        /* <DEDUP_REMOVED lines=34> */
.L_x_4441:
[----:B------:R-:W-:Y:S05]  /*2ff0*/  BSYNC.RECONVERGENT B0 ;  /* 0x0000000000007941 */ /* 0x000fea0003800200 */
.L_x_4440:
        /* <DEDUP_REMOVED lines=34> */
.L_x_4443:
[----:B------:R-:W-:Y:S05]  /*3220*/  BSYNC.RECONVERGENT B0 ;  /* 0x0000000000007941 */ /* 0x000fea0003800200 */
.L_x_4442:
[----:B------:R-:W-:Y:S02]  /*3230*/  F2FP.BF16.F32.PACK_AB R5, R4, R5 ;  /* 0x000000050405723e */ /* 0x000fe400000010ff */
[----:B------:R-:W-:Y:S02]  /*3240*/  F2FP.BF16.F32.PACK_AB R17, R10, R17 ;  /* 0x000000110a11723e */ /* 0x000fe400000010ff */
[----:B------:R-:W-:Y:S01]  /*3250*/  F2FP.BF16.F32.PACK_AB R9, R9, R0 ;  /* 0x000000000909723e */ /* 0x000fe200000010ff */
[----:B------:R-:W-:Y:S01]  /*3260*/  STG.E desc[UR4][R2.64], R5 ;  /* 0x0000000502007986 */ /* 0x000fe2000c101904 */
[----:B------:R-:W-:-:S03]  /*3270*/  F2FP.BF16.F32.PACK_AB R11, R11, R6 ;  /* 0x000000060b0b723e */ /* 0x000fc600000010ff */
[----:B------:R-:W-:Y:S04]  /*3280*/  STG.E desc[UR4][R2.64+0x200], R17 ;  /* 0x0002001102007986 */ /* 0x000fe8000c101904 */
[----:B------:R-:W-:Y:S04]  /*3290*/  STG.E desc[UR4][R2.64+0x400], R9 ;  /* 0x0004000902007986 */ /* 0x000fe8000c101904 */
[----:B------:R-:W-:Y:S01]  /*32a0*/  STG.E desc[UR4][R2.64+0x600], R11 ;  /* 0x0006000b02007986 */ /* 0x000fe2000c101904 */
[----:B------:R-:W-:Y:S05]  /*32b0*/  EXIT ;  /* 0x000000000000794d */ /* 0x000fea0003800000 */
.L_x_4444:
        /* <DEDUP_REMOVED lines=12> */
.L_x_7059:


//--------------------- .text._ZN2at6native29vectorized_elementwise_kernelILi4EZZZNS0_65_GLOBAL__N__cd49fe81_27_ActivationSoftplusKernel_cu_1520ed90_293215softplus_kernelERNS_18TensorIteratorBaseERKN3c106ScalarES8_ENKUlvE_clEvENKUlvE2_clEvEUlNS5_8BFloat16EE_St5arrayIPcLm2EEEEviT0_T1_ --------------------------
	.section	.text._ZN2at6native29vectorized_elementwise_kernelILi4EZZZNS0_65_GLOBAL__N__cd49fe81_27_ActivationSoftplusKernel_cu_1520ed90_293215softplus_kernelERNS_18TensorIteratorBaseERKN3c106ScalarES8_ENKUlvE_clEvENKUlvE2_clEvEUlNS5_8BFloat16EE_St5arrayIPcLm2EEEEviT0_T1_,"ax",@progbits
	.align	128
        .global         _ZN2at6native29vectorized_elementwise_kernelILi4EZZZNS0_65_GLOBAL__N__cd49fe81_27_ActivationSoftplusKernel_cu_1520ed90_293215softplus_kernelERNS_18TensorIteratorBaseERKN3c106ScalarES8_ENKUlvE_clEvENKUlvE2_clEvEUlNS5_8BFloat16EE_St5arrayIPcLm2EEEEviT0_T1_
        .type           _ZN2at6native29vectorized_elementwise_kernelILi4EZZZNS0_65_GLOBAL__N__cd49fe81_27_ActivationSoftplusKernel_cu_1520ed90_293215softplus_kernelERNS_18TensorIteratorBaseERKN3c106ScalarES8_ENKUlvE_clEvENKUlvE2_clEvEUlNS5_8BFloat16EE_St5arrayIPcLm2EEEEviT0_T1_,@function
        .size           _ZN2at6native29vectorized_elementwise_kernelILi4EZZZNS0_65_GLOBAL__N__cd49fe81_27_ActivationSoftplusKernel_cu_1520ed90_293215softplus_kernelERNS_18TensorIteratorBaseERKN3c106ScalarES8_ENKUlvE_clEvENKUlvE2_clEvEUlNS5_8BFloat16EE_St5arrayIPcLm2EEEEviT0_T1_,(.L_x_7060 - _ZN2at6native29vectorized_elementwise_kernelILi4EZZZNS0_65_GLOBAL__N__cd49fe81_27_ActivationSoftplusKernel_cu_1520ed90_293215softplus_kernelERNS_18TensorIteratorBaseERKN3c106ScalarES8_ENKUlvE_clEvENKUlvE2_clEvEUlNS5_8BFloat16EE_St5arrayIPcLm2EEEEviT0_T1_)
        .other          _ZN2at6native29vectorized_elementwise_kernelILi4EZZZNS0_65_GLOBAL__N__cd49fe81_27_ActivationSoftplusKernel_cu_1520ed90_293215softplus_kernelERNS_18TensorIteratorBaseERKN3c106ScalarES8_ENKUlvE_clEvENKUlvE2_clEvEUlNS5_8BFloat16EE_St5arrayIPcLm2EEEEviT0_T1_,@"STO_CUDA_ENTRY STV_DEFAULT"
_ZN2at6native29vectorized_elementwise_kernelILi4EZZZNS0_65_GLOBAL__N__cd49fe81_27_ActivationSoftplusKernel_cu_1520ed90_293215softplus_kernelERNS_18TensorIteratorBaseERKN3c106ScalarES8_ENKUlvE_clEvENKUlvE2_clEvEUlNS5_8BFloat16EE_St5arrayIPcLm2EEEEviT0_T1_:
.text._ZN2at6native29vectorized_elementwise_kernelILi4EZZZNS0_65_GLOBAL__N__cd49fe81_27_ActivationSoftplusKernel_cu_1520ed90_293215softplus_kernelERNS_18TensorIteratorBaseERKN3c106ScalarES8_ENKUlvE_clEvENKUlvE2_clEvEUlNS5_8BFloat16EE_St5arrayIPcLm2EEEEviT0_T1_:
        /* <DEDUP_REMOVED lines=106> */
.L_x_4449:
[----:B------:R-:W-:Y:S05]  /*06a0*/  BSYNC.RECONVERGENT B1 ;  /* 0x0000000000017941 */ /* 0x000fea0003800200 */
.L_x_4448:
[----:B------:R-:W-:-:S07]  /*06b0*/  F2FP.BF16.F32.PACK_AB R2, RZ, R5 ;  /* 0x00000005ff02723e */ /* 0x000fce00000010ff */
.L_x_4447:
[----:B------:R-:W-:Y:S05]  /*06c0*/  BSYNC.RECONVERGENT B0 ;  /* 0x0000000000007941 */ /* 0x000fea0003800200 */
.L_x_4446:
        /* <DEDUP_REMOVED lines=42> */
.L_x_4453:
[----:B------:R-:W-:Y:S05]  /*0970*/  BSYNC.RECONVERGENT B1 ;  /* 0x0000000000017941 */ /* 0x000fea0003800200 */
.L_x_4452:
[----:B------:R-:W-:-:S07]  /*0980*/  F2FP.BF16.F32.PACK_AB R4, RZ, R7 ;  /* 0x00000007ff04723e */ /* 0x000fce00000010ff */
.L_x_4451:
[----:B------:R-:W-:Y:S05]  /*0990*/  BSYNC.RECONVERGENT B0 ;  /* 0x0000000000007941 */ /* 0x000fea0003800200 */
.L_x_4450:
        /* <DEDUP_REMOVED lines=42> */
.L_x_4457:
[----:B------:R-:W-:Y:S05]  /*0c40*/  BSYNC.RECONVERGENT B1 ;  /* 0x0000000000017941 */ /* 0x000fea0003800200 */
.L_x_4456:
[----:B------:R-:W-:-:S07]  /*0c50*/  F2FP.BF16.F32.PACK_AB R5, RZ, R5 ;  /* 0x00000005ff05723e */ /* 0x000fce00000010ff */
.L_x_4455:
[----:B------:R-:W-:Y:S05]  /*0c60*/  BSYNC.RECONVERGENT B0 ;  /* 0x0000000000007941 */ /* 0x000fea0003800200 */
.L_x_4454:
        /* <DEDUP_REMOVED lines=42> */
.L_x_4461:
[----:B------:R-:W-:Y:S05]  /*0f10*/  BSYNC.RECONVERGENT B1 ;  /* 0x0000000000017941 */ /* 0x000fea0003800200 */
.L_x_4460:
[----:B------:R-:W-:-:S07]  /*0f20*/  F2FP.BF16.F32.PACK_AB R6, RZ, R23 ;  /* 0x00000017ff06723e */ /* 0x000fce00000010ff */
.L_x_4459:
[----:B------:R-:W-:Y:S05]  /*0f30*/  BSYNC.RECONVERGENT B0 ;  /* 0x0000000000007941 */ /* 0x000fea0003800200 */
.L_x_4458:
        /* <DEDUP_REMOVED lines=42> */
.L_x_4465:
[----:B------:R-:W-:Y:S05]  /*11e0*/  BSYNC.RECONVERGENT B1 ;  /* 0x0000000000017941 */ /* 0x000fea0003800200 */
.L_x_4464:
[----:B------:R-:W-:-:S07]  /*11f0*/  F2FP.BF16.F32.PACK_AB R7, RZ, R7 ;  /* 0x00000007ff07723e */ /* 0x000fce00000010ff */
.L_x_4463:
[----:B------:R-:W-:Y:S05]  /*1200*/  BSYNC.RECONVERGENT B0 ;  /* 0x0000000000007941 */ /* 0x000fea0003800200 */
.L_x_4462:
        /* <DEDUP_REMOVED lines=42> */
.L_x_4469:
[----:B------:R-:W-:Y:S05]  /*14b0*/  BSYNC.RECONVERGENT B1 ;  /* 0x0000000000017941 */ /* 0x000fea0003800200 */
.L_x_4468:
[----:B------:R-:W-:-:S07]  /*14c0*/  F2FP.BF16.F32.PACK_AB R8, RZ, R19 ;  /* 0x00000013ff08723e */ /* 0x000fce00000010ff */
.L_x_4467:
[----:B------:R-:W-:Y:S05]  /*14d0*/  BSYNC.RECONVERGENT B0 ;  /* 0x0000000000007941 */ /* 0x000fea0003800200 */
.L_x_4466:
        /* <DEDUP_REMOVED lines=42> */
.L_x_4473:
[----:B------:R-:W-:Y:S05]  /*1780*/  BSYNC.RECONVERGENT B1 ;  /* 0x0000000000017941 */ /* 0x000fea0003800200 */
.L_x_4472:
[----:B------:R-:W-:-:S07]  /*1790*/  F2FP.BF16.F32.PACK_AB R9, RZ, R9 ;  /* 0x00000009ff09723e */ /* 0x000fce00000010ff */
.L_x_4471:
[----:B------:R-:W-:Y:S05]  /*17a0*/  BSYNC.RECONVERGENT B0 ;  /* 0x0000000000007941 */ /* 0x000fea0003800200 */
.L_x_4470:
        /* <DEDUP_REMOVED lines=42> */
.L_x_4477:
[----:B------:R-:W-:Y:S05]  /*1a50*/  BSYNC.RECONVERGENT B1 ;  /* 0x0000000000017941 */ /* 0x000fea0003800200 */
.L_x_4476:
[----:B------:R-:W-:-:S07]  /*1a60*/  F2FP.BF16.F32.PACK_AB R10, RZ, R13 ;  /* 0x0000000dff0a723e */ /* 0x000fce00000010ff */
.L_x_4475:
[----:B------:R-:W-:Y:S05]  /*1a70*/  BSYNC.RECONVERGENT B0 ;  /* 0x0000000000007941 */ /* 0x000fea0003800200 */
.L_x_4474:
        /* <DEDUP_REMOVED lines=21> */
.L_x_4480:
[----:B------:R-:W-:-:S13]  /*1bd0*/  ISETP.GE.U32.AND P0, PT, R17, R16, PT ;  /* 0x000000101100720c */ /* 0x000fda0003f06070 */
[----:B------:R-:W-:Y:S05]  /*1be0*/  @P0 BRA `(.L_x_4482) ;  /* 0x0000000000300947 */ /* 0x000fea0003800000 */
[----:B0-----:R-:W0:Y:S01]  /*1bf0*/  LDC.64 R2, c[0x0][0x398] ;  /* 0x0000e600ff027b82 */ /* 0x001e220000000a00 */
[----:B------:R-:W-:Y:S02]  /*1c00*/  IADD3 R5, PT, PT, R0, R17, RZ ;  /* 0x0000001100057210 */ /* 0x000fe40007ffe0ff */
[----:B------:R-:W-:-:S03]  /*1c10*/  IADD3 R17, PT, PT, R17, 0x80, RZ ;  /* 0x0000008011117810 */ /* 0x000fc60007ffe0ff */
[----:B0-----:R-:W-:-:S05]  /*1c20*/  IMAD.WIDE.U32 R2, R5, 0x2, R2 ;  /* 0x0000000205027825 */ /* 0x001fca00078e0002 */
[----:B------:R1:W-:Y:S02]  /*1c30*/  STG.E.U16 desc[UR4][R2.64], R6 ;  /* 0x0000000602007986 */ /* 0x0003e4000c101504 */
.L_x_4481:
[----:B------:R-:W-:-:S13]  /*1c40*/  ISETP.GE.U32.AND P0, PT, R17, R16, PT ;  /* 0x000000101100720c */ /* 0x000fda0003f06070 */
[----:B------:R-:W-:Y:S05]  /*1c50*/  @P0 BRA `(.L_x_4483) ;  /* 0x0000000000340947 */ /* 0x000fea0003800000 */
[----:B01----:R-:W0:Y:S01]  /*1c60*/  LDC.64 R2, c[0x0][0x398] ;  /* 0x0000e600ff027b82 */ /* 0x003e220000000a00 */
[----:B------:R-:W-:Y:S02]  /*1c70*/  IADD3 R5, PT, PT, R0, R17, RZ ;  /* 0x0000001100057210 */ /* 0x000fe40007ffe0ff */
[----:B------:R-:W-:-:S03]  /*1c80*/  IADD3 R17, PT, PT, R17, 0x80, RZ ;  /* 0x0000008011117810 */ /* 0x000fc60007ffe0ff */
[----:B0-----:R-:W-:-:S05]  /*1c90*/  IMAD.WIDE.U32 R2, R5, 0x2, R2 ;  /* 0x0000000205027825 */ /* 0x001fca00078e0002 */
[----:B------:R1:W-:Y:S02]  /*1ca0*/  STG.E.U16 desc[UR4][R2.64], R7 ;  /* 0x0000000702007986 */ /* 0x0003e4000c101504 */
.L_x_4482:
        /* <DEDUP_REMOVED lines=8> */
.L_x_4483:
[----:B------:R-:W-:Y:S05]  /*1d30*/  BSYNC.RELIABLE B1 ;  /* 0x0000000000017941 */ /* 0x000fea0003800100 */
.L_x_4479:
[----:B------:R-:W-:-:S13]  /*1d40*/  ISETP.GE.U32.AND P0, PT, R17, R16, PT ;  /* 0x000000101100720c */ /* 0x000fda0003f06070 */
[----:B012---:R-:W0:Y:S01]  /*1d50*/  @!P0 LDC.64 R2, c[0x0][0x398] ;  /* 0x0000e600ff028b82 */ /* 0x007e220000000a00 */
[----:B------:R-:W-:Y:S02]  /*1d60*/  @!P0 IADD3 R5, PT, PT, R0, R17, RZ ;  /* 0x0000001100058210 */ /* 0x000fe40007ffe0ff */
[----:B------:R-:W-:-:S03]  /*1d70*/  @!P0 IADD3 R17, PT, PT, R17, 0x80, RZ ;  /* 0x0000008011118810 */ /* 0x000fc60007ffe0ff */
[----:B0-----:R-:W-:-:S05]  /*1d80*/  @!P0 IMAD.WIDE.U32 R2, R5, 0x2, R2 ;  /* 0x0000000205028825 */ /* 0x001fca00078e0002 */
[----:B------:R2:W-:Y:S02]  /*1d90*/  @!P0 STG.E.U16 desc[UR4][R2.64], R9 ;  /* 0x0000000902008986 */ /* 0x0005e4000c101504 */
.L_x_4484:
[----:B------:R-:W-:Y:S05]  /*1da0*/  BSYNC.RECONVERGENT B0 ;  /* 0x0000000000007941 */ /* 0x000fea0003800200 */
.L_x_4478:
        /* <DEDUP_REMOVED lines=8> */
.L_x_4445:
[----:B------:R-:W0:Y:S01]  /*1e30*/  S2R R7, SR_TID.X ;  /* 0x0000000000077919 */ /* 0x000e220000002100 */
[----:B------:R-:W1:Y:S01]  /*1e40*/  LDC.64 R2, c[0x0][0x3a0] ;  /* 0x0000e800ff027b82 */ /* 0x000e620000000a00 */
[----:B------:R-:W2:Y:S01]  /*1e50*/  LDCU.64 UR6, c[0x0][0x388] ;  /* 0x00007100ff0677ac */ /* 0x000ea20008000a00 */
[----:B-1----:R-:W-:-:S04]  /*1e60*/  IMAD.WIDE.U32 R2, R0, 0x2, R2 ;  /* 0x0000000200027825 */ /* 0x002fc800078e0002 */
[----:B0-----:R-:W-:Y:S02]  /*1e70*/  IMAD.WIDE.U32 R12, R7, 0x8, R2 ;  /* 0x00000008070c7825 */ /* 0x001fe400078e0002 */
[----:B------:R-:W0:Y:S03]  /*1e80*/  LDC.64 R2, c[0x0][0x398] ;  /* 0x0000e600ff027b82 */ /* 0x000e260000000a00 */
[----:B------:R-:W3:Y:S04]  /*1e90*/  LDG.E.64 R10, desc[UR4][R12.64] ;  /* 0x000000040c0a7981 */ /* 0x000ee8000c1e1b00 */
[----:B------:R1:W5:Y:S01]  /*1ea0*/  LDG.E.64 R8, desc[UR4][R12.64+0x400] ;  /* 0x000400040c087981 */ /* 0x000362000c1e1b00 */
[----:B------:R-:W-:Y:S01]  /*1eb0*/  BSSY.RECONVERGENT B0, `(.L_x_4485) ;  /* 0x000002a000007945 */ /* 0x000fe20003800200 */
[----:B0-----:R-:W-:Y:S01]  /*1ec0*/  IMAD.WIDE.U32 R2, R0, 0x2, R2 ;  /* 0x0000000200027825 */ /* 0x001fe200078e0002 */
[----:B---3--:R-:W-:-:S02]  /*1ed0*/  SHF.L.U32 R5, R10, 0x10, RZ ;  /* 0x000000100a057819 */ /* 0x008fc400000006ff */
[----:B------:R-:W-:-:S03]  /*1ee0*/  PRMT R4, R10, 0x7632, R4 ;  /* 0x000076320a047816 */ /* 0x000fc60000000004 */
[----:B--2---:R-:W-:Y:S01]  /*1ef0*/  FMUL.FTZ R10, R5, UR6 ;  /* 0x00000006050a7c20 */ /* 0x004fe20008410000 */
[----:B------:R-:W-:-:S04]  /*1f00*/  SHF.L.U32 R4, R4, 0x10, RZ ;  /* 0x0000001004047819 */ /* 0x000fc800000006ff */
[----:B------:R-:W-:Y:S01]  /*1f10*/  FSETP.GT.FTZ.AND P0, PT, R10, UR7, PT ;  /* 0x000000070a007c0b */ /* 0x000fe2000bf14000 */
[----:B------:R-:W-:-:S05]  /*1f20*/  FMUL.FTZ R6, R4, UR6 ;  /* 0x0000000604067c20 */ /* 0x000fca0008410000 */
[----:B------:R-:W-:-:S07]  /*1f30*/  FSETP.GT.FTZ.AND P1, PT, R6, UR7, PT ;  /* 0x0000000706007c0b */ /* 0x000fce000bf34000 */
[----:B-1----:R-:W-:Y:S06]  /*1f40*/  @P0 BRA `(.L_x_4486) ;  /* 0x0000000000800947 */ /* 0x002fec0003800000 */
        /* <DEDUP_REMOVED lines=32> */
.L_x_4486:
[----:B------:R-:W-:Y:S05]  /*2150*/  BSYNC.RECONVERGENT B0 ;  /* 0x0000000000007941 */ /* 0x000fea0003800200 */
.L_x_4485:
        /* <DEDUP_REMOVED lines=34> */
.L_x_4488:
[----:B------:R-:W-:Y:S05]  /*2380*/  BSYNC.RECONVERGENT B0 ;  /* 0x0000000000007941 */ /* 0x000fea0003800200 */
.L_x_4487:
[C---:B------:R-:W-:Y:S01]  /*2390*/  SHF.L.U32 R17, R11.reuse, 0x10, RZ ;  /* 0x000000100b117819 */ /* 0x040fe200000006ff */
[----:B------:R-:W-:Y:S01]  /*23a0*/  BSSY.RECONVERGENT B0, `(.L_x_4489) ;  /* 0x0000037000007945 */ /* 0x000fe20003800200 */
[----:B------:R-:W-:Y:S01]  /*23b0*/  PRMT R10, R11, 0x7632, R10 ;  /* 0x000076320b0a7816 */ /* 0x000fe2000000000a */
[----:B------:R-:W-:Y:S01]  /*23c0*/  IMAD.WIDE.U32 R2, R7, 0x8, R2 ;  /* 0x0000000807027825 */ /* 0x000fe200078e0002 */
[----:B-----5:R-:W-:-:S03]  /*23d0*/  SHF.L.U32 R0, R8, 0x10, RZ ;  /* 0x0000001008007819 */ /* 0x020fc600000006ff */
[----:B------:R-:W-:Y:S01]  /*23e0*/  FMUL.FTZ R16, R17, UR6 ;  /* 0x0000000611107c20 */ /* 0x000fe20008410000 */
[----:B------:R-:W-:Y:S02]  /*23f0*/  PRMT R8, R8, 0x7632, R8 ;  /* 0x0000763208087816 */ /* 0x000fe40000000008 */
[C---:B------:R-:W-:Y:S01]  /*2400*/  PRMT R11, R9.reuse, 0x7632, R11 ;  /* 0x00007632090b7816 */ /* 0x040fe2000000000b */
[----:B------:R-:W-:Y:S01]  /*2410*/  FMUL.FTZ R14, R0, UR6 ;  /* 0x00000006000e7c20 */ /* 0x000fe20008410000 */
[----:B------:R-:W-:Y:S02]  /*2420*/  FSETP.GT.FTZ.AND P5, PT, R16, UR7, PT ;  /* 0x0000000710007c0b */ /* 0x000fe4000bfb4000 */
[----:B------:R-:W-:Y:S02]  /*2430*/  SHF.L.U32 R6, R9, 0x10, RZ ;  /* 0x0000001009067819 */ /* 0x000fe400000006ff */
[----:B------:R-:W-:Y:S02]  /*2440*/  SHF.L.U32 R10, R10, 0x10, RZ ;  /* 0x000000100a0a7819 */ /* 0x000fe400000006ff */
[----:B------:R-:W-:Y:S01]  /*2450*/  SHF.L.U32 R9, R8, 0x10, RZ ;  /* 0x0000001008097819 */ /* 0x000fe200000006ff */
[----:B------:R-:W-:Y:S01]  /*2460*/  FMUL.FTZ R12, R6, UR6 ;  /* 0x00000006060c7c20 */ /* 0x000fe20008410000 */
[----:B------:R-:W-:Y:S01]  /*2470*/  SHF.L.U32 R11, R11, 0x10, RZ ;  /* 0x000000100b0b7819 */ /* 0x000fe200000006ff */
[----:B------:R-:W-:Y:S01]  /*2480*/  FMUL.FTZ R15, R10, UR6 ;  /* 0x000000060a0f7c20 */ /* 0x000fe20008410000 */
[----:B------:R-:W-:Y:S01]  /*2490*/  FSETP.GT.FTZ.AND P0, PT, R14, UR7, PT ;  /* 0x000000070e007c0b */ /* 0x000fe2000bf14000 */
[----:B------:R-:W-:Y:S01]  /*24a0*/  FMUL.FTZ R13, R9, UR6 ;  /* 0x00000006090d7c20 */ /* 0x000fe20008410000 */
[----:B------:R-:W-:Y:S01]  /*24b0*/  FSETP.GT.FTZ.AND P1, PT, R12, UR7, PT ;  /* 0x000000070c007c0b */ /* 0x000fe2000bf34000 */
[----:B------:R-:W-:Y:S01]  /*24c0*/  FMUL.FTZ R8, R11, UR6 ;  /* 0x000000060b087c20 */ /* 0x000fe20008410000 */
[----:B------:R-:W-:-:S02]  /*24d0*/  FSETP.GT.FTZ.AND P2, PT, R15, UR7, PT ;  /* 0x000000070f007c0b */ /* 0x000fc4000bf54000 */
        /* <DEDUP_REMOVED lines=35> */
.L_x_4490:
[----:B------:R-:W-:Y:S05]  /*2710*/  BSYNC.RECONVERGENT B0 ;  /* 0x0000000000007941 */ /* 0x000fea0003800200 */
.L_x_4489:
        /* <DEDUP_REMOVED lines=34> */
.L_x_4492:
[----:B------:R-:W-:Y:S05]  /*2940*/  BSYNC.RECONVERGENT B0 ;  /* 0x0000000000007941 */ /* 0x000fea0003800200 */
.L_x_4491:
        /* <DEDUP_REMOVED lines=34> */
.L_x_4494:
[----:B------:R-:W-:Y:S05]  /*2b70*/  BSYNC.RECONVERGENT B0 ;  /* 0x0000000000007941 */ /* 0x000fea0003800200 */
.L_x_4493:
        /* <DEDUP_REMOVED lines=34> */
.L_x_4496:
[----:B------:R-:W-:Y:S05]  /*2da0*/  BSYNC.RECONVERGENT B0 ;  /* 0x0000000000007941 */ /* 0x000fea0003800200 */
.L_x_4495:
        /* <DEDUP_REMOVED lines=34> */
.L_x_4498:
[----:B------:R-:W-:Y:S05]  /*2fd0*/  BSYNC.RECONVERGENT B0 ;  /* 0x0000000000007941 */ /* 0x000fea0003800200 */
.L_x_4497:
        /* <DEDUP_REMOVED lines=34> */
.L_x_4500:
[----:B------:R-:W-:Y:S05]  /*3200*/  BSYNC.RECONVERGENT B0 ;  /* 0x0000000000007941 */ /* 0x000fea0003800200 */
.L_x_4499:
[----:B------:R-:W-:Y:S02]  /*3210*/  F2FP.BF16.F32.PACK_AB R4, R4, R5 ;  /* 0x000000050404723e */ /* 0x000fe400000010ff */
[----:B------:R-:W-:Y:S02]  /*3220*/  F2FP.BF16.F32.PACK_AB R5, R10, R17 ;  /* 0x000000110a05723e */ /* 0x000fe400000010ff */
[----:B------:R-:W-:Y:S02]  /*3230*/  F2FP.BF16.F32.PACK_AB R10, R9, R0 ;  /* 0x00000000090a723e */ /* 0x000fe400000010ff */
[----:B------:R-:W-:Y:S01]  /*3240*/  F2FP.BF16.F32.PACK_AB R11, R11, R6 ;  /* 0x000000060b0b723e */ /* 0x000fe200000010ff */
[----:B------:R-:W-:Y:S04]  /*3250*/  STG.E.64 desc[UR4][R2.64], R4 ;  /* 0x0000000402007986 */ /* 0x000fe8000c101b04 */
[----:B------:R-:W-:Y:S01]  /*3260*/  STG.E.64 desc[UR4][R2.64+0x400], R10 ;  /* 0x0004000a02007986 */ /* 0x000fe2000c101b04 */
[----:B------:R-:W-:Y:S05]  /*3270*/  EXIT ;  /* 0x000000000000794d */ /* 0x000fea0003800000 */
.L_x_4501:
        /* <DEDUP_REMOVED lines=16> */
.L_x_7060:


//--------------------- .text._ZN2at6native29vectorized_elementwise_kernelILi8EZZZNS0_65_GLOBAL__N__cd49fe81_27_ActivationSoftplusKernel_cu_1520ed90_293215softplus_kernelERNS_18TensorIteratorBaseERKN3c106ScalarES8_ENKUlvE_clEvENKUlvE2_clEvEUlNS5_8BFloat16EE_St5arrayIPcLm2EEEEviT0_T1_ --------------------------
	.section	.text._ZN2at6native29vectorized_elementwise_kernelILi8EZZZNS0_65_GLOBAL__N__cd49fe81_27_ActivationSoftplusKernel_cu_1520ed90_293215softplus_kernelERNS_18TensorIteratorBaseERKN3c106ScalarES8_ENKUlvE_clEvENKUlvE2_clEvEUlNS5_8BFloat16EE_St5arrayIPcLm2EEEEviT0_T1_,"ax",@progbits
	.align	128
        .global         _ZN2at6native29vectorized_elementwise_kernelILi8EZZZNS0_65_GLOBAL__N__cd49fe81_27_ActivationSoftplusKernel_cu_1520ed90_293215softplus_kernelERNS_18TensorIteratorBaseERKN3c106ScalarES8_ENKUlvE_clEvENKUlvE2_clEvEUlNS5_8BFloat16EE_St5arrayIPcLm2EEEEviT0_T1_
        .type           _ZN2at6native29vectorized_elementwise_kernelILi8EZZZNS0_65_GLOBAL__N__cd49fe81_27_ActivationSoftplusKernel_cu_1520ed90_293215softplus_kernelERNS_18TensorIteratorBaseERKN3c106ScalarES8_ENKUlvE_clEvENKUlvE2_clEvEUlNS5_8BFloat16EE_St5arrayIPcLm2EEEEviT0_T1_,@function
        .size           _ZN2at6native29vectorized_elementwise_kernelILi8EZZZNS0_65_GLOBAL__N__cd49fe81_27_ActivationSoftplusKernel_cu_1520ed90_293215softplus_kernelERNS_18TensorIteratorBaseERKN3c106ScalarES8_ENKUlvE_clEvENKUlvE2_clEvEUlNS5_8BFloat16EE_St5arrayIPcLm2EEEEviT0_T1_,(.L_x_7061 - _ZN2at6native29vectorized_elementwise_kernelILi8EZZZNS0_65_GLOBAL__N__cd49fe81_27_ActivationSoftplusKernel_cu_1520ed90_293215softplus_kernelERNS_18TensorIteratorBaseERKN3c106ScalarES8_ENKUlvE_clEvENKUlvE2_clEvEUlNS5_8BFloat16EE_St5arrayIPcLm2EEEEviT0_T1_)
        .other          _ZN2at6native29vectorized_elementwise_kernelILi8EZZZNS0_65_GLOBAL__N__cd49fe81_27_ActivationSoftplusKernel_cu_1520ed90_293215softplus_kernelERNS_18TensorIteratorBaseERKN3c106ScalarES8_ENKUlvE_clEvENKUlvE2_clEvEUlNS5_8BFloat16EE_St5arrayIPcLm2EEEEviT0_T1_,@"STO_CUDA_ENTRY STV_DEFAULT"
_ZN2at6native29vectorized_elementwise_kernelILi8EZZZNS0_65_GLOBAL__N__cd49fe81_27_ActivationSoftplusKernel_cu_1520ed90_293215softplus_kernelERNS_18TensorIteratorBaseERKN3c106ScalarES8_ENKUlvE_clEvENKUlvE2_clEvEUlNS5_8BFloat16EE_St5arrayIPcLm2EEEEviT0_T1_:
.text._ZN2at6native29vectorized_elementwise_kernelILi8EZZZNS0_65_GLOBAL__N__cd49fe81_27_ActivationSoftplusKernel_cu_1520ed90_293215softplus_kernelERNS_18TensorIteratorBaseERKN3c106ScalarES8_ENKUlvE_clEvENKUlvE2_clEvEUlNS5_8BFloat16EE_St5arrayIPcLm2EEEEviT0_T1_:
[----:B------:R-:W-:Y:S01]  /*0000*/  LDC R1, c[0x0][0x37c] ;  /* 0x0000df00ff017b82 */ /* 0x000fe20000000800 */
[----:B------:R-:W-:Y:S05]  /*0010*/  EXIT ;  /* 0x000000000000794d */ /* 0x000fea0003800000 */
.L_x_4502:
        /* <DEDUP_REMOVED lines=14> */
.L_x_7061:


//--------------------- .text._ZN2at6native18elementwise_kernelILi128ELi4EZNS0_15gpu_kernel_implIZZZNS0_65_GLOBAL__N__cd49fe81_27_ActivationSoftplusKernel_cu_1520ed90_293215softplus_kernelERNS_18TensorIteratorBaseERKN3c106ScalarES9_ENKUlvE_clEvENKUlvE1_clEvEUlNS6_4HalfEE_EEvS5_RKT_EUliE_EEviT1_ --------------------------
	.section	.text._ZN2at6native18elementwise_kernelILi128ELi4EZNS0_15gpu_kernel_implIZZZNS0_65_GLOBAL__N__cd49fe81_27_ActivationSoftplusKernel_cu_1520ed90_293215softplus_kernelERNS_18TensorIteratorBaseERKN3c106ScalarES9_ENKUlvE_clEvENKUlvE1_clEvEUlNS6_4HalfEE_EEvS5_RKT_EUliE_EEviT1_,"ax",@progbits
	.align	128
        .global         _ZN2at6native18elementwise_kernelILi128ELi4EZNS0_15gpu_kernel_implIZZZNS0_65_GLOBAL__N__cd49fe81_27_ActivationSoftplusKernel_cu_1520ed90_293215softplus_kernelERNS_18TensorIteratorBaseERKN3c106ScalarES9_ENKUlvE_clEvENKUlvE1_clEvEUlNS6_4HalfEE_EEvS5_RKT_EUliE_EEviT1_
        .type           _ZN2at6native18elementwise_kernelILi128ELi4EZNS0_15gpu_kernel_implIZZZNS0_65_GLOBAL__N__cd49fe81_27_ActivationSoftplusKernel_cu_1520ed90_293215softplus_kernelERNS_18TensorIteratorBaseERKN3c106ScalarES9_ENKUlvE_clEvENKUlvE1_clEvEUlNS6_4HalfEE_EEvS5_RKT_EUliE_EEviT1_,@function
        .size           _ZN2at6native18elementwise_kernelILi128ELi4EZNS0_15gpu_kernel_implIZZZNS0_65_GLOBAL__N__cd49fe81_27_ActivationSoftplusKernel_cu_1520ed90_293215softplus_kernelERNS_18TensorIteratorBaseERKN3c106ScalarES9_ENKUlvE_clEvENKUlvE1_clEvEUlNS6_4HalfEE_EEvS5_RKT_EUliE_EEviT1_,(.L_x_7062 - _ZN2at6native18elementwise_kernelILi128ELi4EZNS0_15gpu_kernel_implIZZZNS0_65_GLOBAL__N__cd49fe81_27_ActivationSoftplusKernel_cu_1520ed90_293215softplus_kernelERNS_18TensorIteratorBaseERKN3c106ScalarES9_ENKUlvE_clEvENKUlvE1_clEvEUlNS6_4HalfEE_EEvS5_RKT_EUliE_EEviT1_)
        .other          _ZN2at6native18elementwise_kernelILi128ELi4EZNS0_15gpu_kernel_implIZZZNS0_65_GLOBAL__N__cd49fe81_27_ActivationSoftplusKernel_cu_1520ed90_293215softplus_kernelERNS_18TensorIteratorBaseERKN3c106ScalarES9_ENKUlvE_clEvENKUlvE1_clEvEUlNS6_4HalfEE_EEvS5_RKT_EUliE_EEviT1_,@"STO_CUDA_ENTRY STV_DEFAULT"
_ZN2at6native18elementwise_kernelILi128ELi4EZNS0_15gpu_kernel_implIZZZNS0_65_GLOBAL__N__cd49fe81_27_ActivationSoftplusKernel_cu_1520ed90_293215softplus_kernelERNS_18TensorIteratorBaseERKN3c106ScalarES9_ENKUlvE_clEvENKUlvE1_clEvEUlNS6_4HalfEE_EEvS5_RKT_EUliE_EEviT1_:
.text._ZN2at6native18elementwise_kernelILi128ELi4EZNS0_15gpu_kernel_implIZZZNS0_65_GLOBAL__N__cd49fe81_27_ActivationSoftplusKernel_cu_1520ed90_293215softplus_kernelERNS_18TensorIteratorBaseERKN3c106ScalarES9_ENKUlvE_clEvENKUlvE1_clEvEUlNS6_4HalfEE_EEvS5_RKT_EUliE_EEviT1_:
        /* <DEDUP_REMOVED lines=319> */
.L_x_4505:
        /* <DEDUP_REMOVED lines=18> */
.L_x_4509:
[----:B------:R-:W2:Y:S02]  /*1510*/  LDG.E.U8 R2, desc[UR36][R2.64] ;  /* 0x0000002402027981 */ /* 0x000ea4000c1e1100 */
[----:B--2---:R-:W-:-:S04]  /*1520*/  I2FP.F32.U32 R0, R2 ;  /* 0x0000000200007245 */ /* 0x004fc80000201000 */
[----:B------:R-:W-:Y:S01]  /*1530*/  F2FP.F16.F32.PACK_AB R0, RZ, R0 ;  /* 0x00000000ff00723e */ /* 0x000fe200000000ff */
[----:B------:R-:W-:Y:S06]  /*1540*/  BRA `(.L_x_4511) ;  /* 0x0000000c009c7947 */ /* 0x000fec0003800000 */
.L_x_4508:
        /* <DEDUP_REMOVED lines=10> */
.L_x_4513:
[----:B------:R-:W2:Y:S02]  /*15f0*/  LDG.E R2, desc[UR36][R2.64] ;  /* 0x0000002402027981 */ /* 0x000ea4000c1e1900 */
[----:B--2---:R-:W-:-:S04]  /*1600*/  I2FP.F32.S32 R0, R2 ;  /* 0x0000000200007245 */ /* 0x004fc80000201400 */
[----:B------:R-:W-:Y:S01]  /*1610*/  F2FP.F16.F32.PACK_AB R0, RZ, R0 ;  /* 0x00000000ff00723e */ /* 0x000fe200000000ff */
[----:B------:R-:W-:Y:S06]  /*1620*/  BRA `(.L_x_4511) ;  /* 0x0000000c00647947 */ /* 0x000fec0003800000 */
.L_x_4512:
[----:B------:R-:W2:Y:S02]  /*1630*/  LDG.E.U16 R2, desc[UR36][R2.64] ;  /* 0x0000002402027981 */ /* 0x000ea4000c1e1500 */
[----:B--2---:R-:W0:Y:S02]  /*1640*/  I2F.S16 R0, R2 ;  /* 0x0000000200007306 */ /* 0x004e240000101400 */
[----:B0-----:R-:W-:Y:S01]  /*1650*/  F2FP.F16.F32.PACK_AB R0, RZ, R0 ;  /* 0x00000000ff00723e */ /* 0x001fe200000000ff */
[----:B------:R-:W-:Y:S06]  /*1660*/  BRA `(.L_x_4511) ;  /* 0x0000000c00547947 */ /* 0x000fec0003800000 */
.L_x_4507:
        /* <DEDUP_REMOVED lines=9> */
.L_x_4515:
[----:B------:R0:W5:Y:S01]  /*1700*/  LDG.E.U16 R0, desc[UR36][R2.64] ;  /* 0x0000002402007981 */ /* 0x000162000c1e1500 */
[----:B------:R-:W-:Y:S05]  /*1710*/  BRA `(.L_x_4511) ;  /* 0x0000000c00287947 */ /* 0x000fea0003800000 */
.L_x_4514:
        /* <DEDUP_REMOVED lines=9> */
.L_x_4517:
[----:B------:R1:W5:Y:S01]  /*17b0*/  LDG.E.U16 R0, desc[UR36][R2.64] ;  /* 0x0000002402007981 */ /* 0x000362000c1e1500 */
[----:B------:R-:W-:Y:S05]  /*17c0*/  BRA `(.L_x_4511) ;  /* 0x0000000800fc7947 */ /* 0x000fea0003800000 */
.L_x_4516:
        /* <DEDUP_REMOVED lines=12> */
.L_x_4506:
        /* <DEDUP_REMOVED lines=13> */
.L_x_4520:
        /* <DEDUP_REMOVED lines=12> */
.L_x_4519:
        /* <DEDUP_REMOVED lines=27> */
.L_x_4522:
        /* <DEDUP_REMOVED lines=13> */
.L_x_4521:
[----:B------:R-:W2:Y:S02]  /*1ca0*/  LDG.E.U16 R0, desc[UR36][R2.64] ;  /* 0x0000002402007981 */ /* 0x000ea4000c1e1500 */
[----:B--2---:R-:W-:-:S04]  /*1cb0*/  SHF.L.U32 R0, R0, 0x10, RZ ;  /* 0x0000001000007819 */ /* 0x004fc800000006ff */
[----:B------:R-:W-:Y:S01]  /*1cc0*/  F2FP.F16.F32.PACK_AB R0, RZ, R0 ;  /* 0x00000000ff00723e */ /* 0x000fe200000000ff */
[----:B------:R-:W-:Y:S06]  /*1cd0*/  BRA `(.L_x_4511) ;  /* 0x0000000400b87947 */ /* 0x000fec0003800000 */
.L_x_4518:
        /* <DEDUP_REMOVED lines=12> */
.L_x_4525:
        /* <DEDUP_REMOVED lines=21> */
.L_x_4529:
[----:B------:R-:W-:Y:S05]  /*1ef0*/  BSYNC.RECONVERGENT B1 ;  /* 0x0000000000017941 */ /* 0x000fea0003800200 */
.L_x_4528:
[----:B------:R-:W-:Y:S01]  /*1f00*/  IMAD.SHL.U32 R0, R0, 0x100000, RZ ;  /* 0x0010000000007824 */ /* 0x000fe200078e00ff */
[----:B------:R-:W-:-:S04]  /*1f10*/  LEA R2, R2, 0x3b800000, 0x17 ;  /* 0x3b80000002027811 */ /* 0x000fc800078eb8ff */
[----:B------:R-:W-:-:S07]  /*1f20*/  LOP3.LUT R0, R2, R0, R7, 0xfe, !PT ;  /* 0x0000000002007212 */ /* 0x000fce00078efe07 */
.L_x_4527:
[----:B------:R-:W-:Y:S05]  /*1f30*/  BSYNC.RECONVERGENT B0 ;  /* 0x0000000000007941 */ /* 0x000fea0003800200 */
.L_x_4526:
[----:B------:R-:W-:Y:S01]  /*1f40*/  F2FP.F16.F32.PACK_AB R0, RZ, R0 ;  /* 0x00000000ff00723e */ /* 0x000fe200000000ff */
[----:B------:R-:W-:Y:S06]  /*1f50*/  BRA `(.L_x_4511) ;  /* 0x0000000400187947 */ /* 0x000fec0003800000 */
.L_x_4524:
        /* <DEDUP_REMOVED lines=21> */
.L_x_4533:
[----:B------:R-:W-:Y:S05]  /*20b0*/  BSYNC.RECONVERGENT B1 ;  /* 0x0000000000017941 */ /* 0x000fea0003800200 */
.L_x_4532:
[----:B------:R-:W-:Y:S01]  /*20c0*/  IMAD.SHL.U32 R0, R0, 0x200000, RZ ;  /* 0x0020000000007824 */ /* 0x000fe200078e00ff */
[----:B------:R-:W-:-:S04]  /*20d0*/  LEA R2, R2, 0x37800000, 0x17 ;  /* 0x3780000002027811 */ /* 0x000fc800078eb8ff */
[----:B------:R-:W-:-:S07]  /*20e0*/  LOP3.LUT R0, R2, R0, R7, 0xfe, !PT ;  /* 0x0000000002007212 */ /* 0x000fce00078efe07 */
.L_x_4531:
[----:B------:R-:W-:Y:S05]  /*20f0*/  BSYNC.RECONVERGENT B0 ;  /* 0x0000000000007941 */ /* 0x000fea0003800200 */
.L_x_4530:
[----:B------:R-:W-:Y:S01]  /*2100*/  F2FP.F16.F32.PACK_AB R0, RZ, R0 ;  /* 0x00000000ff00723e */ /* 0x000fe200000000ff */
[----:B------:R-:W-:Y:S06]  /*2110*/  BRA `(.L_x_4511) ;  /* 0x0000000000a87947 */ /* 0x000fec0003800000 */
.L_x_4523:
[----:B------:R-:W-:-:S09]  /*2120*/  UISETP.NE.AND UP0, UPT, UR4, 0x1c, UPT ;  /* 0x0000001c0400788c */ /* 0x000fd2000bf05270 */
[----:B------:R-:W-:Y:S05]  /*2130*/  BRA.U !UP0, `(.L_x_4534) ;  /* 0x0000000108947547 */ /* 0x000fea000b800000 */
[----:B------:R-:W-:-:S09]  /*2140*/  UISETP.NE.AND UP0, UPT, UR4, 0x1d, UPT ;  /* 0x0000001d0400788c */ /* 0x000fd2000bf05270 */
[----:B------:R-:W-:Y:S05]  /*2150*/  BRA.U !UP0, `(.L_x_4535) ;  /* 0x00000001087c7547 */ /* 0x000fea000b800000 */
[----:B------:R-:W-:-:S09]  /*2160*/  UISETP.NE.AND UP0, UPT, UR4, 0x2c, UPT ;  /* 0x0000002c0400788c */ /* 0x000fd2000bf05270 */
[----:B------:R-:W-:Y:S05]  /*2170*/  BRA.U !UP0, `(.L_x_4536) ;  /* 0x0000000108487547 */ /* 0x000fea000b800000 */
.L_x_4510:
        /* <DEDUP_REMOVED lines=16> */
.L_x_4537:
[----:B------:R-:W-:Y:S01]  /*2280*/  PRMT R0, RZ, 0x7610, R0 ;  /* 0x00007610ff007816 */ /* 0x000fe20000000000 */
[----:B------:R-:W-:Y:S06]  /*2290*/  BRA `(.L_x_4511) ;  /* 0x0000000000487947 */ /* 0x000fec0003800000 */
.L_x_4536:
        /* <DEDUP_REMOVED lines=8> */
.L_x_4539:
[----:B------:R-:W-:Y:S05]  /*2320*/  BSYNC.RECONVERGENT B0 ;  /* 0x0000000000007941 */ /* 0x000fea0003800200 */
.L_x_4538:
[----:B------:R-:W-:Y:S01]  /*2330*/  F2FP.F16.F32.PACK_AB R0, RZ, R0 ;  /* 0x00000000ff00723e */ /* 0x000fe200000000ff */
[----:B------:R-:W-:Y:S06]  /*2340*/  BRA `(.L_x_4511) ;  /* 0x00000000001c7947 */ /* 0x000fec0003800000 */
.L_x_4535:
[----:B------:R-:W2:Y:S02]  /*2350*/  LDG.E.64 R2, desc[UR36][R2.64] ;  /* 0x0000002402027981 */ /* 0x000ea4000c1e1b00 */
[----:B--2---:R-:W0:Y:S02]  /*2360*/  I2F.U64 R0, R2 ;  /* 0x0000000200007312 */ /* 0x004e240000301000 */
[----:B0-----:R-:W-:Y:S01]  /*2370*/  F2FP.F16.F32.PACK_AB R0, RZ, R0 ;  /* 0x00000000ff00723e */ /* 0x001fe200000000ff */
[----:B------:R-:W-:Y:S06]  /*2380*/  BRA `(.L_x_4511) ;  /* 0x00000000000c7947 */ /* 0x000fec0003800000 */
.L_x_4534:
[----:B------:R-:W2:Y:S02]  /*2390*/  LDG.E R2, desc[UR36][R2.64] ;  /* 0x0000002402027981 */ /* 0x000ea4000c1e1900 */
[----:B--2---:R-:W-:-:S04]  /*23a0*/  I2FP.F32.U32 R0, R2 ;  /* 0x0000000200007245 */ /* 0x004fc80000201000 */
[----:B------:R-:W-:-:S07]  /*23b0*/  F2FP.F16.F32.PACK_AB R0, RZ, R0 ;  /* 0x00000000ff00723e */ /* 0x000fce00000000ff */
.L_x_4511:
[----:B01----:R-:W0:Y:S01]  /*23c0*/  LDC.64 R2, c[0x0][0x590] ;  /* 0x00016400ff027b82 */ /* 0x003e220000000a00 */
[----:B-----5:R-:W-:Y:S01]  /*23d0*/  HADD2.F32 R5, -RZ, R0.H0_H0 ;  /* 0x20000000ff057230 */ /* 0x020fe20000004100 */
        /* <DEDUP_REMOVED lines=36> */
.L_x_4541:
[----:B------:R-:W-:Y:S05]  /*2620*/  BSYNC.RECONVERGENT B0 ;  /* 0x0000000000007941 */ /* 0x000fea0003800200 */
.L_x_4540:
[----:B------:R-:W0:Y:S01]  /*2630*/  LDCU.64 UR6, c[0x0][0x580] ;  /* 0x0000b000ff0677ac */ /* 0x000e220008000a00 */
[----:B------:R-:W-:Y:S01]  /*2640*/  F2FP.F16.F32.PACK_AB R0, RZ, R5 ;  /* 0x00000005ff00723e */ /* 0x000fe200000000ff */
        /* <DEDUP_REMOVED lines=17> */
.L_x_4545:
[----:B------:R-:W-:-:S06]  /*2760*/  HADD2.F32 R5, -RZ, R0.H0_H0 ;  /* 0x20000000ff057230 */ /* 0x000fcc0000004100 */
[----:B------:R-:W0:Y:S02]  /*2770*/  F2I.S64.TRUNC R4, R5 ;  /* 0x0000000500047311 */ /* 0x000e24000020d900 */
[----:B0-----:R0:W-:Y:S01]  /*2780*/  STG.E.U8 desc[UR36][R2.64], R4 ;  /* 0x0000000402007986 */ /* 0x0011e2000c101124 */
[----:B------:R-:W-:Y:S05]  /*2790*/  BRA `(.L_x_4547) ;  /* 0x0000000c00707947 */ /* 0x000fea0003800000 */
.L_x_4544:
        /* <DEDUP_REMOVED lines=10> */
.L_x_4549:
[----:B------:R-:W-:-:S04]  /*2840*/  HADD2.F32 R0, -RZ, R0.H0_H0 ;  /* 0x20000000ff007230 */ /* 0x000fc80000004100 */
[----:B------:R-:W0:Y:S02]  /*2850*/  F2I.FTZ.TRUNC.NTZ R5, R0 ;  /* 0x0000000000057305 */ /* 0x000e24000021f100 */
[----:B0-----:R0:W-:Y:S01]  /*2860*/  STG.E desc[UR36][R2.64], R5 ;  /* 0x0000000502007986 */ /* 0x0011e2000c101924 */
[----:B------:R-:W-:Y:S05]  /*2870*/  BRA `(.L_x_4547) ;  /* 0x0000000c00387947 */ /* 0x000fea0003800000 */
.L_x_4548:
[----:B------:R-:W-:-:S04]  /*2880*/  HADD2.F32 R0, -RZ, R0.H0_H0 ;  /* 0x20000000ff007230 */ /* 0x000fc80000004100 */
[----:B------:R-:W0:Y:S02]  /*2890*/  F2I.FTZ.TRUNC.NTZ R5, R0 ;  /* 0x0000000000057305 */ /* 0x000e24000021f100 */
[----:B0-----:R0:W-:Y:S01]  /*28a0*/  STG.E.U16 desc[UR36][R2.64], R5 ;  /* 0x0000000502007986 */ /* 0x0011e2000c101524 */
[----:B------:R-:W-:Y:S05]  /*28b0*/  BRA `(.L_x_4547) ;  /* 0x0000000c00287947 */ /* 0x000fea0003800000 */
.L_x_4543:
        /* <DEDUP_REMOVED lines=9> */
.L_x_4551:
[----:B------:R0:W-:Y:S01]  /*2950*/  STG.E.U16 desc[UR36][R2.64], R0 ;  /* 0x0000000002007986 */ /* 0x0001e2000c101524 */
[----:B------:R-:W-:Y:S05]  /*2960*/  BRA `(.L_x_4547) ;  /* 0x0000000800fc7947 */ /* 0x000fea0003800000 */
.L_x_4550:
        /* <DEDUP_REMOVED lines=10> */
.L_x_4553:
[----:B------:R-:W-:-:S05]  /*2a10*/  HADD2.F32 R0, -RZ, R0.H0_H0 ;  /* 0x20000000ff007230 */ /* 0x000fca0000004100 */
[----:B------:R-:W-:-:S04]  /*2a20*/  F2FP.F16.F32.PACK_AB R0, RZ, R0 ;  /* 0x00000000ff00723e */ /* 0x000fc800000000ff */
[----:B------:R-:W-:-:S05]  /*2a30*/  PRMT R0, R0, 0x5410, RZ ;  /* 0x0000541000007816 */ /* 0x000fca00000000ff */
[----:B------:R0:W-:Y:S01]  /*2a40*/  STG.E desc[UR36][R2.64], R0 ;  /* 0x0000000002007986 */ /* 0x0001e2000c101924 */
[----:B------:R-:W-:Y:S05]  /*2a50*/  BRA `(.L_x_4547) ;  /* 0x0000000800c07947 */ /* 0x000fea0003800000 */
.L_x_4552:
[----:B------:R-:W-:-:S05]  /*2a60*/  HADD2.F32 R4, -RZ, R0.H0_H0 ;  /* 0x20000000ff047230 */ /* 0x000fca0000004100 */
[----:B------:R-:W-:-:S06]  /*2a70*/  FMUL.FTZ R4, R4, 1 ;  /* 0x3f80000004047820 */ /* 0x000fcc0000410000 */
[----:B------:R-:W0:Y:S02]  /*2a80*/  F2F.F64.F32 R4, R4 ;  /* 0x0000000400047310 */ /* 0x000e240000201800 */
[----:B0-----:R0:W-:Y:S01]  /*2a90*/  STG.E.64 desc[UR36][R2.64], R4 ;  /* 0x0000000402007986 */ /* 0x0011e2000c101b24 */
[----:B------:R-:W-:Y:S05]  /*2aa0*/  BRA `(.L_x_4547) ;  /* 0x0000000800ac7947 */ /* 0x000fea0003800000 */
.L_x_4542:
        /* <DEDUP_REMOVED lines=13> */
.L_x_4556:
[----:B------:R-:W-:Y:S01]  /*2b80*/  HADD2.F32 R0, -RZ, R0.H0_H0 ;  /* 0x20000000ff007230 */ /* 0x000fe20000004100 */
[----:B------:R-:W-:-:S04]  /*2b90*/  CS2R R6, SRZ ;  /* 0x0000000000067805 */ /* 0x000fc8000001ff00 */
[----:B------:R-:W-:-:S04]  /*2ba0*/  FMUL.FTZ R0, R0, 1 ;  /* 0x3f80000000007820 */ /* 0x000fc80000410000 */
[----:B------:R-:W0:Y:S02]  /*2bb0*/  F2F.F64.F32 R4, R0 ;  /* 0x0000000000047310 */ /* 0x000e240000201800 */
[----:B0-----:R0:W-:Y:S01]  /*2bc0*/  STG.E.128 desc[UR36][R2.64], R4 ;  /* 0x0000000402007986 */ /* 0x0011e2000c101d24 */
[----:B------:R-:W-:Y:S05]  /*2bd0*/  BRA `(.L_x_4547) ;  /* 0x0000000800607947 */ /* 0x000fea0003800000 */
.L_x_4555:
        /* <DEDUP_REMOVED lines=8> */
[----:B------:R-:W-:-:S03]  /*2c60*/  HFMA2 R0, -RZ, RZ, 0, 7.569789886474609375e-06 ;  /* 0x0000007fff007431 */ /* 0x000fc600000001ff */
        /* <DEDUP_REMOVED lines=10> */
.L_x_4560:
[----:B------:R-:W-:Y:S05]  /*2d10*/  BSYNC.RECONVERGENT B0 ;  /* 0x0000000000007941 */ /* 0x000fea0003800200 */
.L_x_4559:
[----:B------:R-:W-:-:S05]  /*2d20*/  LOP3.LUT R5, R0, 0x80, R5, 0xf8, !PT ;  /* 0x0000008000057812 */ /* 0x000fca00078ef805 */
[----:B------:R0:W-:Y:S01]  /*2d30*/  STG.E.U8 desc[UR36][R2.64], R5 ;  /* 0x0000000502007986 */ /* 0x0001e2000c101124 */
[----:B------:R-:W-:Y:S05]  /*2d40*/  BRA `(.L_x_4547) ;  /* 0x0000000800047947 */ /* 0x000fea0003800000 */
.L_x_4558:
        /* <DEDUP_REMOVED lines=15> */
.L_x_4562:
[----:B------:R-:W-:Y:S05]  /*2e40*/  BSYNC.RECONVERGENT B0 ;  /* 0x0000000000007941 */ /* 0x000fea0003800200 */
.L_x_4561:
[----:B------:R-:W-:-:S05]  /*2e50*/  LOP3.LUT R5, R0, 0x80, R5, 0xf8, !PT ;  /* 0x0000008000057812 */ /* 0x000fca00078ef805 */
[----:B------:R0:W-:Y:S01]  /*2e60*/  STG.E.U8 desc[UR36][R2.64], R5 ;  /* 0x0000000502007986 */ /* 0x0001e2000c101124 */
[----:B------:R-:W-:Y:S05]  /*2e70*/  BRA `(.L_x_4547) ;  /* 0x0000000400b87947 */ /* 0x000fea0003800000 */
.L_x_4557:
[----:B------:R-:W-:-:S05]  /*2e80*/  HADD2.F32 R0, -RZ, R0.H0_H0 ;  /* 0x20000000ff007230 */ /* 0x000fca0000004100 */
[----:B------:R-:W-:-:S05]  /*2e90*/  F2FP.BF16.F32.PACK_AB R0, RZ, R0 ;  /* 0x00000000ff00723e */ /* 0x000fca00000010ff */
[----:B------:R0:W-:Y:S01]  /*2ea0*/  STG.E.U16 desc[UR36][R2.64], R0 ;  /* 0x0000000002007986 */ /* 0x0001e2000c101524 */
[----:B------:R-:W-:Y:S05]  /*2eb0*/  BRA `(.L_x_4547) ;  /* 0x0000000400a87947 */ /* 0x000fea0003800000 */
.L_x_4554:
        /* <DEDUP_REMOVED lines=12> */
.L_x_4565:
        /* <DEDUP_REMOVED lines=13> */
.L_x_4568:
[----:B------:R-:W-:-:S04]  /*3050*/  SHF.R.U32.HI R0, RZ, 0x14, R5 ;  /* 0x00000014ff007819 */ /* 0x000fc80000011605 */
[----:B------:R-:W-:-:S04]  /*3060*/  LOP3.LUT R0, R0, 0x1, RZ, 0xc0, !PT ;  /* 0x0000000100007812 */ /* 0x000fc800078ec0ff */
[----:B------:R-:W-:-:S04]  /*3070*/  IADD3 R0, PT, PT, R5, 0x487ffff, R0 ;  /* 0x0487ffff05007810 */ /* 0x000fc80007ffe000 */
[----:B------:R-:W-:-:S04]  /*3080*/  SHF.R.U32.HI R0, RZ, 0x14, R0 ;  /* 0x00000014ff007819 */ /* 0x000fc80000011600 */
[----:B------:R-:W-:-:S07]  /*3090*/  LOP3.LUT R4, R0, 0xff, RZ, 0xc0, !PT ;  /* 0x000000ff00047812 */ /* 0x000fce00078ec0ff */
.L_x_4569:
[----:B------:R-:W-:-:S04]  /*30a0*/  SHF.R.U32.HI R5, RZ, 0x18, R5 ;  /* 0x00000018ff057819 */ /* 0x000fc80000011605 */
[----:B------:R-:W-:-:S04]  /*30b0*/  LOP3.LUT R4, R4, 0x80, R5, 0xf8, !PT ;  /* 0x0000008004047812 */ /* 0x000fc800078ef805 */
[----:B------:R-:W-:-:S07]  /*30c0*/  PRMT R0, R4, 0x7610, R0 ;  /* 0x0000761004007816 */ /* 0x000fce0000000000 */
.L_x_4567:
[----:B------:R-:W-:Y:S05]  /*30d0*/  BSYNC.RECONVERGENT B0 ;  /* 0x0000000000007941 */ /* 0x000fea0003800200 */
.L_x_4566:
[----:B------:R4:W-:Y:S01]  /*30e0*/  STG.E.U8 desc[UR36][R2.64], R0 ;  /* 0x0000000002007986 */ /* 0x0009e2000c101124 */
[----:B------:R-:W-:Y:S05]  /*30f0*/  BRA `(.L_x_4547) ;  /* 0x0000000400187947 */ /* 0x000fea0003800000 */
.L_x_4564:
        /* <DEDUP_REMOVED lines=13> */
.L_x_4572:
[----:B------:R-:W-:-:S04]  /*31d0*/  SHF.R.U32.HI R0, RZ, 0x15, R5 ;  /* 0x00000015ff007819 */ /* 0x000fc80000011605 */
[----:B------:R-:W-:-:S04]  /*31e0*/  LOP3.LUT R0, R0, 0x1, RZ, 0xc0, !PT ;  /* 0x0000000100007812 */ /* 0x000fc800078ec0ff */
[----:B------:R-:W-:-:S04]  /*31f0*/  IADD3 R0, PT, PT, R5, 0x88fffff, R0 ;  /* 0x088fffff05007810 */ /* 0x000fc80007ffe000 */
[----:B------:R-:W-:-:S04]  /*3200*/  SHF.R.U32.HI R0, RZ, 0x15, R0 ;  /* 0x00000015ff007819 */ /* 0x000fc80000011600 */
[----:B------:R-:W-:-:S07]  /*3210*/  LOP3.LUT R4, R0, 0xff, RZ, 0xc0, !PT ;  /* 0x000000ff00047812 */ /* 0x000fce00078ec0ff */
.L_x_4573:
[----:B------:R-:W-:-:S04]  /*3220*/  SHF.R.U32.HI R5, RZ, 0x18, R5 ;  /* 0x00000018ff057819 */ /* 0x000fc80000011605 */
[----:B------:R-:W-:-:S04]  /*3230*/  LOP3.LUT R4, R4, 0x80, R5, 0xf8, !PT ;  /* 0x0000008004047812 */ /* 0x000fc800078ef805 */
[----:B------:R-:W-:-:S07]  /*3240*/  PRMT R0, R4, 0x7610, R0 ;  /* 0x0000761004007816 */ /* 0x000fce0000000000 */
.L_x_4571:
[----:B------:R-:W-:Y:S05]  /*3250*/  BSYNC.RECONVERGENT B0 ;  /* 0x0000000000007941 */ /* 0x000fea0003800200 */
.L_x_4570:
[----:B------:R3:W-:Y:S01]  /*3260*/  STG.E.U8 desc[UR36][R2.64], R0 ;  /* 0x0000000002007986 */ /* 0x0007e2000c101124 */
[----:B------:R-:W-:Y:S05]  /*3270*/  BRA `(.L_x_4547) ;  /* 0x0000000000b87947 */ /* 0x000fea0003800000 */
.L_x_4563:
[----:B------:R-:W-:-:S09]  /*3280*/  UISETP.NE.AND UP0, UPT, UR4, 0x1c, UPT ;  /* 0x0000001c0400788c */ /* 0x000fd2000bf05270 */
[----:B------:R-:W-:Y:S05]  /*3290*/  BRA.U !UP0, `(.L_x_4574) ;  /* 0x0000000108a47547 */ /* 0x000fea000b800000 */
[----:B------:R-:W-:-:S09]  /*32a0*/  UISETP.NE.AND UP0, UPT, UR4, 0x1d, UPT ;  /* 0x0000001d0400788c */ /* 0x000fd2000bf05270 */
[----:B------:R-:W-:Y:S05]  /*32b0*/  BRA.U !UP0, `(.L_x_4575) ;  /* 0x00000001088c7547 */ /* 0x000fea000b800000 */
[----:B------:R-:W-:-:S09]  /*32c0*/  UISETP.NE.AND UP0, UPT, UR4, 0x2c, UPT ;  /* 0x0000002c0400788c */ /* 0x000fd2000bf05270 */
[----:B------:R-:W-:Y:S05]  /*32d0*/  BRA.U !UP0, `(.L_x_4576) ;  /* 0x0000000108447547 */ /* 0x000fea000b800000 */
.L_x_4546:
        /* <DEDUP_REMOVED lines=16> */
.L_x_4577:
[----:B------:R-:W-:Y:S05]  /*33e0*/  BRA `(.L_x_4547) ;  /* 0x00000000005c7947 */ /* 0x000fea0003800000 */
.L_x_4576:
        /* <DEDUP_REMOVED lines=16> */
.L_x_4575:
[----:B------:R-:W-:-:S06]  /*34f0*/  HADD2.F32 R4, -RZ, R0.H0_H0 ;  /* 0x20000000ff047230 */ /* 0x000fcc0000004100 */
[----:B------:R-:W0:Y:S02]  /*3500*/  F2I.U64.TRUNC R4, R4 ;  /* 0x0000000400047311 */ /* 0x000e24000020d800 */
[----:B0-----:R1:W-:Y:S01]  /*3510*/  STG.E.64 desc[UR36][R2.64], R4 ;  /* 0x0000000402007986 */ /* 0x0013e2000c101b24 */
[----:B------:R-:W-:Y:S05]  /*3520*/  BRA `(.L_x_4547) ;  /* 0x00000000000c7947 */ /* 0x000fea0003800000 */
.L_x_4574:
[----:B------:R-:W-:-:S04]  /*3530*/  HADD2.F32 R0, -RZ, R0.H0_H0 ;  /* 0x20000000ff007230 */ /* 0x000fc80000004100 */
[----:B------:R-:W0:Y:S02]  /*3540*/  F2I.FTZ.U32.TRUNC.NTZ R5, R0 ;  /* 0x0000000000057305 */ /* 0x000e24000021f000 */
[----:B0-----:R0:W-:Y:S02]  /*3550*/  STG.E desc[UR36][R2.64], R5 ;  /* 0x0000000502007986 */ /* 0x0011e4000c101924 */
.L_x_4547:
[----:B------:R-:W-:-:S07]  /*3560*/  VIADD R17, R17, 0x80 ;  /* 0x0000008011117836 */ /* 0x000fce0000000000 */
.L_x_4504:
[----:B------:R-:W-:Y:S05]  /*3570*/  BSYNC.RECONVERGENT B6 ;  /* 0x0000000000067941 */ /* 0x000fea0003800200 */
.L_x_4503:
[----:B------:R-:W5:Y:S01]  /*3580*/  LDCU UR4, c[0x0][0x380] ;  /* 0x00007000ff0477ac */ /* 0x000f620008000800 */
[----:B------:R-:W-:Y:S01]  /*3590*/  BSSY.RECONVERGENT B6, `(.L_x_4578) ;  /* 0x0000349000067945 */ /* 0x000fe20003800200 */
[----:B-----5:R-:W-:-:S13]  /*35a0*/  ISETP.GE.AND P0, PT, R17, UR4, PT ;  /* 0x0000000411007c0c */ /* 0x020fda000bf06270 */
[----:B------:R-:W-:Y:S05]  /*35b0*/  @P0 BRA `(.L_x_4579) ;  /* 0x0000003400180947 */ /* 0x000fea0003800000 */
[----:B------:R-:W5:Y:S01]  /*35c0*/  LDCU UR4, c[0x0][0x388] ;  /* 0x00007100ff0477ac */ /* 0x000f620008000800 */
[----:B0--34-:R-:W-:Y:S02]  /*35d0*/  HFMA2 R0, -RZ, RZ, 0, 0 ;  /* 0x00000000ff007431 */ /* 0x019fe400000001ff */
        /* <DEDUP_REMOVED lines=9> */
[----:B------:R-:W-:-:S04]  /*3670*/  SHF.R.U32.HI R3, RZ, UR5, R2 ;  /* 0x00000005ff037c19 */ /* 0x000fc80008011602 */
[----:B------:R-:W-:-:S05]  /*3680*/  IADD3 R0, PT, PT, -R3, RZ, RZ ;  /* 0x000000ff03007210 */ /* 0x000fca0007ffe1ff */
[----:B0-----:R-:W-:-:S04]  /*3690*/  IMAD R0, R0, UR6, R17 ;  /* 0x0000000600007c24 */ /* 0x001fc8000f8e0211 */
[C---:B---3--:R-:W-:Y:S02]  /*36a0*/  IMAD R16, R0.reuse, UR8, RZ ;  /* 0x0000000800107c24 */ /* 0x048fe4000f8e02ff */
        /* <DEDUP_REMOVED lines=283> */
[----:B------:R-:W-:-:S04]  /*4860*/  SHF.R.U32.HI R2, RZ, UR5, R2 ;  /* 0x00000005ff027c19 */ /* 0x000fc80008011602 */
[----:B------:R-:W-:-:S05]  /*4870*/  IADD3 R3, PT, PT, -R2, RZ, RZ ;  /* 0x000000ff02037210 */ /* 0x000fca0007ffe1ff */
[----:B-1----:R-:W-:-:S04]  /*4880*/  IMAD R5, R3, UR6, R5 ;  /* 0x0000000603057c24 */ /* 0x002fc8000f8e0205 */
[C---:B--2---:R-:W-:Y:S02]  /*4890*/  IMAD R16, R5.reuse, UR8, R16 ;  /* 0x0000000805107c24 */ /* 0x044fe4000f8e0210 */
[----:B------:R-:W-:-:S07]  /*48a0*/  IMAD R0, R5, UR9, R0 ;  /* 0x0000000905007c24 */ /* 0x000fce000f8e0200 */
.L_x_4580:
[----:B------:R-:W1:Y:S01]  /*48b0*/  LDCU.64 UR6, c[0x0][0x588] ;  /* 0x0000b100ff0677ac */ /* 0x000e620008000a00 */
[----:B------:R-:W-:-:S04]  /*48c0*/  UPRMT UR4, UR42, 0x9910, URZ ;  /* 0x000099102a047896 */ /* 0x000fc800080000ff */
[----:B------:R-:W-:Y:S01]  /*48d0*/  UISETP.GT.AND UP0, UPT, UR4, 0x9, UPT ;  /* 0x000000090400788c */ /* 0x000fe2000bf04270 */
[----:B-12---:R-:W-:-:S05]  /*48e0*/  IADD3 R2, P0, PT, R0, UR6, RZ ;  /* 0x0000000600027c10 */ /* 0x006fca000ff1e0ff */
        /* <DEDUP_REMOVED lines=14> */
.L_x_4584:
[----:B------:R-:W2:Y:S02]  /*49d0*/  LDG.E.U8 R2, desc[UR36][R2.64] ;  /* 0x0000002402027981 */ /* 0x000ea4000c1e1100 */
[----:B--2---:R-:W-:-:S04]  /*49e0*/  I2FP.F32.U32 R0, R2 ;  /* 0x0000000200007245 */ /* 0x004fc80000201000 */
[----:B------:R-:W-:Y:S01]  /*49f0*/  F2FP.F16.F32.PACK_AB R0, RZ, R0 ;  /* 0x00000000ff00723e */ /* 0x000fe200000000ff */
[----:B------:R-:W-:Y:S06]  /*4a00*/  BRA `(.L_x_4586) ;  /* 0x0000000c009c7947 */ /* 0x000fec0003800000 */
.L_x_4583:
        /* <DEDUP_REMOVED lines=10> */
.L_x_4588:
[----:B------:R-:W2:Y:S02]  /*4ab0*/  LDG.E R2, desc[UR36][R2.64] ;  /* 0x0000002402027981 */ /* 0x000ea4000c1e1900 */
[----:B--2---:R-:W-:-:S04]  /*4ac0*/  I2FP.F32.S32 R0, R2 ;  /* 0x0000000200007245 */ /* 0x004fc80000201400 */
[----:B------:R-:W-:Y:S01]  /*4ad0*/  F2FP.F16.F32.PACK_AB R0, RZ, R0 ;  /* 0x00000000ff00723e */ /* 0x000fe200000000ff */
[----:B------:R-:W-:Y:S06]  /*4ae0*/  BRA `(.L_x_4586) ;  /* 0x0000000c00647947 */ /* 0x000fec0003800000 */
.L_x_4587:
[----:B------:R-:W2:Y:S02]  /*4af0*/  LDG.E.U16 R2, desc[UR36][R2.64] ;  /* 0x0000002402027981 */ /* 0x000ea4000c1e1500 */
[----:B--2---:R-:W0:Y:S02]  /*4b00*/  I2F.S16 R0, R2 ;  /* 0x0000000200007306 */ /* 0x004e240000101400 */
[----:B0-----:R-:W-:Y:S01]  /*4b10*/  F2FP.F16.F32.PACK_AB R0, RZ, R0 ;  /* 0x00000000ff00723e */ /* 0x001fe200000000ff */
[----:B------:R-:W-:Y:S06]  /*4b20*/  BRA `(.L_x_4586) ;  /* 0x0000000c00547947 */ /* 0x000fec0003800000 */
.L_x_4582:
        /* <DEDUP_REMOVED lines=9> */
.L_x_4590:
[----:B------:R0:W5:Y:S01]  /*4bc0*/  LDG.E.U16 R0, desc[UR36][R2.64] ;  /* 0x0000002402007981 */ /* 0x000162000c1e1500 */
[----:B------:R-:W-:Y:S05]  /*4bd0*/  BRA `(.L_x_4586) ;  /* 0x0000000c00287947 */ /* 0x000fea0003800000 */
.L_x_4589:
        /* <DEDUP_REMOVED lines=9> */
.L_x_4592:
[----:B------:R1:W5:Y:S01]  /*4c70*/  LDG.E.U16 R0, desc[UR36][R2.64] ;  /* 0x0000002402007981 */ /* 0x000362000c1e1500 */
[----:B------:R-:W-:Y:S05]  /*4c80*/  BRA `(.L_x_4586) ;  /* 0x0000000800fc7947 */ /* 0x000fea0003800000 */
.L_x_4591:
        /* <DEDUP_REMOVED lines=12> */
.L_x_4581:
        /* <DEDUP_REMOVED lines=13> */
.L_x_4595:
        /* <DEDUP_REMOVED lines=12> */
.L_x_4594:
        /* <DEDUP_REMOVED lines=27> */
.L_x_4597:
        /* <DEDUP_REMOVED lines=13> */
.L_x_4596:
[----:B------:R-:W2:Y:S02]  /*5160*/  LDG.E.U16 R0, desc[UR36][R2.64] ;  /* 0x0000002402007981 */ /* 0x000ea4000c1e1500 */
[----:B--2---:R-:W-:-:S05]  /*5170*/  IMAD.U32 R0, R0, 0x10000, RZ ;  /* 0x0001000000007824 */ /* 0x004fca00078e00ff */
[----:B------:R-:W-:Y:S01]  /*5180*/  F2FP.F16.F32.PACK_AB R0, RZ, R0 ;  /* 0x00000000ff00723e */ /* 0x000fe200000000ff */
[----:B------:R-:W-:Y:S06]  /*5190*/  BRA `(.L_x_4586) ;  /* 0x0000000400b87947 */ /* 0x000fec0003800000 */
.L_x_4593:
        /* <DEDUP_REMOVED lines=12> */
.L_x_4600:
        /* <DEDUP_REMOVED lines=21> */
.L_x_4604:
[----:B------:R-:W-:Y:S05]  /*53b0*/  BSYNC.RECONVERGENT B1 ;  /* 0x0000000000017941 */ /* 0x000fea0003800200 */
.L_x_4603:
[----:B------:R-:W-:Y:S01]  /*53c0*/  IMAD.SHL.U32 R0, R0, 0x100000, RZ ;  /* 0x0010000000007824 */ /* 0x000fe200078e00ff */
[----:B------:R-:W-:-:S04]  /*53d0*/  LEA R2, R2, 0x3b800000, 0x17 ;  /* 0x3b80000002027811 */ /* 0x000fc800078eb8ff */
[----:B------:R-:W-:-:S07]  /*53e0*/  LOP3.LUT R0, R2, R0, R7, 0xfe, !PT ;  /* 0x0000000002007212 */ /* 0x000fce00078efe07 */
.L_x_4602:
[----:B------:R-:W-:Y:S05]  /*53f0*/  BSYNC.RECONVERGENT B0 ;  /* 0x0000000000007941 */ /* 0x000fea0003800200 */
.L_x_4601:
[----:B------:R-:W-:Y:S01]  /*5400*/  F2FP.F16.F32.PACK_AB R0, RZ, R0 ;  /* 0x00000000ff00723e */ /* 0x000fe200000000ff */
[----:B------:R-:W-:Y:S06]  /*5410*/  BRA `(.L_x_4586) ;  /* 0x0000000400187947 */ /* 0x000fec0003800000 */
.L_x_4599:
        /* <DEDUP_REMOVED lines=21> */
.L_x_4608:
[----:B------:R-:W-:Y:S05]  /*5570*/  BSYNC.RECONVERGENT B1 ;  /* 0x0000000000017941 */ /* 0x000fea0003800200 */
.L_x_4607:
[----:B------:R-:W-:Y:S02]  /*5580*/  SHF.L.U32 R0, R0, 0x15, RZ ;  /* 0x0000001500007819 */ /* 0x000fe400000006ff */
[----:B------:R-:W-:-:S04]  /*5590*/  LEA R2, R2, 0x37800000, 0x17 ;  /* 0x3780000002027811 */ /* 0x000fc800078eb8ff */
[----:B------:R-:W-:-:S07]  /*55a0*/  LOP3.LUT R0, R2, R0, R7, 0xfe, !PT ;  /* 0x0000000002007212 */ /* 0x000fce00078efe07 */
.L_x_4606:
[----:B------:R-:W-:Y:S05]  /*55b0*/  BSYNC.RECONVERGENT B0 ;  /* 0x0000000000007941 */ /* 0x000fea0003800200 */
.L_x_4605:
[----:B------:R-:W-:Y:S01]  /*55c0*/  F2FP.F16.F32.PACK_AB R0, RZ, R0 ;  /* 0x00000000ff00723e */ /* 0x000fe200000000ff */
[----:B------:R-:W-:Y:S06]  /*55d0*/  BRA `(.L_x_4586) ;  /* 0x0000000000a87947 */ /* 0x000fec0003800000 */
.L_x_4598:
        /* <DEDUP_REMOVED lines=14> */
.L_x_4612:
[----:B------:R-:W-:Y:S05]  /*56c0*/  BSYNC.RECONVERGENT B0 ;  /* 0x0000000000007941 */ /* 0x000fea0003800200 */
.L_x_4611:
[----:B------:R-:W-:Y:S01]  /*56d0*/  F2FP.F16.F32.PACK_AB R0, RZ, R0 ;  /* 0x00000000ff00723e */ /* 0x000fe200000000ff */
[----:B------:R-:W-:Y:S06]  /*56e0*/  BRA `(.L_x_4586) ;  /* 0x0000000000647947 */ /* 0x000fec0003800000 */
.L_x_4585:
        /* <DEDUP_REMOVED lines=16> */
.L_x_4613:
[----:B------:R-:W-:Y:S01]  /*57f0*/  PRMT R0, RZ, 0x7610, R0 ;  /* 0x00007610ff007816 */ /* 0x000fe20000000000 */
[----:B------:R-:W-:Y:S06]  /*5800*/  BRA `(.L_x_4586) ;  /* 0x00000000001c7947 */ /* 0x000fec0003800000 */
.L_x_4610:
[----:B------:R-:W2:Y:S02]  /*5810*/  LDG.E.64 R2, desc[UR36][R2.64] ;  /* 0x0000002402027981 */ /* 0x000ea4000c1e1b00 */
[----:B--2---:R-:W0:Y:S02]  /*5820*/  I2F.U64 R0, R2 ;  /* 0x0000000200007312 */ /* 0x004e240000301000 */
[----:B0-----:R-:W-:Y:S01]  /*5830*/  F2FP.F16.F32.PACK_AB R0, RZ, R0 ;  /* 0x00000000ff00723e */ /* 0x001fe200000000ff */
[----:B------:R-:W-:Y:S06]  /*5840*/  BRA `(.L_x_4586) ;  /* 0x00000000000c7947 */ /* 0x000fec0003800000 */
.L_x_4609:
[----:B------:R-:W2:Y:S02]  /*5850*/  LDG.E R2, desc[UR36][R2.64] ;  /* 0x0000002402027981 */ /* 0x000ea4000c1e1900 */
[----:B--2---:R-:W-:-:S04]  /*5860*/  I2FP.F32.U32 R0, R2 ;  /* 0x0000000200007245 */ /* 0x004fc80000201000 */
[----:B------:R-:W-:-:S07]  /*5870*/  F2FP.F16.F32.PACK_AB R0, RZ, R0 ;  /* 0x00000000ff00723e */ /* 0x000fce00000000ff */
.L_x_4586:
[----:B01----:R-:W0:Y:S01]  /*5880*/  LDC.64 R2, c[0x0][0x590] ;  /* 0x00016400ff027b82 */ /* 0x003e220000000a00 */
[----:B-----5:R-:W-:Y:S01]  /*5890*/  HADD2.F32 R5, -RZ, R0.H0_H0 ;  /* 0x20000000ff057230 */ /* 0x020fe20000004100 */
[----:B------:R-:W-:Y:S04]  /*58a0*/  BSSY.RECONVERGENT B0, `(.L_x_4614) ;  /* 0x0000024000007945 */ /* 0x000fe80003800200 */
        /* <DEDUP_REMOVED lines=35> */
.L_x_4615:
[----:B------:R-:W-:Y:S05]  /*5ae0*/  BSYNC.RECONVERGENT B0 ;  /* 0x0000000000007941 */ /* 0x000fea0003800200 */
.L_x_4614:
[----:B------:R-:W0:Y:S01]  /*5af0*/  LDCU.64 UR6, c[0x0][0x580] ;  /* 0x0000b000ff0677ac */ /* 0x000e220008000a00 */
[----:B------:R-:W-:Y:S01]  /*5b00*/  F2FP.F16.F32.PACK_AB R0, RZ, R5 ;  /* 0x00000005ff00723e */ /* 0x000fe200000000ff */
        /* <DEDUP_REMOVED lines=17> */
.L_x_4619:
[----:B------:R-:W-:-:S06]  /*5c20*/  HADD2.F32 R5, -RZ, R0.H0_H0 ;  /* 0x20000000ff057230 */ /* 0x000fcc0000004100 */
[----:B------:R-:W0:Y:S02]  /*5c30*/  F2I.S64.TRUNC R4, R5 ;  /* 0x0000000500047311 */ /* 0x000e24000020d900 */
[----:B0-----:R3:W-:Y:S01]  /*5c40*/  STG.E.U8 desc[UR36][R2.64], R4 ;  /* 0x0000000402007986 */ /* 0x0017e2000c101124 */
[----:B------:R-:W-:Y:S05]  /*5c50*/  BRA `(.L_x_4621) ;  /* 0x0000000c006c7947 */ /* 0x000fea0003800000 */
.L_x_4618:
        /* <DEDUP_REMOVED lines=10> */
.L_x_4623:
[----:B------:R-:W-:-:S04]  /*5d00*/  HADD2.F32 R0, -RZ, R0.H0_H0 ;  /* 0x20000000ff007230 */ /* 0x000fc80000004100 */
[----:B------:R-:W0:Y:S02]  /*5d10*/  F2I.FTZ.TRUNC.NTZ R5, R0 ;  /* 0x0000000000057305 */ /* 0x000e24000021f100 */
[----:B0-----:R2:W-:Y:S01]  /*5d20*/  STG.E desc[UR36][R2.64], R5 ;  /* 0x0000000502007986 */ /* 0x0015e2000c101924 */
[----:B------:R-:W-:Y:S05]  /*5d30*/  BRA `(.L_x_4621) ;  /* 0x0000000c00347947 */ /* 0x000fea0003800000 */
.L_x_4622:
[----:B------:R-:W-:-:S04]  /*5d40*/  HADD2.F32 R0, -RZ, R0.H0_H0 ;  /* 0x20000000ff007230 */ /* 0x000fc80000004100 */
[----:B------:R-:W0:Y:S02]  /*5d50*/  F2I.FTZ.TRUNC.NTZ R5, R0 ;  /* 0x0000000000057305 */ /* 0x000e24000021f100 */
[----:B0-----:R0:W-:Y:S01]  /*5d60*/  STG.E.U16 desc[UR36][R2.64], R5 ;  /* 0x0000000502007986 */ /* 0x0011e2000c101524 */
[----:B------:R-:W-:Y:S05]  /*5d70*/  BRA `(.L_x_4621) ;  /* 0x0000000c00247947 */ /* 0x000fea0003800000 */
.L_x_4617:
        /* <DEDUP_REMOVED lines=9> */
.L_x_4625:
[----:B------:R0:W-:Y:S01]  /*5e10*/  STG.E.U16 desc[UR36][R2.64], R0 ;  /* 0x0000000002007986 */ /* 0x0001e2000c101524 */
[----:B------:R-:W-:Y:S05]  /*5e20*/  BRA `(.L_x_4621) ;  /* 0x0000000800f87947 */ /* 0x000fea0003800000 */
.L_x_4624:
        /* <DEDUP_REMOVED lines=10> */
.L_x_4627:
[----:B------:R-:W-:-:S05]  /*5ed0*/  HADD2.F32 R0, -RZ, R0.H0_H0 ;  /* 0x20000000ff007230 */ /* 0x000fca0000004100 */
[----:B------:R-:W-:-:S04]  /*5ee0*/  F2FP.F16.F32.PACK_AB R0, RZ, R0 ;  /* 0x00000000ff00723e */ /* 0x000fc800000000ff */
[----:B------:R-:W-:-:S05]  /*5ef0*/  PRMT R0, R0, 0x5410, RZ ;  /* 0x0000541000007816 */ /* 0x000fca00000000ff */
[----:B------:R0:W-:Y:S01]  /*5f00*/  STG.E desc[UR36][R2.64], R0 ;  /* 0x0000000002007986 */ /* 0x0001e2000c101924 */
[----:B------:R-:W-:Y:S05]  /*5f10*/  BRA `(.L_x_4621) ;  /* 0x0000000800bc7947 */ /* 0x000fea0003800000 */
.L_x_4626:
[----:B------:R-:W-:-:S05]  /*5f20*/  HADD2.F32 R4, -RZ, R0.H0_H0 ;  /* 0x20000000ff047230 */ /* 0x000fca0000004100 */
[----:B------:R-:W-:-:S06]  /*5f30*/  FMUL.FTZ R4, R4, 1 ;  /* 0x3f80000004047820 */ /* 0x000fcc0000410000 */
[----:B------:R-:W0:Y:S02]  /*5f40*/  F2F.F64.F32 R4, R4 ;  /* 0x0000000400047310 */ /* 0x000e240000201800 */
[----:B0-----:R0:W-:Y:S01]  /*5f50*/  STG.E.64 desc[UR36][R2.64], R4 ;  /* 0x0000000402007986 */ /* 0x0011e2000c101b24 */
[----:B------:R-:W-:Y:S05]  /*5f60*/  BRA `(.L_x_4621) ;  /* 0x0000000800a87947 */ /* 0x000fea0003800000 */
.L_x_4616:
        /* <DEDUP_REMOVED lines=14> */
.L_x_4631:
        /* <DEDUP_REMOVED lines=18> */
.L_x_4634:
[----:B------:R-:W-:-:S04]  /*6170*/  SHF.R.U32.HI R5, RZ, 0x18, R5 ;  /* 0x00000018ff057819 */ /* 0x000fc80000011605 */
[----:B------:R-:W-:-:S07]  /*6180*/  LOP3.LUT R0, R0, 0x80, R5, 0xf8, !PT ;  /* 0x0000008000007812 */ /* 0x000fce00078ef805 */
.L_x_4633:
[----:B------:R-:W-:Y:S05]  /*6190*/  BSYNC.RECONVERGENT B0 ;  /* 0x0000000000007941 */ /* 0x000fea0003800200 */
.L_x_4632:
[----:B------:R0:W-:Y:S01]  /*61a0*/  STG.E.U8 desc[UR36][R2.64], R0 ;  /* 0x0000000002007986 */ /* 0x0001e2000c101124 */
[----:B------:R-:W-:Y:S05]  /*61b0*/  BRA `(.L_x_4621) ;  /* 0x0000000800147947 */ /* 0x000fea0003800000 */
.L_x_4630:
        /* <DEDUP_REMOVED lines=18> */
.L_x_4637:
[----:B------:R-:W-:-:S04]  /*62e0*/  SHF.R.U32.HI R5, RZ, 0x18, R5 ;  /* 0x00000018ff057819 */ /* 0x000fc80000011605 */
[----:B------:R-:W-:-:S07]  /*62f0*/  LOP3.LUT R0, R0, 0x80, R5, 0xf8, !PT ;  /* 0x0000008000007812 */ /* 0x000fce00078ef805 */
.L_x_4636:
[----:B------:R-:W-:Y:S05]  /*6300*/  BSYNC.RECONVERGENT B0 ;  /* 0x0000000000007941 */ /* 0x000fea0003800200 */
.L_x_4635:
[----:B------:R0:W-:Y:S01]  /*6310*/  STG.E.U8 desc[UR36][R2.64], R0 ;  /* 0x0000000002007986 */ /* 0x0001e2000c101124 */
[----:B------:R-:W-:Y:S05]  /*6320*/  BRA `(.L_x_4621) ;  /* 0x0000000400b87947 */ /* 0x000fea0003800000 */
.L_x_4629:
        /* <DEDUP_REMOVED lines=22> */
.L_x_4639:
[----:B------:R-:W-:-:S06]  /*6490*/  HADD2.F32 R4, -RZ, R0.H0_H0 ;  /* 0x20000000ff047230 */ /* 0x000fcc0000004100 */
[----:B------:R-:W0:Y:S02]  /*64a0*/  F2I.U64.TRUNC R4, R4 ;  /* 0x0000000400047311 */ /* 0x000e24000020d800 */
[----:B0-----:R0:W-:Y:S01]  /*64b0*/  STG.E.64 desc[UR36][R2.64], R4 ;  /* 0x0000000402007986 */ /* 0x0011e2000c101b24 */
[----:B------:R-:W-:Y:S05]  /*64c0*/  BRA `(.L_x_4621) ;  /* 0x0000000400507947 */ /* 0x000fea0003800000 */
.L_x_4638:
[----:B------:R-:W-:-:S04]  /*64d0*/  HADD2.F32 R0, -RZ, R0.H0_H0 ;  /* 0x20000000ff007230 */ /* 0x000fc80000004100 */
[----:B------:R-:W0:Y:S02]  /*64e0*/  F2I.FTZ.U32.TRUNC.NTZ R5, R0 ;  /* 0x0000000000057305 */ /* 0x000e24000021f000 */
[----:B0-----:R0:W-:Y:S01]  /*64f0*/  STG.E desc[UR36][R2.64], R5 ;  /* 0x0000000502007986 */ /* 0x0011e2000c101924 */
[----:B------:R-:W-:Y:S05]  /*6500*/  BRA `(.L_x_4621) ;  /* 0x0000000400407947 */ /* 0x000fea0003800000 */
.L_x_4628:
        /* <DEDUP_REMOVED lines=11> */
.L_x_4641:
[----:B------:R-:W-:Y:S01]  /*65c0*/  HADD2.F32 R0, -RZ, R0.H0_H0 ;  /* 0x20000000ff007230 */ /* 0x000fe20000004100 */
[----:B------:R-:W-:-:S04]  /*65d0*/  CS2R R6, SRZ ;  /* 0x0000000000067805 */ /* 0x000fc8000001ff00 */
[----:B------:R-:W-:-:S04]  /*65e0*/  FMUL.FTZ R0, R0, 1 ;  /* 0x3f80000000007820 */ /* 0x000fc80000410000 */
[----:B------:R-:W0:Y:S02]  /*65f0*/  F2F.F64.F32 R4, R0 ;  /* 0x0000000000047310 */ /* 0x000e240000201800 */
[----:B0-----:R0:W-:Y:S01]  /*6600*/  STG.E.128 desc[UR36][R2.64], R4 ;  /* 0x0000000402007986 */ /* 0x0011e2000c101d24 */
[----:B------:R-:W-:Y:S05]  /*6610*/  BRA `(.L_x_4621) ;  /* 0x0000000000fc7947 */ /* 0x000fea0003800000 */
.L_x_4640:
[----:B------:R-:W-:-:S09]  /*6620*/  UISETP.NE.AND UP0, UPT, UR4, 0xf, UPT ;  /* 0x0000000f0400788c */ /* 0x000fd2000bf05270 */
[----:B------:R-:W-:Y:S05]  /*6630*/  BRA.U !UP0, `(.L_x_4642) ;  /* 0x0000000108e87547 */ /* 0x000fea000b800000 */
[----:B------:R-:W-:-:S09]  /*6640*/  UISETP.NE.AND UP0, UPT, UR4, 0x17, UPT ;  /* 0x000000170400788c */ /* 0x000fd2000bf05270 */
[----:B------:R-:W-:Y:S05]  /*6650*/  BRA.U !UP0, `(.L_x_4643) ;  /* 0x0000000108907547 */ /* 0x000fea000b800000 */
[----:B------:R-:W-:-:S09]  /*6660*/  UISETP.NE.AND UP0, UPT, UR4, 0x18, UPT ;  /* 0x000000180400788c */ /* 0x000fd2000bf05270 */
[----:B------:R-:W-:Y:S05]  /*6670*/  BRA.U !UP0, `(.L_x_4644) ;  /* 0x0000000108447547 */ /* 0x000fea000b800000 */
.L_x_4620:
        /* <DEDUP_REMOVED lines=16> */
.L_x_4645:
[----:B------:R-:W-:Y:S05]  /*6780*/  BRA `(.L_x_4621) ;  /* 0x0000000000a07947 */ /* 0x000fea0003800000 */
.L_x_4644:
        /* <DEDUP_REMOVED lines=13> */
.L_x_4647:
[----:B------:R-:W-:Y:S05]  /*6860*/  BSYNC.RECONVERGENT B0 ;  /* 0x0000000000007941 */ /* 0x000fea0003800200 */
.L_x_4646:
[----:B------:R-:W-:-:S05]  /*6870*/  LOP3.LUT R5, R0, 0x80, R5, 0xf8, !PT ;  /* 0x0000008000057812 */ /* 0x000fca00078ef805 */
[----:B------:R0:W-:Y:S01]  /*6880*/  STG.E.U8 desc[UR36][R2.64], R5 ;  /* 0x0000000502007986 */ /* 0x0001e2000c101124 */
[----:B------:R-:W-:Y:S05]  /*6890*/  BRA `(.L_x_4621) ;  /* 0x00000000005c7947 */ /* 0x000fea0003800000 */
.L_x_4643:
        /* <DEDUP_REMOVED lines=12> */
.L_x_4649:
[----:B------:R-:W-:Y:S01]  /*6960*/  IMAD.MOV.U32 R0, RZ, RZ, 0x7f ;  /* 0x0000007fff007424 */ /* 0x000fe200078e00ff */
[----:B------:R-:W-:-:S04]  /*6970*/  ISETP.GT.U32.AND P0, PT, R4, 0x7f800000, PT ;  /* 0x7f8000000400780c */ /* 0x000fc80003f04070 */
[----:B------:R-:W-:-:S09]  /*6980*/  SEL R0, R0, 0x7c, P0 ;  /* 0x0000007c00007807 */ /* 0x000fd20000000000 */
.L_x_4650:
[----:B------:R-:W-:Y:S05]  /*6990*/  BSYNC.RECONVERGENT B0 ;  /* 0x0000000000007941 */ /* 0x000fea0003800200 */
.L_x_4648:
[----:B------:R-:W-:-:S04]  /*69a0*/  SHF.R.U32.HI R5, RZ, 0x18, R5 ;  /* 0x00000018ff057819 */ /* 0x000fc80000011605 */
[----:B------:R-:W-:-:S05]  /*69b0*/  LOP3.LUT R5, R0, 0x80, R5, 0xf8, !PT ;  /* 0x0000008000057812 */ /* 0x000fca00078ef805 */
[----:B------:R0:W-:Y:S01]  /*69c0*/  STG.E.U8 desc[UR36][R2.64], R5 ;  /* 0x0000000502007986 */ /* 0x0001e2000c101124 */
[----:B------:R-:W-:Y:S05]  /*69d0*/  BRA `(.L_x_4621) ;  /* 0x00000000000c7947 */ /* 0x000fea0003800000 */
.L_x_4642:
[----:B------:R-:W-:-:S05]  /*69e0*/  HADD2.F32 R0, -RZ, R0.H0_H0 ;  /* 0x20000000ff007230 */ /* 0x000fca0000004100 */
[----:B------:R-:W-:-:S05]  /*69f0*/  F2FP.BF16.F32.PACK_AB R0, RZ, R0 ;  /* 0x00000000ff00723e */ /* 0x000fca00000010ff */
[----:B------:R0:W-:Y:S02]  /*6a00*/  STG.E.U16 desc[UR36][R2.64], R0 ;  /* 0x0000000002007986 */ /* 0x0001e4000c101524 */
.L_x_4621:
[----:B------:R-:W-:-:S07]  /*6a10*/  IADD3 R17, PT, PT, R17, 0x80, RZ ;  /* 0x0000008011117810 */ /* 0x000fce0007ffe0ff */
.L_x_4579:
[----:B------:R-:W-:Y:S05]  /*6a20*/  BSYNC.RECONVERGENT B6 ;  /* 0x0000000000067941 */ /* 0x000fea0003800200 */
.L_x_4578:
[----:B------:R-:W5:Y:S01]  /*6a30*/  LDCU UR4, c[0x0][0x380] ;  /* 0x00007000ff0477ac */ /* 0x000f620008000800 */
[----:B------:R-:W-:Y:S01]  /*6a40*/  BSSY.RECONVERGENT B6, `(.L_x_4651) ;  /* 0x0000349000067945 */ /* 0x000fe20003800200 */
[----:B-----5:R-:W-:-:S13]  /*6a50*/  ISETP.GE.AND P0, PT, R17, UR4, PT ;  /* 0x0000000411007c0c */ /* 0x020fda000bf06270 */
[----:B------:R-:W-:Y:S05]  /*6a60*/  @P0 BRA `(.L_x_4652) ;  /* 0x0000003400180947 */ /* 0x000fea0003800000 */
[----:B------:R-:W5:Y:S01]  /*6a70*/  LDCU UR4, c[0x0][0x388] ;  /* 0x00007100ff0477ac */ /* 0x000f620008000800 */
        /* <DEDUP_REMOVED lines=302> */
.L_x_4653:
        /* <DEDUP_REMOVED lines=18> */
.L_x_4657:
[----:B------:R-:W2:Y:S02]  /*7e80*/  LDG.E.U8 R2, desc[UR36][R2.64] ;  /* 0x0000002402027981 */ /* 0x000ea4000c1e1100 */
[----:B--2---:R-:W-:-:S04]  /*7e90*/  I2FP.F32.U32 R0, R2 ;  /* 0x0000000200007245 */ /* 0x004fc80000201000 */
[----:B------:R-:W-:Y:S01]  /*7ea0*/  F2FP.F16.F32.PACK_AB R0, RZ, R0 ;  /* 0x00000000ff00723e */ /* 0x000fe200000000ff */
[----:B------:R-:W-:Y:S06]  /*7eb0*/  BRA `(.L_x_4659) ;  /* 0x0000000c009c7947 */ /* 0x000fec0003800000 */
.L_x_4656:
        /* <DEDUP_REMOVED lines=10> */
.L_x_4661:
[----:B------:R-:W2:Y:S02]  /*7f60*/  LDG.E R2, desc[UR36][R2.64] ;  /* 0x0000002402027981 */ /* 0x000ea4000c1e1900 */
[----:B--2---:R-:W-:-:S04]  /*7f70*/  I2FP.F32.S32 R0, R2 ;  /* 0x0000000200007245 */ /* 0x004fc80000201400 */
[----:B------:R-:W-:Y:S01]  /*7f80*/  F2FP.F16.F32.PACK_AB R0, RZ, R0 ;  /* 0x00000000ff00723e */ /* 0x000fe200000000ff */
[----:B------:R-:W-:Y:S06]  /*7f90*/  BRA `(.L_x_4659) ;  /* 0x0000000c00647947 */ /* 0x000fec0003800000 */
.L_x_4660:
[----:B------:R-:W2:Y:S02]  /*7fa0*/  LDG.E.U16 R2, desc[UR36][R2.64] ;  /* 0x0000002402027981 */ /* 0x000ea4000c1e1500 */
[----:B--2---:R-:W0:Y:S02]  /*7fb0*/  I2F.S16 R0, R2 ;  /* 0x0000000200007306 */ /* 0x004e240000101400 */
[----:B0-----:R-:W-:Y:S01]  /*7fc0*/  F2FP.F16.F32.PACK_AB R0, RZ, R0 ;  /* 0x00000000ff00723e */ /* 0x001fe200000000ff */
[----:B------:R-:W-:Y:S06]  /*7fd0*/  BRA `(.L_x_4659) ;  /* 0x0000000c00547947 */ /* 0x000fec0003800000 */
.L_x_4655:
        /* <DEDUP_REMOVED lines=9> */
.L_x_4663:
[----:B------:R1:W5:Y:S01]  /*8070*/  LDG.E.U16 R0, desc[UR36][R2.64] ;  /* 0x0000002402007981 */ /* 0x000362000c1e1500 */
[----:B------:R-:W-:Y:S05]  /*8080*/  BRA `(.L_x_4659) ;  /* 0x0000000c00287947 */ /* 0x000fea0003800000 */
.L_x_4662:
        /* <DEDUP_REMOVED lines=9> */
.L_x_4665:
[----:B------:R0:W5:Y:S01]  /*8120*/  LDG.E.U16 R0, desc[UR36][R2.64] ;  /* 0x0000002402007981 */ /* 0x000162000c1e1500 */
[----:B------:R-:W-:Y:S05]  /*8130*/  BRA `(.L_x_4659) ;  /* 0x0000000800fc7947 */ /* 0x000fea0003800000 */
.L_x_4664:
        /* <DEDUP_REMOVED lines=12> */
.L_x_4654:
        /* <DEDUP_REMOVED lines=13> */
.L_x_4668:
        /* <DEDUP_REMOVED lines=12> */
.L_x_4667:
        /* <DEDUP_REMOVED lines=16> */
[----:B------:R-:W-:Y:S01]  /*8490*/  IMAD.SHL.U32 R7, R5, 0x800000, RZ ;  /* 0x0080000005077824 */ /* 0x000fe200078e00ff */
[----:B------:R-:W-:-:S04]  /*84a0*/  IADD3 R5, PT, PT, R4, 0x1000000, RZ ;  /* 0x0100000004057810 */ /* 0x000fc80007ffe0ff */
        /* <DEDUP_REMOVED lines=9> */
.L_x_4670:
        /* <DEDUP_REMOVED lines=13> */
.L_x_4669:
[----:B------:R-:W2:Y:S02]  /*8610*/  LDG.E.U16 R0, desc[UR36][R2.64] ;  /* 0x0000002402007981 */ /* 0x000ea4000c1e1500 */
[----:B--2---:R-:W-:-:S04]  /*8620*/  SHF.L.U32 R0, R0, 0x10, RZ ;  /* 0x0000001000007819 */ /* 0x004fc800000006ff */
[----:B------:R-:W-:Y:S01]  /*8630*/  F2FP.F16.F32.PACK_AB R0, RZ, R0 ;  /* 0x00000000ff00723e */ /* 0x000fe200000000ff */
[----:B------:R-:W-:Y:S06]  /*8640*/  BRA `(.L_x_4659) ;  /* 0x0000000400b87947 */ /* 0x000fec0003800000 */
.L_x_4666:
        /* <DEDUP_REMOVED lines=12> */
.L_x_4673:
        /* <DEDUP_REMOVED lines=21> */
.L_x_4677:
[----:B------:R-:W-:Y:S05]  /*8860*/  BSYNC.RECONVERGENT B1 ;  /* 0x0000000000017941 */ /* 0x000fea0003800200 */
.L_x_4676:
[----:B------:R-:W-:Y:S01]  /*8870*/  IMAD.SHL.U32 R0, R0, 0x100000, RZ ;  /* 0x0010000000007824 */ /* 0x000fe200078e00ff */
[----:B------:R-:W-:-:S04]  /*8880*/  LEA R2, R2, 0x3b800000, 0x17 ;  /* 0x3b80000002027811 */ /* 0x000fc800078eb8ff */
[----:B------:R-:W-:-:S07]  /*8890*/  LOP3.LUT R0, R2, R0, R7, 0xfe, !PT ;  /* 0x0000000002007212 */ /* 0x000fce00078efe07 */
.L_x_4675:
[----:B------:R-:W-:Y:S05]  /*88a0*/  BSYNC.RECONVERGENT B0 ;  /* 0x0000000000007941 */ /* 0x000fea0003800200 */
.L_x_4674:
[----:B------:R-:W-:Y:S01]  /*88b0*/  F2FP.F16.F32.PACK_AB R0, RZ, R0 ;  /* 0x00000000ff00723e */ /* 0x000fe200000000ff */
[----:B------:R-:W-:Y:S06]  /*88c0*/  BRA `(.L_x_4659) ;  /* 0x0000000400187947 */ /* 0x000fec0003800000 */
.L_x_4672:
        /* <DEDUP_REMOVED lines=21> */
.L_x_4681:
[----:B------:R-:W-:Y:S05]  /*8a20*/  BSYNC.RECONVERGENT B1 ;  /* 0x0000000000017941 */ /* 0x000fea0003800200 */
.L_x_4680:
[----:B------:R-:W-:Y:S02]  /*8a30*/  SHF.L.U32 R0, R0, 0x15, RZ ;  /* 0x0000001500007819 */ /* 0x000fe400000006ff */
[----:B------:R-:W-:-:S04]  /*8a40*/  LEA R2, R2, 0x37800000, 0x17 ;  /* 0x3780000002027811 */ /* 0x000fc800078eb8ff */
[----:B------:R-:W-:-:S07]  /*8a50*/  LOP3.LUT R0, R2, R0, R7, 0xfe, !PT ;  /* 0x0000000002007212 */ /* 0x000fce00078efe07 */
.L_x_4679:
[----:B------:R-:W-:Y:S05]  /*8a60*/  BSYNC.RECONVERGENT B0 ;  /* 0x0000000000007941 */ /* 0x000fea0003800200 */
.L_x_4678:
[----:B------:R-:W-:Y:S01]  /*8a70*/  F2FP.F16.F32.PACK_AB R0, RZ, R0 ;  /* 0x00000000ff00723e */ /* 0x000fe200000000ff */
[----:B------:R-:W-:Y:S06]  /*8a80*/  BRA `(.L_x_4659) ;  /* 0x0000000000a87947 */ /* 0x000fec0003800000 */
.L_x_4671:
        /* <DEDUP_REMOVED lines=14> */
.L_x_4685:
[----:B------:R-:W-:Y:S05]  /*8b70*/  BSYNC.RECONVERGENT B0 ;  /* 0x0000000000007941 */ /* 0x000fea0003800200 */
.L_x_4684:
[----:B------:R-:W-:Y:S01]  /*8b80*/  F2FP.F16.F32.PACK_AB R0, RZ, R0 ;  /* 0x00000000ff00723e */ /* 0x000fe200000000ff */
[----:B------:R-:W-:Y:S06]  /*8b90*/  BRA `(.L_x_4659) ;  /* 0x0000000000647947 */ /* 0x000fec0003800000 */
.L_x_4658:
[----:B------:R-:W-:Y:S01]  /*8ba0*/  MOV R2, 0x0 ;  /* 0x0000000000027802 */ /* 0x000fe20000000f00 */
[----:B------:R-:W0:Y:S01]  /*8bb0*/  LDCU.64 UR4, c[0x4][0x128] ;  /* 0x01002500ff0477ac */ /* 0x000e220008000a00 */
[----:B------:R-:W-:Y:S02]  /*8bc0*/  HFMA2 R8, -RZ, RZ, 0, 4.64916229248046875e-06 ;  /* 0x0000004eff087431 */ /* 0x000fe400000001ff */
[----:B------:R-:W-:Y:S01]  /*8bd0*/  IMAD.MOV.U32 R12, RZ, RZ, 0x1 ;  /* 0x00000001ff0c7424 */ /* 0x000fe200078e00ff */
[----:B------:R-:W-:Y:S01]  /*8be0*/  MOV R13, RZ ;  /* 0x000000ff000d7202 */ /* 0x000fe20000000f00 */
[----:B------:R-:W1:Y:S01]  /*8bf0*/  LDCU.64 UR6, c[0x4][0x130] ;  /* 0x01002600ff0677ac */ /* 0x000e620008000a00 */
[----:B------:R-:W2:Y:S01]  /*8c00*/  LDC.64 R2, c[0x4][R2] ;  /* 0x0100000002027b82 */ /* 0x000ea20000000a00 */
[----:B------:R-:W3:Y:S01]  /*8c10*/  LDCU.64 UR8, c[0x4][0x28] ;  /* 0x01000500ff0877ac */ /* 0x000ee20008000a00 */
[----:B0-----:R-:W-:Y:S01]  /*8c20*/  MOV R4, UR4 ;  /* 0x0000000400047c02 */ /* 0x001fe20008000f00 */
[----:B------:R-:W-:Y:S01]  /*8c30*/  IMAD.U32 R5, RZ, RZ, UR5 ;  /* 0x00000005ff057e24 */ /* 0x000fe2000f8e00ff */
[----:B-1----:R-:W-:Y:S01]  /*8c40*/  MOV R6, UR6 ;  /* 0x0000000600067c02 */ /* 0x002fe20008000f00 */
[----:B------:R-:W-:Y:S01]  /*8c50*/  IMAD.U32 R7, RZ, RZ, UR7 ;  /* 0x00000007ff077e24 */ /* 0x000fe2000f8e00ff */
[----:B---3--:R-:W-:Y:S01]  /*8c60*/  MOV R10, UR8 ;  /* 0x00000008000a7c02 */ /* 0x008fe20008000f00 */
[----:B------:R-:W-:-:S07]  /*8c70*/  IMAD.U32 R11, RZ, RZ, UR9 ;  /* 0x00000009ff0b7e24 */ /* 0x000fce000f8e00ff */
[----:B------:R-:W-:-:S07]  /*8c80*/  LEPC R20, `(.L_x_4686) ;  /* 0x000000001014794e */ /* 0x000fce0000000000 */
[----:B--2---:R-:W-:Y:S05]  /*8c90*/  CALL.ABS.NOINC R2 ;  /* 0x0000000002007343 */ /* 0x004fea0003c00000 */
.L_x_4686:
[----:B------:R-:W-:Y:S01]  /*8ca0*/  PRMT R0, RZ, 0x7610, R0 ;  /* 0x00007610ff007816 */ /* 0x000fe20000000000 */
[----:B------:R-:W-:Y:S06]  /*8cb0*/  BRA `(.L_x_4659) ;  /* 0x00000000001c7947 */ /* 0x000fec0003800000 */
.L_x_4683:
[----:B------:R-:W2:Y:S02]  /*8cc0*/  LDG.E.64 R2, desc[UR36][R2.64] ;  /* 0x0000002402027981 */ /* 0x000ea4000c1e1b00 */
[----:B--2---:R-:W0:Y:S02]  /*8cd0*/  I2F.U64 R0, R2 ;  /* 0x0000000200007312 */ /* 0x004e240000301000 */
[----:B0-----:R-:W-:Y:S01]  /*8ce0*/  F2FP.F16.F32.PACK_AB R0, RZ, R0 ;  /* 0x00000000ff00723e */ /* 0x001fe200000000ff */
[----:B------:R-:W-:Y:S06]  /*8cf0*/  BRA `(.L_x_4659) ;  /* 0x00000000000c7947 */ /* 0x000fec0003800000 */
.L_x_4682:
[----:B------:R-:W2:Y:S02]  /*8d00*/  LDG.E R2, desc[UR36][R2.64] ;  /* 0x0000002402027981 */ /* 0x000ea4000c1e1900 */
[----:B--2---:R-:W-:-:S04]  /*8d10*/  I2FP.F32.U32 R0, R2 ;  /* 0x0000000200007245 */ /* 0x004fc80000201000 */
[----:B------:R-:W-:-:S07]  /*8d20*/  F2FP.F16.F32.PACK_AB R0, RZ, R0 ;  /* 0x00000000ff00723e */ /* 0x000fce00000000ff */
.L_x_4659:
[----:B01----:R-:W0:Y:S01]  /*8d30*/  LDC.64 R2, c[0x0][0x590] ;  /* 0x00016400ff027b82 */ /* 0x003e220000000a00 */
[----:B-----5:R-:W-:Y:S01]  /*8d40*/  HADD2.F32 R5, -RZ, R0.H0_H0 ;  /* 0x20000000ff057230 */ /* 0x020fe20000004100 */
        /* <DEDUP_REMOVED lines=36> */
.L_x_4688:
[----:B------:R-:W-:Y:S05]  /*8f90*/  BSYNC.RECONVERGENT B0 ;  /* 0x0000000000007941 */ /* 0x000fea0003800200 */
.L_x_4687:
        /* <DEDUP_REMOVED lines=19> */
.L_x_4692:
[----:B------:R-:W-:-:S06]  /*90d0*/  HADD2.F32 R5, -RZ, R0.H0_H0 ;  /* 0x20000000ff057230 */ /* 0x000fcc0000004100 */
[----:B------:R-:W0:Y:S02]  /*90e0*/  F2I.S64.TRUNC R4, R5 ;  /* 0x0000000500047311 */ /* 0x000e24000020d900 */
[----:B0-----:R0:W-:Y:S01]  /*90f0*/  STG.E.U8 desc[UR36][R2.64], R4 ;  /* 0x0000000402007986 */ /* 0x0011e2000c101124 */
[----:B------:R-:W-:Y:S05]  /*9100*/  BRA `(.L_x_4694) ;  /* 0x0000000c006c7947 */ /* 0x000fea0003800000 */
.L_x_4691:
        /* <DEDUP_REMOVED lines=10> */
.L_x_4696:
[----:B------:R-:W-:-:S04]  /*91b0*/  HADD2.F32 R0, -RZ, R0.H0_H0 ;  /* 0x20000000ff007230 */ /* 0x000fc80000004100 */
[----:B------:R-:W0:Y:S02]  /*91c0*/  F2I.FTZ.TRUNC.NTZ R5, R0 ;  /* 0x0000000000057305 */ /* 0x000e24000021f100 */
[----:B0-----:R0:W-:Y:S01]  /*91d0*/  STG.E desc[UR36][R2.64], R5 ;  /* 0x0000000502007986 */ /* 0x0011e2000c101924 */
[----:B------:R-:W-:Y:S05]  /*91e0*/  BRA `(.L_x_4694) ;  /* 0x0000000c00347947 */ /* 0x000fea0003800000 */
.L_x_4695:
[----:B------:R-:W-:-:S04]  /*91f0*/  HADD2.F32 R0, -RZ, R0.H0_H0 ;  /* 0x20000000ff007230 */ /* 0x000fc80000004100 */
[----:B------:R-:W0:Y:S02]  /*9200*/  F2I.FTZ.TRUNC.NTZ R5, R0 ;  /* 0x0000000000057305 */ /* 0x000e24000021f100 */
[----:B0-----:R0:W-:Y:S01]  /*9210*/  STG.E.U16 desc[UR36][R2.64], R5 ;  /* 0x0000000502007986 */ /* 0x0011e2000c101524 */
[----:B------:R-:W-:Y:S05]  /*9220*/  BRA `(.L_x_4694) ;  /* 0x0000000c00247947 */ /* 0x000fea0003800000 */
.L_x_4690:
        /* <DEDUP_REMOVED lines=9> */
.L_x_4698:
[----:B------:R0:W-:Y:S01]  /*92c0*/  STG.E.U16 desc[UR36][R2.64], R0 ;  /* 0x0000000002007986 */ /* 0x0001e2000c101524 */
[----:B------:R-:W-:Y:S05]  /*92d0*/  BRA `(.L_x_4694) ;  /* 0x0000000800f87947 */ /* 0x000fea0003800000 */
.L_x_4697:
        /* <DEDUP_REMOVED lines=10> */
.L_x_4700:
[----:B------:R-:W-:-:S05]  /*9380*/  HADD2.F32 R0, -RZ, R0.H0_H0 ;  /* 0x20000000ff007230 */ /* 0x000fca0000004100 */
[----:B------:R-:W-:-:S04]  /*9390*/  F2FP.F16.F32.PACK_AB R0, RZ, R0 ;  /* 0x00000000ff00723e */ /* 0x000fc800000000ff */
[----:B------:R-:W-:-:S05]  /*93a0*/  PRMT R0, R0, 0x5410, RZ ;  /* 0x0000541000007816 */ /* 0x000fca00000000ff */
[----:B------:R0:W-:Y:S01]  /*93b0*/  STG.E desc[UR36][R2.64], R0 ;  /* 0x0000000002007986 */ /* 0x0001e2000c101924 */
[----:B------:R-:W-:Y:S05]  /*93c0*/  BRA `(.L_x_4694) ;  /* 0x0000000800bc7947 */ /* 0x000fea0003800000 */
.L_x_4699:
[----:B------:R-:W-:-:S05]  /*93d0*/  HADD2.F32 R4, -RZ, R0.H0_H0 ;  /* 0x20000000ff047230 */ /* 0x000fca0000004100 */
[----:B------:R-:W-:-:S06]  /*93e0*/  FMUL.FTZ R4, R4, 1 ;  /* 0x3f80000004047820 */ /* 0x000fcc0000410000 */
[----:B------:R-:W0:Y:S02]  /*93f0*/  F2F.F64.F32 R4, R4 ;  /* 0x0000000400047310 */ /* 0x000e240000201800 */
[----:B0-----:R0:W-:Y:S01]  /*9400*/  STG.E.64 desc[UR36][R2.64], R4 ;  /* 0x0000000402007986 */ /* 0x0011e2000c101b24 */
[----:B------:R-:W-:Y:S05]  /*9410*/  BRA `(.L_x_4694) ;  /* 0x0000000800a87947 */ /* 0x000fea0003800000 */
.L_x_4689:
        /* <DEDUP_REMOVED lines=14> */
.L_x_4704:
[----:B------:R-:W-:Y:S01]  /*9500*/  HADD2.F32 R5, -RZ, R0.H0_H0 ;  /* 0x20000000ff057230 */ /* 0x000fe20000004100 */
        /* <DEDUP_REMOVED lines=17> */
.L_x_4707:
[----:B------:R-:W-:-:S04]  /*9620*/  SHF.R.U32.HI R5, RZ, 0x18, R5 ;  /* 0x00000018ff057819 */ /* 0x000fc80000011605 */
[----:B------:R-:W-:-:S07]  /*9630*/  LOP3.LUT R0, R0, 0x80, R5, 0xf8, !PT ;  /* 0x0000008000007812 */ /* 0x000fce00078ef805 */
.L_x_4706:
[----:B------:R-:W-:Y:S05]  /*9640*/  BSYNC.RECONVERGENT B0 ;  /* 0x0000000000007941 */ /* 0x000fea0003800200 */
.L_x_4705:
[----:B------:R3:W-:Y:S01]  /*9650*/  STG.E.U8 desc[UR36][R2.64], R0 ;  /* 0x0000000002007986 */ /* 0x0007e2000c101124 */
[----:B------:R-:W-:Y:S05]  /*9660*/  BRA `(.L_x_4694) ;  /* 0x0000000800147947 */ /* 0x000fea0003800000 */
.L_x_4703:
[----:B------:R-:W-:Y:S01]  /*9670*/  HADD2.F32 R5, -RZ, R0.H0_H0 ;  /* 0x20000000ff057230 */ /* 0x000fe20000004100 */
        /* <DEDUP_REMOVED lines=17> */
.L_x_4710:
[----:B------:R-:W-:-:S04]  /*9790*/  SHF.R.U32.HI R5, RZ, 0x18, R5 ;  /* 0x00000018ff057819 */ /* 0x000fc80000011605 */
[----:B------:R-:W-:-:S07]  /*97a0*/  LOP3.LUT R0, R0, 0x80, R5, 0xf8, !PT ;  /* 0x0000008000007812 */ /* 0x000fce00078ef805 */
.L_x_4709:
[----:B------:R-:W-:Y:S05]  /*97b0*/  BSYNC.RECONVERGENT B0 ;  /* 0x0000000000007941 */ /* 0x000fea0003800200 */
.L_x_4708:
[----:B------:R0:W-:Y:S01]  /*97c0*/  STG.E.U8 desc[UR36][R2.64], R0 ;  /* 0x0000000002007986 */ /* 0x0001e2000c101124 */
[----:B------:R-:W-:Y:S05]  /*97d0*/  BRA `(.L_x_4694) ;  /* 0x0000000400b87947 */ /* 0x000fea0003800000 */
.L_x_4702:
        /* <DEDUP_REMOVED lines=22> */
.L_x_4712:
[----:B------:R-:W-:-:S06]  /*9940*/  HADD2.F32 R4, -RZ, R0.H0_H0 ;  /* 0x20000000ff047230 */ /* 0x000fcc0000004100 */
[----:B------:R-:W0:Y:S02]  /*9950*/  F2I.U64.TRUNC R4, R4 ;  /* 0x0000000400047311 */ /* 0x000e24000020d800 */
[----:B0-----:R1:W-:Y:S01]  /*9960*/  STG.E.64 desc[UR36][R2.64], R4 ;  /* 0x0000000402007986 */ /* 0x0013e2000c101b24 */
[----:B------:R-:W-:Y:S05]  /*9970*/  BRA `(.L_x_4694) ;  /* 0x0000000400507947 */ /* 0x000fea0003800000 */
.L_x_4711:
[----:B------:R-:W-:-:S04]  /*9980*/  HADD2.F32 R0, -RZ, R0.H0_H0 ;  /* 0x20000000ff007230 */ /* 0x000fc80000004100 */
[----:B------:R-:W0:Y:S02]  /*9990*/  F2I.FTZ.U32.TRUNC.NTZ R5, R0 ;  /* 0x0000000000057305 */ /* 0x000e24000021f000 */
[----:B0-----:R0:W-:Y:S01]  /*99a0*/  STG.E desc[UR36][R2.64], R5 ;  /* 0x0000000502007986 */ /* 0x0011e2000c101924 */
[----:B------:R-:W-:Y:S05]  /*99b0*/  BRA `(.L_x_4694) ;  /* 0x0000000400407947 */ /* 0x000fea0003800000 */
.L_x_4701:
        /* <DEDUP_REMOVED lines=11> */
.L_x_4714:
[----:B------:R-:W-:Y:S01]  /*9a70*/  HADD2.F32 R0, -RZ, R0.H0_H0 ;  /* 0x20000000ff007230 */ /* 0x000fe20000004100 */
[----:B------:R-:W-:-:S04]  /*9a80*/  CS2R R6, SRZ ;  /* 0x0000000000067805 */ /* 0x000fc8000001ff00 */
[----:B------:R-:W-:-:S04]  /*9a90*/  FMUL.FTZ R0, R0, 1 ;  /* 0x3f80000000007820 */ /* 0x000fc80000410000 */
[----:B------:R-:W0:Y:S02]  /*9aa0*/  F2F.F64.F32 R4, R0 ;  /* 0x0000000000047310 */ /* 0x000e240000201800 */
[----:B0-----:R0:W-:Y:S01]  /*9ab0*/  STG.E.128 desc[UR36][R2.64], R4 ;  /* 0x0000000402007986 */ /* 0x0011e2000c101d24 */
[----:B------:R-:W-:Y:S05]  /*9ac0*/  BRA `(.L_x_4694) ;  /* 0x0000000000fc7947 */ /* 0x000fea0003800000 */
.L_x_4713:
[----:B------:R-:W-:-:S09]  /*9ad0*/  UISETP.NE.AND UP0, UPT, UR4, 0xf, UPT ;  /* 0x0000000f0400788c */ /* 0x000fd2000bf05270 */
[----:B------:R-:W-:Y:S05]  /*9ae0*/  BRA.U !UP0, `(.L_x_4715) ;  /* 0x0000000108e87547 */ /* 0x000fea000b800000 */
[----:B------:R-:W-:-:S09]  /*9af0*/  UISETP.NE.AND UP0, UPT, UR4, 0x17, UPT ;  /* 0x000000170400788c */ /* 0x000fd2000bf05270 */
[----:B------:R-:W-:Y:S05]  /*9b00*/  BRA.U !UP0, `(.L_x_4716) ;  /* 0x0000000108907547 */ /* 0x000fea000b800000 */
[----:B------:R-:W-:-:S09]  /*9b10*/  UISETP.NE.AND UP0, UPT, UR4, 0x18, UPT ;  /* 0x000000180400788c */ /* 0x000fd2000bf05270 */
[----:B------:R-:W-:Y:S05]  /*9b20*/  BRA.U !UP0, `(.L_x_4717) ;  /* 0x0000000108447547 */ /* 0x000fea000b800000 */
.L_x_4693:
        /* <DEDUP_REMOVED lines=16> */
.L_x_4718:
[----:B------:R-:W-:Y:S05]  /*9c30*/  BRA `(.L_x_4694) ;  /* 0x0000000000a07947 */ /* 0x000fea0003800000 */
.L_x_4717:
        /* <DEDUP_REMOVED lines=13> */
.L_x_4720:
[----:B------:R-:W-:Y:S05]  /*9d10*/  BSYNC.RECONVERGENT B0 ;  /* 0x0000000000007941 */ /* 0x000fea0003800200 */
.L_x_4719:
[----:B------:R-:W-:-:S05]  /*9d20*/  LOP3.LUT R5, R0, 0x80, R5, 0xf8, !PT ;  /* 0x0000008000057812 */ /* 0x000fca00078ef805 */
[----:B------:R0:W-:Y:S01]  /*9d30*/  STG.E.U8 desc[UR36][R2.64], R5 ;  /* 0x0000000502007986 */ /* 0x0001e2000c101124 */
[----:B------:R-:W-:Y:S05]  /*9d40*/  BRA `(.L_x_4694) ;  /* 0x00000000005c7947 */ /* 0x000fea0003800000 */
.L_x_4716:
        /* <DEDUP_REMOVED lines=12> */
.L_x_4722:
[----:B------:R-:W-:Y:S01]  /*9e10*/  HFMA2 R0, -RZ, RZ, 0, 7.569789886474609375e-06 ;  /* 0x0000007fff007431 */ /* 0x000fe200000001ff */
[----:B------:R-:W-:-:S04]  /*9e20*/  ISETP.GT.U32.AND P0, PT, R4, 0x7f800000, PT ;  /* 0x7f8000000400780c */ /* 0x000fc80003f04070 */
[----:B------:R-:W-:-:S09]  /*9e30*/  SEL R0, R0, 0x7c, P0 ;  /* 0x0000007c00007807 */ /* 0x000fd20000000000 */
.L_x_4723:
[----:B------:R-:W-:Y:S05]  /*9e40*/  BSYNC.RECONVERGENT B0 ;  /* 0x0000000000007941 */ /* 0x000fea0003800200 */
.L_x_4721:
[----:B------:R-:W-:-:S04]  /*9e50*/  SHF.R.U32.HI R5, RZ, 0x18, R5 ;  /* 0x00000018ff057819 */ /* 0x000fc80000011605 */
[----:B------:R-:W-:-:S05]  /*9e60*/  LOP3.LUT R5, R0, 0x80, R5, 0xf8, !PT ;  /* 0x0000008000057812 */ /* 0x000fca00078ef805 */
[----:B------:R0:W-:Y:S01]  /*9e70*/  STG.E.U8 desc[UR36][R2.64], R5 ;  /* 0x0000000502007986 */ /* 0x0001e2000c101124 */
[----:B------:R-:W-:Y:S05]  /*9e80*/  BRA `(.L_x_4694) ;  /* 0x00000000000c7947 */ /* 0x000fea0003800000 */
.L_x_4715:
[----:B------:R-:W-:-:S05]  /*9e90*/  HADD2.F32 R0, -RZ, R0.H0_H0 ;  /* 0x20000000ff007230 */ /* 0x000fca0000004100 */
[----:B------:R-:W-:-:S05]  /*9ea0*/  F2FP.BF16.F32.PACK_AB R0, RZ, R0 ;  /* 0x00000000ff00723e */ /* 0x000fca00000010ff */
[----:B------:R0:W-:Y:S02]  /*9eb0*/  STG.E.U16 desc[UR36][R2.64], R0 ;  /* 0x0000000002007986 */ /* 0x0001e4000c101524 */
.L_x_4694:
[----:B------:R-:W-:-:S07]  /*9ec0*/  VIADD R17, R17, 0x80 ;  /* 0x0000008011117836 */ /* 0x000fce0000000000 */
.L_x_4652:
[----:B------:R-:W-:Y:S05]  /*9ed0*/  BSYNC.RECONVERGENT B6 ;  /* 0x0000000000067941 */ /* 0x000fea0003800200 */
.L_x_4651:
[----:B------:R-:W5:Y:S02]  /*9ee0*/  LDCU UR4, c[0x0][0x380] ;  /* 0x00007000ff0477ac */ /* 0x000f640008000800 */
[----:B-----5:R-:W-:-:S13]  /*9ef0*/  ISETP.GE.AND P0, PT, R17, UR4, PT ;  /* 0x0000000411007c0c */ /* 0x020fda000bf06270 */
[----:B------:R-:W-:Y:S05]  /*9f00*/  @P0 EXIT ;  /* 0x000000000000094d */ /* 0x000fea0003800000 */
[----:B------:R-:W5:Y:S01]  /*9f10*/  LDCU UR4, c[0x0][0x388] ;  /* 0x00007100ff0477ac */ /* 0x000f620008000800 */
[----:B0--34-:R-:W-:Y:S01]  /*9f20*/  MOV R0, RZ ;  /* 0x000000ff00007202 */ /* 0x019fe20000000f00 */
        /* <DEDUP_REMOVED lines=301> */
.L_x_4724:
        /* <DEDUP_REMOVED lines=20> */
.L_x_4728:
[----:B------:R-:W2:Y:S02]  /*b340*/  LDG.E.U8 R2, desc[UR36][R2.64] ;  /* 0x0000002402027981 */ /* 0x000ea4000c1e1100 */
[----:B--2---:R-:W-:-:S04]  /*b350*/  I2FP.F32.U32 R0, R2 ;  /* 0x0000000200007245 */ /* 0x004fc80000201000 */
[----:B------:R-:W-:Y:S01]  /*b360*/  F2FP.F16.F32.PACK_AB R0, RZ, R0 ;  /* 0x00000000ff00723e */ /* 0x000fe200000000ff */
[----:B------:R-:W-:Y:S06]  /*b370*/  BRA `(.L_x_4730) ;  /* 0x0000000c009c7947 */ /* 0x000fec0003800000 */
.L_x_4727:
        /* <DEDUP_REMOVED lines=10> */
.L_x_4732:
[----:B------:R-:W2:Y:S02]  /*b420*/  LDG.E R2, desc[UR36][R2.64] ;  /* 0x0000002402027981 */ /* 0x000ea4000c1e1900 */
[----:B--2---:R-:W-:-:S04]  /*b430*/  I2FP.F32.S32 R0, R2 ;  /* 0x0000000200007245 */ /* 0x004fc80000201400 */
[----:B------:R-:W-:Y:S01]  /*b440*/  F2FP.F16.F32.PACK_AB R0, RZ, R0 ;  /* 0x00000000ff00723e */ /* 0x000fe200000000ff */
[----:B------:R-:W-:Y:S06]  /*b450*/  BRA `(.L_x_4730) ;  /* 0x0000000c00647947 */ /* 0x000fec0003800000 */
.L_x_4731:
[----:B------:R-:W2:Y:S02]  /*b460*/  LDG.E.U16 R2, desc[UR36][R2.64] ;  /* 0x0000002402027981 */ /* 0x000ea4000c1e1500 */
[----:B--2---:R-:W0:Y:S02]  /*b470*/  I2F.S16 R0, R2 ;  /* 0x0000000200007306 */ /* 0x004e240000101400 */
[----:B0-----:R-:W-:Y:S01]  /*b480*/  F2FP.F16.F32.PACK_AB R0, RZ, R0 ;  /* 0x00000000ff00723e */ /* 0x001fe200000000ff */
[----:B------:R-:W-:Y:S06]  /*b490*/  BRA `(.L_x_4730) ;  /* 0x0000000c00547947 */ /* 0x000fec0003800000 */
.L_x_4726:
        /* <DEDUP_REMOVED lines=9> */
.L_x_4734:
[----:B------:R1:W5:Y:S01]  /*b530*/  LDG.E.U16 R0, desc[UR36][R2.64] ;  /* 0x0000002402007981 */ /* 0x000362000c1e1500 */
[----:B------:R-:W-:Y:S05]  /*b540*/  BRA `(.L_x_4730) ;  /* 0x0000000c00287947 */ /* 0x000fea0003800000 */
.L_x_4733:
        /* <DEDUP_REMOVED lines=9> */
.L_x_4736:
[----:B------:R0:W5:Y:S01]  /*b5e0*/  LDG.E.U16 R0, desc[UR36][R2.64] ;  /* 0x0000002402007981 */ /* 0x000162000c1e1500 */
[----:B------:R-:W-:Y:S05]  /*b5f0*/  BRA `(.L_x_4730) ;  /* 0x0000000800fc7947 */ /* 0x000fea0003800000 */
.L_x_4735:
        /* <DEDUP_REMOVED lines=12> */
.L_x_4725:
        /* <DEDUP_REMOVED lines=13> */
.L_x_4739:
        /* <DEDUP_REMOVED lines=12> */
.L_x_4738:
        /* <DEDUP_REMOVED lines=27> */
.L_x_4741:
        /* <DEDUP_REMOVED lines=13> */
.L_x_4740:
[----:B------:R-:W2:Y:S02]  /*bad0*/  LDG.E.U16 R0, desc[UR36][R2.64] ;  /* 0x0000002402007981 */ /* 0x000ea4000c1e1500 */
[----:B--2---:R-:W-:-:S05]  /*bae0*/  IMAD.U32 R0, R0, 0x10000, RZ ;  /* 0x0001000000007824 */ /* 0x004fca00078e00ff */
[----:B------:R-:W-:Y:S01]  /*baf0*/  F2FP.F16.F32.PACK_AB R0, RZ, R0 ;  /* 0x00000000ff00723e */ /* 0x000fe200000000ff */
[----:B------:R-:W-:Y:S06]  /*bb00*/  BRA `(.L_x_4730) ;  /* 0x0000000400b87947 */ /* 0x000fec0003800000 */
.L_x_4737:
        /* <DEDUP_REMOVED lines=12> */
.L_x_4744:
        /* <DEDUP_REMOVED lines=21> */
.L_x_4748:
[----:B------:R-:W-:Y:S05]  /*bd20*/  BSYNC.RECONVERGENT B1 ;  /* 0x0000000000017941 */ /* 0x000fea0003800200 */
.L_x_4747:
[----:B------:R-:W-:Y:S02]  /*bd30*/  SHF.L.U32 R0, R0, 0x14, RZ ;  /* 0x0000001400007819 */ /* 0x000fe400000006ff */
[----:B------:R-:W-:-:S04]  /*bd40*/  LEA R2, R2, 0x3b800000, 0x17 ;  /* 0x3b80000002027811 */ /* 0x000fc800078eb8ff */
[----:B------:R-:W-:-:S07]  /*bd50*/  LOP3.LUT R0, R2, R0, R7, 0xfe, !PT ;  /* 0x0000000002007212 */ /* 0x000fce00078efe07 */
.L_x_4746:
[----:B------:R-:W-:Y:S05]  /*bd60*/  BSYNC.RECONVERGENT B0 ;  /* 0x0000000000007941 */ /* 0x000fea0003800200 */
.L_x_4745:
[----:B------:R-:W-:Y:S01]  /*bd70*/  F2FP.F16.F32.PACK_AB R0, RZ, R0 ;  /* 0x00000000ff00723e */ /* 0x000fe200000000ff */
[----:B------:R-:W-:Y:S06]  /*bd80*/  BRA `(.L_x_4730) ;  /* 0x0000000400187947 */ /* 0x000fec0003800000 */
.L_x_4743:
        /* <DEDUP_REMOVED lines=21> */
.L_x_4752:
[----:B------:R-:W-:Y:S05]  /*bee0*/  BSYNC.RECONVERGENT B1 ;  /* 0x0000000000017941 */ /* 0x000fea0003800200 */
.L_x_4751:
[----:B------:R-:W-:Y:S01]  /*bef0*/  IMAD.SHL.U32 R0, R0, 0x200000, RZ ;  /* 0x0020000000007824 */ /* 0x000fe200078e00ff */
[----:B------:R-:W-:-:S04]  /*bf00*/  LEA R2, R2, 0x37800000, 0x17 ;  /* 0x3780000002027811 */ /* 0x000fc800078eb8ff */
[----:B------:R-:W-:-:S07]  /*bf10*/  LOP3.LUT R0, R2, R0, R7, 0xfe, !PT ;  /* 0x0000000002007212 */ /* 0x000fce00078efe07 */
.L_x_4750:
[----:B------:R-:W-:Y:S05]  /*bf20*/  BSYNC.RECONVERGENT B0 ;  /* 0x0000000000007941 */ /* 0x000fea0003800200 */
.L_x_4749:
[----:B------:R-:W-:Y:S01]  /*bf30*/  F2FP.F16.F32.PACK_AB R0, RZ, R0 ;  /* 0x00000000ff00723e */ /* 0x000fe200000000ff */
[----:B------:R-:W-:Y:S06]  /*bf40*/  BRA `(.L_x_4730) ;  /* 0x0000000000a87947 */ /* 0x000fec0003800000 */
.L_x_4742:
        /* <DEDUP_REMOVED lines=8> */
[----:B------:R-:W-:Y:S01]  /*bfd0*/  HFMA2 R0, -RZ, RZ, 3.814697265625e-06, 0 ;  /* 0x00400000ff007431 */ /* 0x000fe200000001ff */
[----:B--2---:R-:W-:-:S13]  /*bfe0*/  ISETP.NE.AND P0, PT, R2, RZ, PT ;  /* 0x000000ff0200720c */ /* 0x004fda0003f05270 */
[----:B------:R-:W-:Y:S05]  /*bff0*/  @!P0 BRA `(.L_x_4756) ;  /* 0x00000000000c8947 */ /* 0x000fea0003800000 */
[----:B------:R-:W-:-:S13]  /*c000*/  ISETP.NE.AND P0, PT, R2, 0xff, PT ;  /* 0x000000ff0200780c */ /* 0x000fda0003f05270 */
[----:B------:R-:W-:Y:S01]  /*c010*/  @!P0 IMAD.MOV.U32 R0, RZ, RZ, 0x7f800001 ;  /* 0x7f800001ff008424 */ /* 0x000fe200078e00ff */
[----:B------:R-:W-:-:S07]  /*c020*/  @P0 SHF.L.U32 R0, R2, 0x17, RZ ;  /* 0x0000001702000819 */ /* 0x000fce00000006ff */
.L_x_4756:
[----:B------:R-:W-:Y:S05]  /*c030*/  BSYNC.RECONVERGENT B0 ;  /* 0x0000000000007941 */ /* 0x000fea0003800200 */
.L_x_4755:
[----:B------:R-:W-:Y:S01]  /*c040*/  F2FP.F16.F32.PACK_AB R0, RZ, R0 ;  /* 0x00000000ff00723e */ /* 0x000fe200000000ff */
[----:B------:R-:W-:Y:S06]  /*c050*/  BRA `(.L_x_4730) ;  /* 0x0000000000647947 */ /* 0x000fec0003800000 */
.L_x_4729:
[----:B------:R-:W-:Y:S01]  /*c060*/  MOV R0, 0x0 ;  /* 0x0000000000007802 */ /* 0x000fe20000000f00 */
[----:B------:R-:W0:Y:S01]  /*c070*/  LDCU.64 UR4, c[0x4][0x128] ;  /* 0x01002500ff0477ac */ /* 0x000e220008000a00 */
[----:B------:R-:W-:Y:S02]  /*c080*/  HFMA2 R12, -RZ, RZ, 0, 5.9604644775390625e-08 ;  /* 0x00000001ff0c7431 */ /* 0x000fe400000001ff */
[----:B------:R-:W-:Y:S01]  /*c090*/  IMAD.MOV.U32 R8, RZ, RZ, 0x4e ;  /* 0x0000004eff087424 */ /* 0x000fe200078e00ff */
[----:B------:R1:W2:Y:S01]  /*c0a0*/  LDC.64 R2, c[0x4][R0] ;  /* 0x0100000000027b82 */ /* 0x0002a20000000a00 */
[----:B------:R-:W3:Y:S01]  /*c0b0*/  LDCU.64 UR6, c[0x4][0x130] ;  /* 0x01002600ff0677ac */ /* 0x000ee20008000a00 */
[----:B------:R-:W-:Y:S01]  /*c0c0*/  IMAD.MOV.U32 R13, RZ, RZ, RZ ;  /* 0x000000ffff0d7224 */ /* 0x000fe200078e00ff */
[----:B------:R-:W4:Y:S01]  /*c0d0*/  LDCU.64 UR8, c[0x4][0x28] ;  /* 0x01000500ff0877ac */ /* 0x000f220008000a00 */
[----:B0-----:R-:W-:Y:S01]  /*c0e0*/  IMAD.U32 R4, RZ, RZ, UR4 ;  /* 0x00000004ff047e24 */ /* 0x001fe2000f8e00ff */
[----:B------:R-:W-:Y:S01]  /*c0f0*/  MOV R5, UR5 ;  /* 0x0000000500057c02 */ /* 0x000fe20008000f00 */
[----:B---3--:R-:W-:Y:S01]  /*c100*/  IMAD.U32 R6, RZ, RZ, UR6 ;  /* 0x00000006ff067e24 */ /* 0x008fe2000f8e00ff */
[----:B------:R-:W-:Y:S01]  /*c110*/  MOV R7, UR7 ;  /* 0x0000000700077c02 */ /* 0x000fe20008000f00 */
[----:B----4-:R-:W-:Y:S01]  /*c120*/  IMAD.U32 R10, RZ, RZ, UR8 ;  /* 0x00000008ff0a7e24 */ /* 0x010fe2000f8e00ff */
[----:B-1----:R-:W-:-:S07]  /*c130*/  MOV R11, UR9 ;  /* 0x00000009000b7c02 */ /* 0x002fce0008000f00 */
[----:B------:R-:W-:-:S07]  /*c140*/  LEPC R20, `(.L_x_4757) ;  /* 0x000000001014794e */ /* 0x000fce0000000000 */
[----:B--2---:R-:W-:Y:S05]  /*c150*/  CALL.ABS.NOINC R2 ;  /* 0x0000000002007343 */ /* 0x004fea0003c00000 */
.L_x_4757:
[----:B------:R-:W-:Y:S01]  /*c160*/  PRMT R0, RZ, 0x7610, R0 ;  /* 0x00007610ff007816 */ /* 0x000fe20000000000 */
[----:B------:R-:W-:Y:S06]  /*c170*/  BRA `(.L_x_4730) ;  /* 0x00000000001c7947 */ /* 0x000fec0003800000 */
.L_x_4754:
[----:B------:R-:W2:Y:S02]  /*c180*/  LDG.E.64 R2, desc[UR36][R2.64] ;  /* 0x0000002402027981 */ /* 0x000ea4000c1e1b00 */
[----:B--2---:R-:W0:Y:S02]  /*c190*/  I2F.U64 R0, R2 ;  /* 0x0000000200007312 */ /* 0x004e240000301000 */
[----:B0-----:R-:W-:Y:S01]  /*c1a0*/  F2FP.F16.F32.PACK_AB R0, RZ, R0 ;  /* 0x00000000ff00723e */ /* 0x001fe200000000ff */
[----:B------:R-:W-:Y:S06]  /*c1b0*/  BRA `(.L_x_4730) ;  /* 0x00000000000c7947 */ /* 0x000fec0003800000 */
.L_x_4753:
[----:B------:R-:W2:Y:S02]  /*c1c0*/  LDG.E R2, desc[UR36][R2.64] ;  /* 0x0000002402027981 */ /* 0x000ea4000c1e1900 */
[----:B--2---:R-:W-:-:S04]  /*c1d0*/  I2FP.F32.U32 R0, R2 ;  /* 0x0000000200007245 */ /* 0x004fc80000201000 */
[----:B------:R-:W-:-:S07]  /*c1e0*/  F2FP.F16.F32.PACK_AB R0, RZ, R0 ;  /* 0x00000000ff00723e */ /* 0x000fce00000000ff */
.L_x_4730:
        /* <DEDUP_REMOVED lines=38> */
.L_x_4759:
[----:B------:R-:W-:Y:S05]  /*c450*/  BSYNC.RECONVERGENT B0 ;  /* 0x0000000000007941 */ /* 0x000fea0003800200 */
.L_x_4758:
[----:B------:R-:W-:Y:S01]  /*c460*/  UPRMT UR4, UR41, 0x9910, URZ ;  /* 0x0000991029047896 */ /* 0x000fe200080000ff */
[----:B------:R-:W-:-:S03]  /*c470*/  F2FP.F16.F32.PACK_AB R0, RZ, R5 ;  /* 0x00000005ff00723e */ /* 0x000fc600000000ff */
        /* <DEDUP_REMOVED lines=14> */
.L_x_4763:
[----:B------:R-:W-:-:S06]  /*c560*/  HADD2.F32 R3, -RZ, R0.H0_H0 ;  /* 0x20000000ff037230 */ /* 0x000fcc0000004100 */
[----:B------:R-:W0:Y:S02]  /*c570*/  F2I.S64.TRUNC R2, R3 ;  /* 0x0000000300027311 */ /* 0x000e24000020d900 */
[----:B0-----:R-:W-:Y:S01]  /*c580*/  STG.E.U8 desc[UR36][R16.64], R2 ;  /* 0x0000000210007986 */ /* 0x001fe2000c101124 */
[----:B------:R-:W-:Y:S05]  /*c590*/  EXIT ;  /* 0x000000000000794d */ /* 0x000fea0003800000 */
.L_x_4762:
        /* <DEDUP_REMOVED lines=10> */
.L_x_4766:
[----:B------:R-:W-:-:S04]  /*c640*/  HADD2.F32 R0, -RZ, R0.H0_H0 ;  /* 0x20000000ff007230 */ /* 0x000fc80000004100 */
[----:B------:R-:W0:Y:S02]  /*c650*/  F2I.FTZ.TRUNC.NTZ R3, R0 ;  /* 0x0000000000037305 */ /* 0x000e24000021f100 */
[----:B0-----:R-:W-:Y:S01]  /*c660*/  STG.E desc[UR36][R16.64], R3 ;  /* 0x0000000310007986 */ /* 0x001fe2000c101924 */
[----:B------:R-:W-:Y:S05]  /*c670*/  EXIT ;  /* 0x000000000000794d */ /* 0x000fea0003800000 */
.L_x_4765:
[----:B------:R-:W-:-:S04]  /*c680*/  HADD2.F32 R0, -RZ, R0.H0_H0 ;  /* 0x20000000ff007230 */ /* 0x000fc80000004100 */
[----:B------:R-:W0:Y:S02]  /*c690*/  F2I.FTZ.TRUNC.NTZ R3, R0 ;  /* 0x0000000000037305 */ /* 0x000e24000021f100 */
[----:B0-----:R-:W-:Y:S01]  /*c6a0*/  STG.E.U16 desc[UR36][R16.64], R3 ;  /* 0x0000000310007986 */ /* 0x001fe2000c101524 */
[----:B------:R-:W-:Y:S05]  /*c6b0*/  EXIT ;  /* 0x000000000000794d */ /* 0x000fea0003800000 */
.L_x_4761:
        /* <DEDUP_REMOVED lines=9> */
.L_x_4768:
[----:B------:R-:W-:Y:S01]  /*c750*/  STG.E.U16 desc[UR36][R16.64], R0 ;  /* 0x0000000010007986 */ /* 0x000fe2000c101524 */
[----:B------:R-:W-:Y:S05]  /*c760*/  EXIT ;  /* 0x000000000000794d */ /* 0x000fea0003800000 */
.L_x_4767:
        /* <DEDUP_REMOVED lines=10> */
.L_x_4770:
[----:B------:R-:W-:-:S05]  /*c810*/  HADD2.F32 R0, -RZ, R0.H0_H0 ;  /* 0x20000000ff007230 */ /* 0x000fca0000004100 */
[----:B------:R-:W-:-:S04]  /*c820*/  F2FP.F16.F32.PACK_AB R0, RZ, R0 ;  /* 0x00000000ff00723e */ /* 0x000fc800000000ff */
[----:B------:R-:W-:-:S05]  /*c830*/  PRMT R0, R0, 0x5410, RZ ;  /* 0x0000541000007816 */ /* 0x000fca00000000ff */
[----:B------:R-:W-:Y:S01]  /*c840*/  STG.E desc[UR36][R16.64], R0 ;  /* 0x0000000010007986 */ /* 0x000fe2000c101924 */
[----:B------:R-:W-:Y:S05]  /*c850*/  EXIT ;  /* 0x000000000000794d */ /* 0x000fea0003800000 */
.L_x_4769:
[----:B------:R-:W-:-:S05]  /*c860*/  HADD2.F32 R2, -RZ, R0.H0_H0 ;  /* 0x20000000ff027230 */ /* 0x000fca0000004100 */
[----:B------:R-:W-:-:S06]  /*c870*/  FMUL.FTZ R2, R2, 1 ;  /* 0x3f80000002027820 */ /* 0x000fcc0000410000 */
[----:B------:R-:W0:Y:S02]  /*c880*/  F2F.F64.F32 R2, R2 ;  /* 0x0000000200027310 */ /* 0x000e240000201800 */
[----:B0-----:R-:W-:Y:S01]  /*c890*/  STG.E.64 desc[UR36][R16.64], R2 ;  /* 0x0000000210007986 */ /* 0x001fe2000c101b24 */
[----:B------:R-:W-:Y:S05]  /*c8a0*/  EXIT ;  /* 0x000000000000794d */ /* 0x000fea0003800000 */
.L_x_4760:
        /* <DEDUP_REMOVED lines=14> */
.L_x_4774:
        /* <DEDUP_REMOVED lines=17> */
.L_x_4777:
[----:B------:R-:W-:-:S04]  /*caa0*/  SHF.R.U32.HI R3, RZ, 0x18, R3 ;  /* 0x00000018ff037819 */ /* 0x000fc80000011603 */
[----:B------:R-:W-:-:S04]  /*cab0*/  LOP3.LUT R0, R0, 0x80, R3, 0xf8, !PT ;  /* 0x0000008000007812 */ /* 0x000fc800078ef803 */
[----:B------:R-:W-:-:S07]  /*cac0*/  PRMT R8, R0, 0x7610, R8 ;  /* 0x0000761000087816 */ /* 0x000fce0000000008 */
.L_x_4776:
[----:B------:R-:W-:Y:S05]  /*cad0*/  BSYNC.RECONVERGENT B0 ;  /* 0x0000000000007941 */ /* 0x000fea0003800200 */
.L_x_4775:
[----:B------:R-:W-:Y:S01]  /*cae0*/  STG.E.U8 desc[UR36][R16.64], R8 ;  /* 0x0000000810007986 */ /* 0x000fe2000c101124 */
[----:B------:R-:W-:Y:S05]  /*caf0*/  EXIT ;  /* 0x000000000000794d */ /* 0x000fea0003800000 */
.L_x_4773:
        /* <DEDUP_REMOVED lines=17> */
.L_x_4780:
[----:B------:R-:W-:-:S04]  /*cc10*/  SHF.R.U32.HI R3, RZ, 0x18, R3 ;  /* 0x00000018ff037819 */ /* 0x000fc80000011603 */
[----:B------:R-:W-:-:S04]  /*cc20*/  LOP3.LUT R0, R0, 0x80, R3, 0xf8, !PT ;  /* 0x0000008000007812 */ /* 0x000fc800078ef803 */
[----:B------:R-:W-:-:S07]  /*cc30*/  PRMT R8, R0, 0x7610, R8 ;  /* 0x0000761000087816 */ /* 0x000fce0000000008 */
.L_x_4779:
[----:B------:R-:W-:Y:S05]  /*cc40*/  BSYNC.RECONVERGENT B0 ;  /* 0x0000000000007941 */ /* 0x000fea0003800200 */
.L_x_4778:
[----:B------:R-:W-:Y:S01]  /*cc50*/  STG.E.U8 desc[UR36][R16.64], R8 ;  /* 0x0000000810007986 */ /* 0x000fe2000c101124 */
[----:B------:R-:W-:Y:S05]  /*cc60*/  EXIT ;  /* 0x000000000000794d */ /* 0x000fea0003800000 */
.L_x_4772:
        /* <DEDUP_REMOVED lines=22> */
.L_x_4782:
[----:B------:R-:W-:-:S06]  /*cdd0*/  HADD2.F32 R2, -RZ, R0.H0_H0 ;  /* 0x20000000ff027230 */ /* 0x000fcc0000004100 */
[----:B------:R-:W0:Y:S02]  /*cde0*/  F2I.U64.TRUNC R2, R2 ;  /* 0x0000000200027311 */ /* 0x000e24000020d800 */
[----:B0-----:R-:W-:Y:S01]  /*cdf0*/  STG.E.64 desc[UR36][R16.64], R2 ;  /* 0x0000000210007986 */ /* 0x001fe2000c101b24 */
[----:B------:R-:W-:Y:S05]  /*ce00*/  EXIT ;  /* 0x000000000000794d */ /* 0x000fea0003800000 */
.L_x_4781:
[----:B------:R-:W-:-:S04]  /*ce10*/  HADD2.F32 R0, -RZ, R0.H0_H0 ;  /* 0x20000000ff007230 */ /* 0x000fc80000004100 */
[----:B------:R-:W0:Y:S02]  /*ce20*/  F2I.FTZ.U32.TRUNC.NTZ R3, R0 ;  /* 0x0000000000037305 */ /* 0x000e24000021f000 */
[----:B0-----:R-:W-:Y:S01]  /*ce30*/  STG.E desc[UR36][R16.64], R3 ;  /* 0x0000000310007986 */ /* 0x001fe2000c101924 */
[----:B------:R-:W-:Y:S05]  /*ce40*/  EXIT ;  /* 0x000000000000794d */ /* 0x000fea0003800000 */
.L_x_4771:
        /* <DEDUP_REMOVED lines=11> */
.L_x_4784:
[----:B------:R-:W-:Y:S01]  /*cf00*/  HADD2.F32 R0, -RZ, R0.H0_H0 ;  /* 0x20000000ff007230 */ /* 0x000fe20000004100 */
[----:B------:R-:W-:-:S04]  /*cf10*/  CS2R R6, SRZ ;  /* 0x0000000000067805 */ /* 0x000fc8000001ff00 */
[----:B------:R-:W-:-:S04]  /*cf20*/  FMUL.FTZ R0, R0, 1 ;  /* 0x3f80000000007820 */ /* 0x000fc80000410000 */
[----:B------:R-:W0:Y:S02]  /*cf30*/  F2F.F64.F32 R4, R0 ;  /* 0x0000000000047310 */ /* 0x000e240000201800 */
[----:B0-----:R-:W-:Y:S01]  /*cf40*/  STG.E.128 desc[UR36][R16.64], R4 ;  /* 0x0000000410007986 */ /* 0x001fe2000c101d24 */
[----:B------:R-:W-:Y:S05]  /*cf50*/  EXIT ;  /* 0x000000000000794d */ /* 0x000fea0003800000 */
.L_x_4783:
[----:B------:R-:W-:-:S09]  /*cf60*/  UISETP.NE.AND UP0, UPT, UR4, 0xf, UPT ;  /* 0x0000000f0400788c */ /* 0x000fd2000bf05270 */
[----:B------:R-:W-:Y:S05]  /*cf70*/  BRA.U !UP0, `(.L_x_4785) ;  /* 0x0000000108e87547 */ /* 0x000fea000b800000 */
[----:B------:R-:W-:-:S09]  /*cf80*/  UISETP.NE.AND UP0, UPT, UR4, 0x17, UPT ;  /* 0x000000170400788c */ /* 0x000fd2000bf05270 */
[----:B------:R-:W-:Y:S05]  /*cf90*/  BRA.U !UP0, `(.L_x_4786) ;  /* 0x0000000108907547 */ /* 0x000fea000b800000 */
[----:B------:R-:W-:-:S09]  /*cfa0*/  UISETP.NE.AND UP0, UPT, UR4, 0x18, UPT ;  /* 0x000000180400788c */ /* 0x000fd2000bf05270 */
[----:B------:R-:W-:Y:S05]  /*cfb0*/  BRA.U !UP0, `(.L_x_4787) ;  /* 0x0000000108447547 */ /* 0x000fea000b800000 */
.L_x_4764:
        /* <DEDUP_REMOVED lines=16> */
.L_x_4788:
[----:B------:R-:W-:Y:S05]  /*d0c0*/  EXIT ;  /* 0x000000000000794d */ /* 0x000fea0003800000 */
.L_x_4787:
        /* <DEDUP_REMOVED lines=13> */
.L_x_4790:
[----:B------:R-:W-:Y:S05]  /*d1a0*/  BSYNC.RECONVERGENT B0 ;  /* 0x0000000000007941 */ /* 0x000fea0003800200 */
.L_x_4789:
[----:B------:R-:W-:-:S05]  /*d1b0*/  LOP3.LUT R3, R0, 0x80, R3, 0xf8, !PT ;  /* 0x0000008000037812 */ /* 0x000fca00078ef803 */
[----:B------:R-:W-:Y:S01]  /*d1c0*/  STG.E.U8 desc[UR36][R16.64], R3 ;  /* 0x0000000310007986 */ /* 0x000fe2000c101124 */
[----:B------:R-:W-:Y:S05]  /*d1d0*/  EXIT ;  /* 0x000000000000794d */ /* 0x000fea0003800000 */
.L_x_4786:
        /* <DEDUP_REMOVED lines=12> */
.L_x_4792:
[----:B------:R-:W-:Y:S01]  /*d2a0*/  HFMA2 R0, -RZ, RZ, 0, 7.569789886474609375e-06 ;  /* 0x0000007fff007431 */ /* 0x000fe200000001ff */
[----:B------:R-:W-:-:S04]  /*d2b0*/  ISETP.GT.U32.AND P0, PT, R2, 0x7f800000, PT ;  /* 0x7f8000000200780c */ /* 0x000fc80003f04070 */
[----:B------:R-:W-:-:S09]  /*d2c0*/  SEL R0, R0, 0x7c, P0 ;  /* 0x0000007c00007807 */ /* 0x000fd20000000000 */
.L_x_4793:
[----:B------:R-:W-:Y:S05]  /*d2d0*/  BSYNC.RECONVERGENT B0 ;  /* 0x0000000000007941 */ /* 0x000fea0003800200 */
.L_x_4791:
[----:B------:R-:W-:-:S04]  /*d2e0*/  SHF.R.U32.HI R3, RZ, 0x18, R3 ;  /* 0x00000018ff037819 */ /* 0x000fc80000011603 */
[----:B------:R-:W-:-:S05]  /*d2f0*/  LOP3.LUT R3, R0, 0x80, R3, 0xf8, !PT ;  /* 0x0000008000037812 */ /* 0x000fca00078ef803 */
[----:B------:R-:W-:Y:S01]  /*d300*/  STG.E.U8 desc[UR36][R16.64], R3 ;  /* 0x0000000310007986 */ /* 0x000fe2000c101124 */
[----:B------:R-:W-:Y:S05]  /*d310*/  EXIT ;  /* 0x000000000000794d */ /* 0x000fea0003800000 */
.L_x_4785:
[----:B------:R-:W-:-:S05]  /*d320*/  HADD2.F32 R0, -RZ, R0.H0_H0 ;  /* 0x20000000ff007230 */ /* 0x000fca0000004100 */
[----:B------:R-:W-:-:S05]  /*d330*/  F2FP.BF16.F32.PACK_AB R0, RZ, R0 ;  /* 0x00000000ff00723e */ /* 0x000fca00000010ff */
[----:B------:R-:W-:Y:S01]  /*d340*/  STG.E.U16 desc[UR36][R16.64], R0 ;  /* 0x0000000010007986 */ /* 0x000fe2000c101524 */
[----:B------:R-:W-:Y:S05]  /*d350*/  EXIT ;  /* 0x000000000000794d */ /* 0x000fea0003800000 */
.L_x_4794:
        /* <DEDUP_REMOVED lines=10> */
.L_x_7062:


//--------------------- .text._ZN2at6native27unrolled_elementwise_kernelIZZZNS0_65_GLOBAL__N__cd49fe81_27_ActivationSoftplusKernel_cu_1520ed90_293215softplus_kernelERNS_18TensorIteratorBaseERKN3c106ScalarES8_ENKUlvE_clEvENKUlvE1_clEvEUlNS5_4HalfEE_St5arrayIPcLm2EELi4E23TrivialOffsetCalculatorILi1EjESH_NS0_6memory12LoadWithCastILi1EEENSI_13StoreWithCastILi1EEEEEviT_T0_T2_T3_T4_T5_ --------------------------
	.section	.text._ZN2at6native27unrolled_elementwise_kernelIZZZNS0_65_GLOBAL__N__cd49fe81_27_ActivationSoftplusKernel_cu_1520ed90_293215softplus_kernelERNS_18TensorIteratorBaseERKN3c106ScalarES8_ENKUlvE_clEvENKUlvE1_clEvEUlNS5_4HalfEE_St5arrayIPcLm2EELi4E23TrivialOffsetCalculatorILi1EjESH_NS0_6memory12LoadWithCastILi1EEENSI_13StoreWithCastILi1EEEEEviT_T0_T2_T3_T4_T5_,"ax",@progbits
	.align	128
        .global         _ZN2at6native27unrolled_elementwise_kernelIZZZNS0_65_GLOBAL__N__cd49fe81_27_ActivationSoftplusKernel_cu_1520ed90_293215softplus_kernelERNS_18TensorIteratorBaseERKN3c106ScalarES8_ENKUlvE_clEvENKUlvE1_clEvEUlNS5_4HalfEE_St5arrayIPcLm2EELi4E23TrivialOffsetCalculatorILi1EjESH_NS0_6memory12LoadWithCastILi1EEENSI_13StoreWithCastILi1EEEEEviT_T0_T2_T3_T4_T5_
        .type           _ZN2at6native27unrolled_elementwise_kernelIZZZNS0_65_GLOBAL__N__cd49fe81_27_ActivationSoftplusKernel_cu_1520ed90_293215softplus_kernelERNS_18TensorIteratorBaseERKN3c106ScalarES8_ENKUlvE_clEvENKUlvE1_clEvEUlNS5_4HalfEE_St5arrayIPcLm2EELi4E23TrivialOffsetCalculatorILi1EjESH_NS0_6memory12LoadWithCastILi1EEENSI_13StoreWithCastILi1EEEEEviT_T0_T2_T3_T4_T5_,@function
        .size           _ZN2at6native27unrolled_elementwise_kernelIZZZNS0_65_GLOBAL__N__cd49fe81_27_ActivationSoftplusKernel_cu_1520ed90_293215softplus_kernelERNS_18TensorIteratorBaseERKN3c106ScalarES8_ENKUlvE_clEvENKUlvE1_clEvEUlNS5_4HalfEE_St5arrayIPcLm2EELi4E23TrivialOffsetCalculatorILi1EjESH_NS0_6memory12LoadWithCastILi1EEENSI_13StoreWithCastILi1EEEEEviT_T0_T2_T3_T4_T5_,(.L_x_7063 - _ZN2at6native27unrolled_elementwise_kernelIZZZNS0_65_GLOBAL__N__cd49fe81_27_ActivationSoftplusKernel_cu_1520ed90_293215softplus_kernelERNS_18TensorIteratorBaseERKN3c106ScalarES8_ENKUlvE_clEvENKUlvE1_clEvEUlNS5_4HalfEE_St5arrayIPcLm2EELi4E23TrivialOffsetCalculatorILi1EjESH_NS0_6memory12LoadWithCastILi1EEENSI_13StoreWithCastILi1EEEEEviT_T0_T2_T3_T4_T5_)
        .other          _ZN2at6native27unrolled_elementwise_kernelIZZZNS0_65_GLOBAL__N__cd49fe81_27_ActivationSoftplusKernel_cu_1520ed90_293215softplus_kernelERNS_18TensorIteratorBaseERKN3c106ScalarES8_ENKUlvE_clEvENKUlvE1_clEvEUlNS5_4HalfEE_St5arrayIPcLm2EELi4E23TrivialOffsetCalculatorILi1EjESH_NS0_6memory12LoadWithCastILi1EEENSI_13StoreWithCastILi1EEEEEviT_T0_T2_T3_T4_T5_,@"STO_CUDA_ENTRY STV_DEFAULT"
_ZN2at6native27unrolled_elementwise_kernelIZZZNS0_65_GLOBAL__N__cd49fe81_27_ActivationSoftplusKernel_cu_1520ed90_293215softplus_kernelERNS_18TensorIteratorBaseERKN3c106ScalarES8_ENKUlvE_clEvENKUlvE1_clEvEUlNS5_4HalfEE_St5arrayIPcLm2EELi4E23TrivialOffsetCalculatorILi1EjESH_NS0_6memory12LoadWithCastILi1EEENSI_13StoreWithCastILi1EEEEEviT_T0_T2_T3_T4_T5_:
.text._ZN2at6native27unrolled_elementwise_kernelIZZZNS0_65_GLOBAL__N__cd49fe81_27_ActivationSoftplusKernel_cu_1520ed90_293215softplus_kernelERNS_18TensorIteratorBaseERKN3c106ScalarES8_ENKUlvE_clEvENKUlvE1_clEvEUlNS5_4HalfEE_St5arrayIPcLm2EELi4E23TrivialOffsetCalculatorILi1EjESH_NS0_6memory12LoadWithCastILi1EEENSI_13StoreWithCastILi1EEEEEviT_T0_T2_T3_T4_T5_:
        /* <DEDUP_REMOVED lines=34> */
.L_x_4800:
[----:B------:R-:W2:Y:S02]  /*0220*/  LDG.E.U8 R2, desc[UR36][R2.64] ;  /* 0x0000002402027981 */ /* 0x000ea4000c1e1100 */
[----:B--2---:R-:W-:-:S04]  /*0230*/  I2FP.F32.U32 R0, R2 ;  /* 0x0000000200007245 */ /* 0x004fc80000201000 */
[----:B------:R-:W-:-:S04]  /*0240*/  F2FP.F16.F32.PACK_AB R0, RZ, R0 ;  /* 0x00000000ff00723e */ /* 0x000fc800000000ff */
[----:B------:R-:W-:Y:S01]  /*0250*/  PRMT R18, R0, 0x7610, R18 ;  /* 0x0000761000127816 */ /* 0x000fe20000000012 */
[----:B------:R-:W-:Y:S06]  /*0260*/  BRA `(.L_x_4802) ;  /* 0x0000000c00d47947 */ /* 0x000fec0003800000 */
.L_x_4799:
        /* <DEDUP_REMOVED lines=11> */
.L_x_4804:
[----:B------:R-:W2:Y:S02]  /*0320*/  LDG.E R2, desc[UR36][R2.64] ;  /* 0x0000002402027981 */ /* 0x000ea4000c1e1900 */
[----:B--2---:R-:W-:-:S04]  /*0330*/  I2FP.F32.S32 R0, R2 ;  /* 0x0000000200007245 */ /* 0x004fc80000201400 */
[----:B------:R-:W-:-:S04]  /*0340*/  F2FP.F16.F32.PACK_AB R0, RZ, R0 ;  /* 0x00000000ff00723e */ /* 0x000fc800000000ff */
[----:B------:R-:W-:Y:S01]  /*0350*/  PRMT R18, R0, 0x7610, R18 ;  /* 0x0000761000127816 */ /* 0x000fe20000000012 */
[----:B------:R-:W-:Y:S06]  /*0360*/  BRA `(.L_x_4802) ;  /* 0x0000000c00947947 */ /* 0x000fec0003800000 */
.L_x_4803:
[----:B------:R-:W2:Y:S02]  /*0370*/  LDG.E.U16 R2, desc[UR36][R2.64] ;  /* 0x0000002402027981 */ /* 0x000ea4000c1e1500 */
[----:B--2---:R-:W0:Y:S02]  /*0380*/  I2F.S16 R0, R2 ;  /* 0x0000000200007306 */ /* 0x004e240000101400 */
[----:B0-----:R-:W-:-:S04]  /*0390*/  F2FP.F16.F32.PACK_AB R0, RZ, R0 ;  /* 0x00000000ff00723e */ /* 0x001fc800000000ff */
[----:B------:R-:W-:Y:S01]  /*03a0*/  PRMT R18, R0, 0x7610, R18 ;  /* 0x0000761000127816 */ /* 0x000fe20000000012 */
[----:B------:R-:W-:Y:S06]  /*03b0*/  BRA `(.L_x_4802) ;  /* 0x0000000c00807947 */ /* 0x000fec0003800000 */
.L_x_4798:
        /* <DEDUP_REMOVED lines=9> */
.L_x_4806:
[----:B------:R1:W5:Y:S01]  /*0450*/  LDG.E.U16 R18, desc[UR36][R2.64] ;  /* 0x0000002402127981 */ /* 0x000362000c1e1500 */
[----:B------:R-:W-:Y:S05]  /*0460*/  BRA `(.L_x_4802) ;  /* 0x0000000c00547947 */ /* 0x000fea0003800000 */
.L_x_4805:
        /* <DEDUP_REMOVED lines=9> */
.L_x_4808:
[----:B------:R0:W5:Y:S01]  /*0500*/  LDG.E.U16 R18, desc[UR36][R2.64] ;  /* 0x0000002402127981 */ /* 0x000162000c1e1500 */
[----:B------:R-:W-:Y:S05]  /*0510*/  BRA `(.L_x_4802) ;  /* 0x0000000c00287947 */ /* 0x000fea0003800000 */
.L_x_4807:
        /* <DEDUP_REMOVED lines=13> */
.L_x_4797:
        /* <DEDUP_REMOVED lines=14> */
.L_x_4811:
        /* <DEDUP_REMOVED lines=13> */
.L_x_4810:
        /* <DEDUP_REMOVED lines=27> */
.L_x_4813:
        /* <DEDUP_REMOVED lines=14> */
.L_x_4812:
[----:B------:R-:W2:Y:S02]  /*0a30*/  LDG.E.U16 R0, desc[UR36][R2.64] ;  /* 0x0000002402007981 */ /* 0x000ea4000c1e1500 */
[----:B--2---:R-:W-:-:S05]  /*0a40*/  IMAD.U32 R0, R0, 0x10000, RZ ;  /* 0x0001000000007824 */ /* 0x004fca00078e00ff */
[----:B------:R-:W-:-:S04]  /*0a50*/  F2FP.F16.F32.PACK_AB R0, RZ, R0 ;  /* 0x00000000ff00723e */ /* 0x000fc800000000ff */
[----:B------:R-:W-:Y:S01]  /*0a60*/  PRMT R18, R0, 0x7610, R18 ;  /* 0x0000761000127816 */ /* 0x000fe20000000012 */
[----:B------:R-:W-:Y:S06]  /*0a70*/  BRA `(.L_x_4802) ;  /* 0x0000000400d07947 */ /* 0x000fec0003800000 */
.L_x_4809:
        /* <DEDUP_REMOVED lines=13> */
.L_x_4816:
        /* <DEDUP_REMOVED lines=21> */
.L_x_4820:
[----:B------:R-:W-:Y:S05]  /*0ca0*/  BSYNC.RECONVERGENT B1 ;  /* 0x0000000000017941 */ /* 0x000fea0003800200 */
.L_x_4819:
[----:B------:R-:W-:Y:S01]  /*0cb0*/  IMAD.SHL.U32 R0, R0, 0x100000, RZ ;  /* 0x0010000000007824 */ /* 0x000fe200078e00ff */
[----:B------:R-:W-:-:S04]  /*0cc0*/  LEA R2, R2, 0x3b800000, 0x17 ;  /* 0x3b80000002027811 */ /* 0x000fc800078eb8ff */
[----:B------:R-:W-:-:S07]  /*0cd0*/  LOP3.LUT R0, R2, R0, R7, 0xfe, !PT ;  /* 0x0000000002007212 */ /* 0x000fce00078efe07 */
.L_x_4818:
[----:B------:R-:W-:Y:S05]  /*0ce0*/  BSYNC.RECONVERGENT B0 ;  /* 0x0000000000007941 */ /* 0x000fea0003800200 */
.L_x_4817:
[----:B------:R-:W-:-:S04]  /*0cf0*/  F2FP.F16.F32.PACK_AB R0, RZ, R0 ;  /* 0x00000000ff00723e */ /* 0x000fc800000000ff */
[----:B------:R-:W-:Y:S01]  /*0d00*/  PRMT R18, R0, 0x7610, R18 ;  /* 0x0000761000127816 */ /* 0x000fe20000000012 */
[----:B------:R-:W-:Y:S06]  /*0d10*/  BRA `(.L_x_4802) ;  /* 0x0000000400287947 */ /* 0x000fec0003800000 */
.L_x_4815:
        /* <DEDUP_REMOVED lines=21> */
.L_x_4824:
[----:B------:R-:W-:Y:S05]  /*0e70*/  BSYNC.RECONVERGENT B1 ;  /* 0x0000000000017941 */ /* 0x000fea0003800200 */
.L_x_4823:
[----:B------:R-:W-:Y:S01]  /*0e80*/  IMAD.SHL.U32 R0, R0, 0x200000, RZ ;  /* 0x0020000000007824 */ /* 0x000fe200078e00ff */
[----:B------:R-:W-:-:S04]  /*0e90*/  LEA R2, R2, 0x37800000, 0x17 ;  /* 0x3780000002027811 */ /* 0x000fc800078eb8ff */
[----:B------:R-:W-:-:S07]  /*0ea0*/  LOP3.LUT R0, R2, R0, R7, 0xfe, !PT ;  /* 0x0000000002007212 */ /* 0x000fce00078efe07 */
.L_x_4822:
[----:B------:R-:W-:Y:S05]  /*0eb0*/  BSYNC.RECONVERGENT B0 ;  /* 0x0000000000007941 */ /* 0x000fea0003800200 */
.L_x_4821:
[----:B------:R-:W-:-:S04]  /*0ec0*/  F2FP.F16.F32.PACK_AB R0, RZ, R0 ;  /* 0x00000000ff00723e */ /* 0x000fc800000000ff */
[----:B------:R-:W-:Y:S01]  /*0ed0*/  PRMT R18, R0, 0x7610, R18 ;  /* 0x0000761000127816 */ /* 0x000fe20000000012 */
[----:B------:R-:W-:Y:S06]  /*0ee0*/  BRA `(.L_x_4802) ;  /* 0x0000000000b47947 */ /* 0x000fec0003800000 */
.L_x_4814:
[----:B------:R-:W-:-:S09]  /*0ef0*/  UISETP.NE.AND UP0, UPT, UR4, 0x1c, UPT ;  /* 0x0000001c0400788c */ /* 0x000fd2000bf05270 */
[----:B------:R-:W-:Y:S05]  /*0f00*/  BRA.U !UP0, `(.L_x_4825) ;  /* 0x00000001089c7547 */ /* 0x000fea000b800000 */
[----:B------:R-:W-:-:S09]  /*0f10*/  UISETP.NE.AND UP0, UPT, UR4, 0x1d, UPT ;  /* 0x0000001d0400788c */ /* 0x000fd2000bf05270 */
[----:B------:R-:W-:Y:S05]  /*0f20*/  BRA.U !UP0, `(.L_x_4826) ;  /* 0x0000000108807547 */ /* 0x000fea000b800000 */
[----:B------:R-:W-:-:S09]  /*0f30*/  UISETP.NE.AND UP0, UPT, UR4, 0x2c, UPT ;  /* 0x0000002c0400788c */ /* 0x000fd2000bf05270 */
[----:B------:R-:W-:Y:S05]  /*0f40*/  BRA.U !UP0, `(.L_x_4827) ;  /* 0x0000000108487547 */ /* 0x000fea000b800000 */
.L_x_4801:
        /* <DEDUP_REMOVED lines=16> */
.L_x_4828:
[----:B------:R-:W-:Y:S01]  /*1050*/  PRMT R18, RZ, 0x7610, R18 ;  /* 0x00007610ff127816 */ /* 0x000fe20000000012 */
[----:B------:R-:W-:Y:S06]  /*1060*/  BRA `(.L_x_4802) ;  /* 0x0000000000547947 */ /* 0x000fec0003800000 */
.L_x_4827:
        /* <DEDUP_REMOVED lines=8> */
.L_x_4830:
[----:B------:R-:W-:Y:S05]  /*10f0*/  BSYNC.RECONVERGENT B0 ;  /* 0x0000000000007941 */ /* 0x000fea0003800200 */
.L_x_4829:
[----:B------:R-:W-:-:S04]  /*1100*/  F2FP.F16.F32.PACK_AB R0, RZ, R0 ;  /* 0x00000000ff00723e */ /* 0x000fc800000000ff */
[----:B------:R-:W-:Y:S01]  /*1110*/  PRMT R18, R0, 0x7610, R18 ;  /* 0x0000761000127816 */ /* 0x000fe20000000012 */
[----:B------:R-:W-:Y:S06]  /*1120*/  BRA `(.L_x_4802) ;  /* 0x0000000000247947 */ /* 0x000fec0003800000 */
.L_x_4826:
[----:B------:R-:W2:Y:S02]  /*1130*/  LDG.E.64 R2, desc[UR36][R2.64] ;  /* 0x0000002402027981 */ /* 0x000ea4000c1e1b00 */
[----:B--2---:R-:W0:Y:S02]  /*1140*/  I2F.U64 R0, R2 ;  /* 0x0000000200007312 */ /* 0x004e240000301000 */
[----:B0-----:R-:W-:-:S04]  /*1150*/  F2FP.F16.F32.PACK_AB R0, RZ, R0 ;  /* 0x00000000ff00723e */ /* 0x001fc800000000ff */
[----:B------:R-:W-:Y:S01]  /*1160*/  PRMT R18, R0, 0x7610, R18 ;  /* 0x0000761000127816 */ /* 0x000fe20000000012 */
[----:B------:R-:W-:Y:S06]  /*1170*/  BRA `(.L_x_4802) ;  /* 0x0000000000107947 */ /* 0x000fec0003800000 */
.L_x_4825:
[----:B------:R-:W2:Y:S02]  /*1180*/  LDG.E R2, desc[UR36][R2.64] ;  /* 0x0000002402027981 */ /* 0x000ea4000c1e1900 */
[----:B--2---:R-:W-:-:S04]  /*1190*/  I2FP.F32.U32 R0, R2 ;  /* 0x0000000200007245 */ /* 0x004fc80000201000 */
[----:B------:R-:W-:-:S04]  /*11a0*/  F2FP.F16.F32.PACK_AB R0, RZ, R0 ;  /* 0x00000000ff00723e */ /* 0x000fc800000000ff */
[----:B------:R-:W-:-:S07]  /*11b0*/  PRMT R18, R0, 0x7610, R18 ;  /* 0x0000761000127816 */ /* 0x000fce0000000012 */
.L_x_4802:
[----:B------:R-:W-:-:S07]  /*11c0*/  VIADD R19, R22, 0x80 ;  /* 0x0000008016137836 */ /* 0x000fce0000000000 */
.L_x_4796:
[----:B------:R-:W-:Y:S05]  /*11d0*/  BSYNC.RECONVERGENT B6 ;  /* 0x0000000000067941 */ /* 0x000fea0003800200 */
.L_x_4795:
[----:B------:R-:W-:Y:S01]  /*11e0*/  ISETP.GE.AND P0, PT, R19, R16, PT ;  /* 0x000000101300720c */ /* 0x000fe20003f06270 */
[----:B------:R-:W-:Y:S01]  /*11f0*/  BSSY.RECONVERGENT B6, `(.L_x_4831) ;  /* 0x0000114000067945 */ /* 0x000fe20003800200 */
[----:B------:R-:W-:-:S11]  /*1200*/  PRMT R23, RZ, 0x7610, R23 ;  /* 0x00007610ff177816 */ /* 0x000fd60000000017 */
        /* <DEDUP_REMOVED lines=23> */
.L_x_4836:
[----:B------:R-:W2:Y:S02]  /*1380*/  LDG.E.U8 R2, desc[UR36][R2.64] ;  /* 0x0000002402027981 */ /* 0x000ea4000c1e1100 */
[----:B--2---:R-:W-:-:S04]  /*1390*/  I2FP.F32.U32 R0, R2 ;  /* 0x0000000200007245 */ /* 0x004fc80000201000 */
[----:B------:R-:W-:-:S04]  /*13a0*/  F2FP.F16.F32.PACK_AB R0, RZ, R0 ;  /* 0x00000000ff00723e */ /* 0x000fc800000000ff */
[----:B------:R-:W-:Y:S01]  /*13b0*/  PRMT R23, R0, 0x7610, R23 ;  /* 0x0000761000177816 */ /* 0x000fe20000000017 */
[----:B------:R-:W-:Y:S06]  /*13c0*/  BRA `(.L_x_4838) ;  /* 0x0000000c00d47947 */ /* 0x000fec0003800000 */
.L_x_4835:
        /* <DEDUP_REMOVED lines=11> */
.L_x_4840:
[----:B------:R-:W2:Y:S02]  /*1480*/  LDG.E R2, desc[UR36][R2.64] ;  /* 0x0000002402027981 */ /* 0x000ea4000c1e1900 */
[----:B--2---:R-:W-:-:S04]  /*1490*/  I2FP.F32.S32 R0, R2 ;  /* 0x0000000200007245 */ /* 0x004fc80000201400 */
[----:B------:R-:W-:-:S04]  /*14a0*/  F2FP.F16.F32.PACK_AB R0, RZ, R0 ;  /* 0x00000000ff00723e */ /* 0x000fc800000000ff */
[----:B------:R-:W-:Y:S01]  /*14b0*/  PRMT R23, R0, 0x7610, R23 ;  /* 0x0000761000177816 */ /* 0x000fe20000000017 */
[----:B------:R-:W-:Y:S06]  /*14c0*/  BRA `(.L_x_4838) ;  /* 0x0000000c00947947 */ /* 0x000fec0003800000 */
.L_x_4839:
[----:B------:R-:W2:Y:S02]  /*14d0*/  LDG.E.U16 R2, desc[UR36][R2.64] ;  /* 0x0000002402027981 */ /* 0x000ea4000c1e1500 */
[----:B--2---:R-:W0:Y:S02]  /*14e0*/  I2F.S16 R0, R2 ;  /* 0x0000000200007306 */ /* 0x004e240000101400 */
[----:B0-----:R-:W-:-:S04]  /*14f0*/  F2FP.F16.F32.PACK_AB R0, RZ, R0 ;  /* 0x00000000ff00723e */ /* 0x001fc800000000ff */
[----:B------:R-:W-:Y:S01]  /*1500*/  PRMT R23, R0, 0x7610, R23 ;  /* 0x0000761000177816 */ /* 0x000fe20000000017 */
[----:B------:R-:W-:Y:S06]  /*1510*/  BRA `(.L_x_4838) ;  /* 0x0000000c00807947 */ /* 0x000fec0003800000 */
.L_x_4834:
        /* <DEDUP_REMOVED lines=9> */
.L_x_4842:
[----:B------:R0:W5:Y:S01]  /*15b0*/  LDG.E.U16 R23, desc[UR36][R2.64] ;  /* 0x0000002402177981 */ /* 0x000162000c1e1500 */
[----:B------:R-:W-:Y:S05]  /*15c0*/  BRA `(.L_x_4838) ;  /* 0x0000000c00547947 */ /* 0x000fea0003800000 */
.L_x_4841:
        /* <DEDUP_REMOVED lines=9> */
.L_x_4844:
[----:B------:R1:W5:Y:S01]  /*1660*/  LDG.E.U16 R23, desc[UR36][R2.64] ;  /* 0x0000002402177981 */ /* 0x000362000c1e1500 */
[----:B------:R-:W-:Y:S05]  /*1670*/  BRA `(.L_x_4838) ;  /* 0x0000000c00287947 */ /* 0x000fea0003800000 */
.L_x_4843:
        /* <DEDUP_REMOVED lines=13> */
.L_x_4833:
        /* <DEDUP_REMOVED lines=14> */
.L_x_4847:
        /* <DEDUP_REMOVED lines=13> */
.L_x_4846:
        /* <DEDUP_REMOVED lines=27> */
.L_x_4849:
        /* <DEDUP_REMOVED lines=14> */
.L_x_4848:
[----:B------:R-:W2:Y:S02]  /*1b90*/  LDG.E.U16 R0, desc[UR36][R2.64] ;  /* 0x0000002402007981 */ /* 0x000ea4000c1e1500 */
[----:B--2---:R-:W-:-:S05]  /*1ba0*/  IMAD.U32 R0, R0, 0x10000, RZ ;  /* 0x0001000000007824 */ /* 0x004fca00078e00ff */
[----:B------:R-:W-:-:S04]  /*1bb0*/  F2FP.F16.F32.PACK_AB R0, RZ, R0 ;  /* 0x00000000ff00723e */ /* 0x000fc800000000ff */
[----:B------:R-:W-:Y:S01]  /*1bc0*/  PRMT R23, R0, 0x7610, R23 ;  /* 0x0000761000177816 */ /* 0x000fe20000000017 */
[----:B------:R-:W-:Y:S06]  /*1bd0*/  BRA `(.L_x_4838) ;  /* 0x0000000400d07947 */ /* 0x000fec0003800000 */
.L_x_4845:
        /* <DEDUP_REMOVED lines=13> */
.L_x_4852:
        /* <DEDUP_REMOVED lines=21> */
.L_x_4856:
[----:B------:R-:W-:Y:S05]  /*1e00*/  BSYNC.RECONVERGENT B1 ;  /* 0x0000000000017941 */ /* 0x000fea0003800200 */
.L_x_4855:
[----:B------:R-:W-:Y:S01]  /*1e10*/  IMAD.SHL.U32 R0, R0, 0x100000, RZ ;  /* 0x0010000000007824 */ /* 0x000fe200078e00ff */
[----:B------:R-:W-:-:S04]  /*1e20*/  LEA R2, R2, 0x3b800000, 0x17 ;  /* 0x3b80000002027811 */ /* 0x000fc800078eb8ff */
[----:B------:R-:W-:-:S07]  /*1e30*/  LOP3.LUT R0, R2, R0, R7, 0xfe, !PT ;  /* 0x0000000002007212 */ /* 0x000fce00078efe07 */
.L_x_4854:
[----:B------:R-:W-:Y:S05]  /*1e40*/  BSYNC.RECONVERGENT B0 ;  /* 0x0000000000007941 */ /* 0x000fea0003800200 */
.L_x_4853:
[----:B------:R-:W-:-:S04]  /*1e50*/  F2FP.F16.F32.PACK_AB R0, RZ, R0 ;  /* 0x00000000ff00723e */ /* 0x000fc800000000ff */
[----:B------:R-:W-:Y:S01]  /*1e60*/  PRMT R23, R0, 0x7610, R23 ;  /* 0x0000761000177816 */ /* 0x000fe20000000017 */
[----:B------:R-:W-:Y:S06]  /*1e70*/  BRA `(.L_x_4838) ;  /* 0x0000000400287947 */ /* 0x000fec0003800000 */
.L_x_4851:
        /* <DEDUP_REMOVED lines=21> */
.L_x_4860:
[----:B------:R-:W-:Y:S05]  /*1fd0*/  BSYNC.RECONVERGENT B1 ;  /* 0x0000000000017941 */ /* 0x000fea0003800200 */
.L_x_4859:
[----:B------:R-:W-:Y:S01]  /*1fe0*/  IMAD.SHL.U32 R0, R0, 0x200000, RZ ;  /* 0x0020000000007824 */ /* 0x000fe200078e00ff */
[----:B------:R-:W-:-:S04]  /*1ff0*/  LEA R2, R2, 0x37800000, 0x17 ;  /* 0x3780000002027811 */ /* 0x000fc800078eb8ff */
[----:B------:R-:W-:-:S07]  /*2000*/  LOP3.LUT R0, R2, R0, R7, 0xfe, !PT ;  /* 0x0000000002007212 */ /* 0x000fce00078efe07 */
.L_x_4858:
[----:B------:R-:W-:Y:S05]  /*2010*/  BSYNC.RECONVERGENT B0 ;  /* 0x0000000000007941 */ /* 0x000fea0003800200 */
.L_x_4857:
[----:B------:R-:W-:-:S04]  /*2020*/  F2FP.F16.F32.PACK_AB R0, RZ, R0 ;  /* 0x00000000ff00723e */ /* 0x000fc800000000ff */
[----:B------:R-:W-:Y:S01]  /*2030*/  PRMT R23, R0, 0x7610, R23 ;  /* 0x0000761000177816 */ /* 0x000fe20000000017 */
[----:B------:R-:W-:Y:S06]  /*2040*/  BRA `(.L_x_4838) ;  /* 0x0000000000b47947 */ /* 0x000fec0003800000 */
.L_x_4850:
        /* <DEDUP_REMOVED lines=14> */
.L_x_4864:
[----:B------:R-:W-:Y:S05]  /*2130*/  BSYNC.RECONVERGENT B0 ;  /* 0x0000000000007941 */ /* 0x000fea0003800200 */
.L_x_4863:
[----:B------:R-:W-:-:S04]  /*2140*/  F2FP.F16.F32.PACK_AB R0, RZ, R0 ;  /* 0x00000000ff00723e */ /* 0x000fc800000000ff */
[----:B------:R-:W-:Y:S01]  /*2150*/  PRMT R23, R0, 0x7610, R23 ;  /* 0x0000761000177816 */ /* 0x000fe20000000017 */
[----:B------:R-:W-:Y:S06]  /*2160*/  BRA `(.L_x_4838) ;  /* 0x00000000006c7947 */ /* 0x000fec0003800000 */
.L_x_4837:
        /* <DEDUP_REMOVED lines=16> */
.L_x_4865:
[----:B------:R-:W-:Y:S01]  /*2270*/  PRMT R23, RZ, 0x7610, R23 ;  /* 0x00007610ff177816 */ /* 0x000fe20000000017 */
[----:B------:R-:W-:Y:S06]  /*2280*/  BRA `(.L_x_4838) ;  /* 0x0000000000247947 */ /* 0x000fec0003800000 */
.L_x_4862:
[----:B------:R-:W2:Y:S02]  /*2290*/  LDG.E.64 R2, desc[UR36][R2.64] ;  /* 0x0000002402027981 */ /* 0x000ea4000c1e1b00 */
[----:B--2---:R-:W0:Y:S02]  /*22a0*/  I2F.U64 R0, R2 ;  /* 0x0000000200007312 */ /* 0x004e240000301000 */
[----:B0-----:R-:W-:-:S04]  /*22b0*/  F2FP.F16.F32.PACK_AB R0, RZ, R0 ;  /* 0x00000000ff00723e */ /* 0x001fc800000000ff */
[----:B------:R-:W-:Y:S01]  /*22c0*/  PRMT R23, R0, 0x7610, R23 ;  /* 0x0000761000177816 */ /* 0x000fe20000000017 */
[----:B------:R-:W-:Y:S06]  /*22d0*/  BRA `(.L_x_4838) ;  /* 0x0000000000107947 */ /* 0x000fec0003800000 */
.L_x_4861:
[----:B------:R-:W2:Y:S02]  /*22e0*/  LDG.E R2, desc[UR36][R2.64] ;  /* 0x0000002402027981 */ /* 0x000ea4000c1e1900 */
[----:B--2---:R-:W-:-:S04]  /*22f0*/  I2FP.F32.U32 R0, R2 ;  /* 0x0000000200007245 */ /* 0x004fc80000201000 */
[----:B------:R-:W-:-:S04]  /*2300*/  F2FP.F16.F32.PACK_AB R0, RZ, R0 ;  /* 0x00000000ff00723e */ /* 0x000fc800000000ff */
[----:B------:R-:W-:-:S07]  /*2310*/  PRMT R23, R0, 0x7610, R23 ;  /* 0x0000761000177816 */ /* 0x000fce0000000017 */
.L_x_4838:
[----:B------:R-:W-:-:S07]  /*2320*/  VIADD R19, R19, 0x80 ;  /* 0x0000008013137836 */ /* 0x000fce0000000000 */
.L_x_4832:
[----:B------:R-:W-:Y:S05]  /*2330*/  BSYNC.RECONVERGENT B6 ;  /* 0x0000000000067941 */ /* 0x000fea0003800200 */
.L_x_4831:
        /* <DEDUP_REMOVED lines=26> */
.L_x_4871:
[----:B------:R-:W2:Y:S02]  /*24e0*/  LDG.E.U8 R2, desc[UR36][R2.64] ;  /* 0x0000002402027981 */ /* 0x000ea4000c1e1100 */
[----:B--2---:R-:W-:-:S04]  /*24f0*/  I2FP.F32.U32 R0, R2 ;  /* 0x0000000200007245 */ /* 0x004fc80000201000 */
[----:B------:R-:W-:-:S04]  /*2500*/  F2FP.F16.F32.PACK_AB R0, RZ, R0 ;  /* 0x00000000ff00723e */ /* 0x000fc800000000ff */
[----:B------:R-:W-:Y:S01]  /*2510*/  PRMT R24, R0, 0x7610, R24 ;  /* 0x0000761000187816 */ /* 0x000fe20000000018 */
[----:B------:R-:W-:Y:S06]  /*2520*/  BRA `(.L_x_4873) ;  /* 0x0000000c00d47947 */ /* 0x000fec0003800000 */
.L_x_4870:
        /* <DEDUP_REMOVED lines=11> */
.L_x_4875:
[----:B------:R-:W2:Y:S02]  /*25e0*/  LDG.E R2, desc[UR36][R2.64] ;  /* 0x0000002402027981 */ /* 0x000ea4000c1e1900 */
[----:B--2---:R-:W-:-:S04]  /*25f0*/  I2FP.F32.S32 R0, R2 ;  /* 0x0000000200007245 */ /* 0x004fc80000201400 */
[----:B------:R-:W-:-:S04]  /*2600*/  F2FP.F16.F32.PACK_AB R0, RZ, R0 ;  /* 0x00000000ff00723e */ /* 0x000fc800000000ff */
[----:B------:R-:W-:Y:S01]  /*2610*/  PRMT R24, R0, 0x7610, R24 ;  /* 0x0000761000187816 */ /* 0x000fe20000000018 */
[----:B------:R-:W-:Y:S06]  /*2620*/  BRA `(.L_x_4873) ;  /* 0x0000000c00947947 */ /* 0x000fec0003800000 */
.L_x_4874:
[----:B------:R-:W2:Y:S02]  /*2630*/  LDG.E.U16 R2, desc[UR36][R2.64] ;  /* 0x0000002402027981 */ /* 0x000ea4000c1e1500 */
[----:B--2---:R-:W0:Y:S02]  /*2640*/  I2F.S16 R0, R2 ;  /* 0x0000000200007306 */ /* 0x004e240000101400 */
[----:B0-----:R-:W-:-:S04]  /*2650*/  F2FP.F16.F32.PACK_AB R0, RZ, R0 ;  /* 0x00000000ff00723e */ /* 0x001fc800000000ff */
[----:B------:R-:W-:Y:S01]  /*2660*/  PRMT R24, R0, 0x7610, R24 ;  /* 0x0000761000187816 */ /* 0x000fe20000000018 */
[----:B------:R-:W-:Y:S06]  /*2670*/  BRA `(.L_x_4873) ;  /* 0x0000000c00807947 */ /* 0x000fec0003800000 */
.L_x_4869:
        /* <DEDUP_REMOVED lines=9> */
.L_x_4877:
[----:B------:R0:W5:Y:S01]  /*2710*/  LDG.E.U16 R24, desc[UR36][R2.64] ;  /* 0x0000002402187981 */ /* 0x000162000c1e1500 */
[----:B------:R-:W-:Y:S05]  /*2720*/  BRA `(.L_x_4873) ;  /* 0x0000000c00547947 */ /* 0x000fea0003800000 */
.L_x_4876:
        /* <DEDUP_REMOVED lines=9> */
.L_x_4879:
[----:B------:R1:W5:Y:S01]  /*27c0*/  LDG.E.U16 R24, desc[UR36][R2.64] ;  /* 0x0000002402187981 */ /* 0x000362000c1e1500 */
[----:B------:R-:W-:Y:S05]  /*27d0*/  BRA `(.L_x_4873) ;  /* 0x0000000c00287947 */ /* 0x000fea0003800000 */
.L_x_4878:
        /* <DEDUP_REMOVED lines=13> */
.L_x_4868:
        /* <DEDUP_REMOVED lines=14> */
.L_x_4882:
        /* <DEDUP_REMOVED lines=13> */
.L_x_4881:
        /* <DEDUP_REMOVED lines=27> */
.L_x_4884:
        /* <DEDUP_REMOVED lines=14> */
.L_x_4883:
[----:B------:R-:W2:Y:S02]  /*2cf0*/  LDG.E.U16 R0, desc[UR36][R2.64] ;  /* 0x0000002402007981 */ /* 0x000ea4000c1e1500 */
[----:B--2---:R-:W-:-:S05]  /*2d00*/  IMAD.U32 R0, R0, 0x10000, RZ ;  /* 0x0001000000007824 */ /* 0x004fca00078e00ff */
[----:B------:R-:W-:-:S04]  /*2d10*/  F2FP.F16.F32.PACK_AB R0, RZ, R0 ;  /* 0x00000000ff00723e */ /* 0x000fc800000000ff */
[----:B------:R-:W-:Y:S01]  /*2d20*/  PRMT R24, R0, 0x7610, R24 ;  /* 0x0000761000187816 */ /* 0x000fe20000000018 */
[----:B------:R-:W-:Y:S06]  /*2d30*/  BRA `(.L_x_4873) ;  /* 0x0000000400d07947 */ /* 0x000fec0003800000 */
.L_x_4880:
        /* <DEDUP_REMOVED lines=13> */
.L_x_4887:
        /* <DEDUP_REMOVED lines=21> */
.L_x_4891:
[----:B------:R-:W-:Y:S05]  /*2f60*/  BSYNC.RECONVERGENT B1 ;  /* 0x0000000000017941 */ /* 0x000fea0003800200 */
.L_x_4890:
[----:B------:R-:W-:Y:S01]  /*2f70*/  IMAD.SHL.U32 R0, R0, 0x100000, RZ ;  /* 0x0010000000007824 */ /* 0x000fe200078e00ff */
[----:B------:R-:W-:-:S04]  /*2f80*/  LEA R2, R2, 0x3b800000, 0x17 ;  /* 0x3b80000002027811 */ /* 0x000fc800078eb8ff */
[----:B------:R-:W-:-:S07]  /*2f90*/  LOP3.LUT R0, R2, R0, R7, 0xfe, !PT ;  /* 0x0000000002007212 */ /* 0x000fce00078efe07 */
.L_x_4889:
[----:B------:R-:W-:Y:S05]  /*2fa0*/  BSYNC.RECONVERGENT B0 ;  /* 0x0000000000007941 */ /* 0x000fea0003800200 */
.L_x_4888:
[----:B------:R-:W-:-:S04]  /*2fb0*/  F2FP.F16.F32.PACK_AB R0, RZ, R0 ;  /* 0x00000000ff00723e */ /* 0x000fc800000000ff */
[----:B------:R-:W-:Y:S01]  /*2fc0*/  PRMT R24, R0, 0x7610, R24 ;  /* 0x0000761000187816 */ /* 0x000fe20000000018 */
[----:B------:R-:W-:Y:S06]  /*2fd0*/  BRA `(.L_x_4873) ;  /* 0x0000000400287947 */ /* 0x000fec0003800000 */
.L_x_4886:
        /* <DEDUP_REMOVED lines=21> */
.L_x_4895:
[----:B------:R-:W-:Y:S05]  /*3130*/  BSYNC.RECONVERGENT B1 ;  /* 0x0000000000017941 */ /* 0x000fea0003800200 */
.L_x_4894:
[----:B------:R-:W-:Y:S01]  /*3140*/  IMAD.SHL.U32 R0, R0, 0x200000, RZ ;  /* 0x0020000000007824 */ /* 0x000fe200078e00ff */
[----:B------:R-:W-:-:S04]  /*3150*/  LEA R2, R2, 0x37800000, 0x17 ;  /* 0x3780000002027811 */ /* 0x000fc800078eb8ff */
[----:B------:R-:W-:-:S07]  /*3160*/  LOP3.LUT R0, R2, R0, R7, 0xfe, !PT ;  /* 0x0000000002007212 */ /* 0x000fce00078efe07 */
.L_x_4893:
[----:B------:R-:W-:Y:S05]  /*3170*/  BSYNC.RECONVERGENT B0 ;  /* 0x0000000000007941 */ /* 0x000fea0003800200 */
.L_x_4892:
[----:B------:R-:W-:-:S04]  /*3180*/  F2FP.F16.F32.PACK_AB R0, RZ, R0 ;  /* 0x00000000ff00723e */ /* 0x000fc800000000ff */
[----:B------:R-:W-:Y:S01]  /*3190*/  PRMT R24, R0, 0x7610, R24 ;  /* 0x0000761000187816 */ /* 0x000fe20000000018 */
[----:B------:R-:W-:Y:S06]  /*31a0*/  BRA `(.L_x_4873) ;  /* 0x0000000000b47947 */ /* 0x000fec0003800000 */
.L_x_4885:
        /* <DEDUP_REMOVED lines=14> */
.L_x_4899:
[----:B------:R-:W-:Y:S05]  /*3290*/  BSYNC.RECONVERGENT B0 ;  /* 0x0000000000007941 */ /* 0x000fea0003800200 */
.L_x_4898:
[----:B------:R-:W-:-:S04]  /*32a0*/  F2FP.F16.F32.PACK_AB R0, RZ, R0 ;  /* 0x00000000ff00723e */ /* 0x000fc800000000ff */
[----:B------:R-:W-:Y:S01]  /*32b0*/  PRMT R24, R0, 0x7610, R24 ;  /* 0x0000761000187816 */ /* 0x000fe20000000018 */
[----:B------:R-:W-:Y:S06]  /*32c0*/  BRA `(.L_x_4873) ;  /* 0x00000000006c7947 */ /* 0x000fec0003800000 */
.L_x_4872:
        /* <DEDUP_REMOVED lines=16> */
.L_x_4900:
[----:B------:R-:W-:Y:S01]  /*33d0*/  PRMT R24, RZ, 0x7610, R24 ;  /* 0x00007610ff187816 */ /* 0x000fe20000000018 */
[----:B------:R-:W-:Y:S06]  /*33e0*/  BRA `(.L_x_4873) ;  /* 0x0000000000247947 */ /* 0x000fec0003800000 */
.L_x_4897:
[----:B------:R-:W2:Y:S02]  /*33f0*/  LDG.E.64 R2, desc[UR36][R2.64] ;  /* 0x0000002402027981 */ /* 0x000ea4000c1e1b00 */
[----:B--2---:R-:W0:Y:S02]  /*3400*/  I2F.U64 R0, R2 ;  /* 0x0000000200007312 */ /* 0x004e240000301000 */
[----:B0-----:R-:W-:-:S04]  /*3410*/  F2FP.F16.F32.PACK_AB R0, RZ, R0 ;  /* 0x00000000ff00723e */ /* 0x001fc800000000ff */
[----:B------:R-:W-:Y:S01]  /*3420*/  PRMT R24, R0, 0x7610, R24 ;  /* 0x0000761000187816 */ /* 0x000fe20000000018 */
[----:B------:R-:W-:Y:S06]  /*3430*/  BRA `(.L_x_4873) ;  /* 0x0000000000107947 */ /* 0x000fec0003800000 */
.L_x_4896:
[----:B------:R-:W2:Y:S02]  /*3440*/  LDG.E R2, desc[UR36][R2.64] ;  /* 0x0000002402027981 */ /* 0x000ea4000c1e1900 */
[----:B--2---:R-:W-:-:S04]  /*3450*/  I2FP.F32.U32 R0, R2 ;  /* 0x0000000200007245 */ /* 0x004fc80000201000 */
[----:B------:R-:W-:-:S04]  /*3460*/  F2FP.F16.F32.PACK_AB R0, RZ, R0 ;  /* 0x00000000ff00723e */ /* 0x000fc800000000ff */
[----:B------:R-:W-:-:S07]  /*3470*/  PRMT R24, R0, 0x7610, R24 ;  /* 0x0000761000187816 */ /* 0x000fce0000000018 */
.L_x_4873:
[----:B------:R-:W-:-:S07]  /*3480*/  VIADD R19, R19, 0x80 ;  /* 0x0000008013137836 */ /* 0x000fce0000000000 */
.L_x_4867:
[----:B------:R-:W-:Y:S05]  /*3490*/  BSYNC.RECONVERGENT B6 ;  /* 0x0000000000067941 */ /* 0x000fea0003800200 */
.L_x_4866:
        /* <DEDUP_REMOVED lines=25> */
.L_x_4906:
[----:B------:R-:W2:Y:S02]  /*3630*/  LDG.E.U8 R2, desc[UR36][R2.64] ;  /* 0x0000002402027981 */ /* 0x000ea4000c1e1100 */
[----:B--2---:R-:W-:-:S04]  /*3640*/  I2FP.F32.U32 R0, R2 ;  /* 0x0000000200007245 */ /* 0x004fc80000201000 */
[----:B------:R-:W-:Y:S01]  /*3650*/  F2FP.F16.F32.PACK_AB R0, RZ, R0 ;  /* 0x00000000ff00723e */ /* 0x000fe200000000ff */
[----:B------:R-:W-:Y:S06]  /*3660*/  BRA `(.L_x_4902) ;  /* 0x0000000c009c7947 */ /* 0x000fec0003800000 */
.L_x_4905:
        /* <DEDUP_REMOVED lines=10> */
.L_x_4909:
[----:B------:R-:W2:Y:S02]  /*3710*/  LDG.E R2, desc[UR36][R2.64] ;  /* 0x0000002402027981 */ /* 0x000ea4000c1e1900 */
[----:B--2---:R-:W-:-:S04]  /*3720*/  I2FP.F32.S32 R0, R2 ;  /* 0x0000000200007245 */ /* 0x004fc80000201400 */
[----:B------:R-:W-:Y:S01]  /*3730*/  F2FP.F16.F32.PACK_AB R0, RZ, R0 ;  /* 0x00000000ff00723e */ /* 0x000fe200000000ff */
[----:B------:R-:W-:Y:S06]  /*3740*/  BRA `(.L_x_4902) ;  /* 0x0000000c00647947 */ /* 0x000fec0003800000 */
.L_x_4908:
[----:B------:R-:W2:Y:S02]  /*3750*/  LDG.E.U16 R2, desc[UR36][R2.64] ;  /* 0x0000002402027981 */ /* 0x000ea4000c1e1500 */
[----:B--2---:R-:W0:Y:S02]  /*3760*/  I2F.S16 R0, R2 ;  /* 0x0000000200007306 */ /* 0x004e240000101400 */
[----:B0-----:R-:W-:Y:S01]  /*3770*/  F2FP.F16.F32.PACK_AB R0, RZ, R0 ;  /* 0x00000000ff00723e */ /* 0x001fe200000000ff */
[----:B------:R-:W-:Y:S06]  /*3780*/  BRA `(.L_x_4902) ;  /* 0x0000000c00547947 */ /* 0x000fec0003800000 */
.L_x_4904:
        /* <DEDUP_REMOVED lines=9> */
.L_x_4911:
[----:B------:R2:W5:Y:S01]  /*3820*/  LDG.E.U16 R0, desc[UR36][R2.64] ;  /* 0x0000002402007981 */ /* 0x000562000c1e1500 */
[----:B------:R-:W-:Y:S05]  /*3830*/  BRA `(.L_x_4902) ;  /* 0x0000000c00287947 */ /* 0x000fea0003800000 */
.L_x_4910:
        /* <DEDUP_REMOVED lines=9> */
.L_x_4913:
[----:B------:R3:W5:Y:S01]  /*38d0*/  LDG.E.U16 R0, desc[UR36][R2.64] ;  /* 0x0000002402007981 */ /* 0x000762000c1e1500 */
[----:B------:R-:W-:Y:S05]  /*38e0*/  BRA `(.L_x_4902) ;  /* 0x0000000800fc7947 */ /* 0x000fea0003800000 */
.L_x_4912:
        /* <DEDUP_REMOVED lines=12> */
.L_x_4903:
        /* <DEDUP_REMOVED lines=13> */
.L_x_4916:
        /* <DEDUP_REMOVED lines=12> */
.L_x_4915:
        /* <DEDUP_REMOVED lines=27> */
.L_x_4918:
        /* <DEDUP_REMOVED lines=13> */
.L_x_4917:
[----:B------:R-:W2:Y:S02]  /*3dc0*/  LDG.E.U16 R0, desc[UR36][R2.64] ;  /* 0x0000002402007981 */ /* 0x000ea4000c1e1500 */
[----:B--2---:R-:W-:-:S05]  /*3dd0*/  IMAD.U32 R0, R0, 0x10000, RZ ;  /* 0x0001000000007824 */ /* 0x004fca00078e00ff */
[----:B------:R-:W-:Y:S01]  /*3de0*/  F2FP.F16.F32.PACK_AB R0, RZ, R0 ;  /* 0x00000000ff00723e */ /* 0x000fe200000000ff */
[----:B------:R-:W-:Y:S06]  /*3df0*/  BRA `(.L_x_4902) ;  /* 0x0000000400b87947 */ /* 0x000fec0003800000 */
.L_x_4914:
        /* <DEDUP_REMOVED lines=12> */
.L_x_4921:
        /* <DEDUP_REMOVED lines=21> */
.L_x_4925:
[----:B------:R-:W-:Y:S05]  /*4010*/  BSYNC.RECONVERGENT B1 ;  /* 0x0000000000017941 */ /* 0x000fea0003800200 */
.L_x_4924:
[----:B------:R-:W-:Y:S01]  /*4020*/  IMAD.SHL.U32 R0, R0, 0x100000, RZ ;  /* 0x0010000000007824 */ /* 0x000fe200078e00ff */
[----:B------:R-:W-:-:S04]  /*4030*/  LEA R2, R2, 0x3b800000, 0x17 ;  /* 0x3b80000002027811 */ /* 0x000fc800078eb8ff */
[----:B------:R-:W-:-:S07]  /*4040*/  LOP3.LUT R0, R2, R0, R7, 0xfe, !PT ;  /* 0x0000000002007212 */ /* 0x000fce00078efe07 */
.L_x_4923:
[----:B------:R-:W-:Y:S05]  /*4050*/  BSYNC.RECONVERGENT B0 ;  /* 0x0000000000007941 */ /* 0x000fea0003800200 */
.L_x_4922:
[----:B------:R-:W-:Y:S01]  /*4060*/  F2FP.F16.F32.PACK_AB R0, RZ, R0 ;  /* 0x00000000ff00723e */ /* 0x000fe200000000ff */
[----:B------:R-:W-:Y:S06]  /*4070*/  BRA `(.L_x_4902) ;  /* 0x0000000400187947 */ /* 0x000fec0003800000 */
.L_x_4920:
        /* <DEDUP_REMOVED lines=21> */
.L_x_4929:
[----:B------:R-:W-:Y:S05]  /*41d0*/  BSYNC.RECONVERGENT B1 ;  /* 0x0000000000017941 */ /* 0x000fea0003800200 */
.L_x_4928:
[----:B------:R-:W-:Y:S01]  /*41e0*/  IMAD.SHL.U32 R0, R0, 0x200000, RZ ;  /* 0x0020000000007824 */ /* 0x000fe200078e00ff */
[----:B------:R-:W-:-:S04]  /*41f0*/  LEA R2, R2, 0x37800000, 0x17 ;  /* 0x3780000002027811 */ /* 0x000fc800078eb8ff */
[----:B------:R-:W-:-:S07]  /*4200*/  LOP3.LUT R0, R2, R0, R7, 0xfe, !PT ;  /* 0x0000000002007212 */ /* 0x000fce00078efe07 */
.L_x_4927:
[----:B------:R-:W-:Y:S05]  /*4210*/  BSYNC.RECONVERGENT B0 ;  /* 0x0000000000007941 */ /* 0x000fea0003800200 */
.L_x_4926:
[----:B------:R-:W-:Y:S01]  /*4220*/  F2FP.F16.F32.PACK_AB R0, RZ, R0 ;  /* 0x00000000ff00723e */ /* 0x000fe200000000ff */
[----:B------:R-:W-:Y:S06]  /*4230*/  BRA `(.L_x_4902) ;  /* 0x0000000000a87947 */ /* 0x000fec0003800000 */
.L_x_4919:
        /* <DEDUP_REMOVED lines=14> */
.L_x_4933:
[----:B------:R-:W-:Y:S05]  /*4320*/  BSYNC.RECONVERGENT B0 ;  /* 0x0000000000007941 */ /* 0x000fea0003800200 */
.L_x_4932:
[----:B------:R-:W-:Y:S01]  /*4330*/  F2FP.F16.F32.PACK_AB R0, RZ, R0 ;  /* 0x00000000ff00723e */ /* 0x000fe200000000ff */
[----:B------:R-:W-:Y:S06]  /*4340*/  BRA `(.L_x_4902) ;  /* 0x0000000000647947 */ /* 0x000fec0003800000 */
.L_x_4907:
        /* <DEDUP_REMOVED lines=16> */
.L_x_4934:
[----:B------:R-:W-:Y:S01]  /*4450*/  PRMT R0, RZ, 0x7610, R0 ;  /* 0x00007610ff007816 */ /* 0x000fe20000000000 */
[----:B------:R-:W-:Y:S06]  /*4460*/  BRA `(.L_x_4902) ;  /* 0x00000000001c7947 */ /* 0x000fec0003800000 */
.L_x_4931:
[----:B------:R-:W2:Y:S02]  /*4470*/  LDG.E.64 R2, desc[UR36][R2.64] ;  /* 0x0000002402027981 */ /* 0x000ea4000c1e1b00 */
[----:B--2---:R-:W0:Y:S02]  /*4480*/  I2F.U64 R0, R2 ;  /* 0x0000000200007312 */ /* 0x004e240000301000 */
[----:B0-----:R-:W-:Y:S01]  /*4490*/  F2FP.F16.F32.PACK_AB R0, RZ, R0 ;  /* 0x00000000ff00723e */ /* 0x001fe200000000ff */
[----:B------:R-:W-:Y:S06]  /*44a0*/  BRA `(.L_x_4902) ;  /* 0x00000000000c7947 */ /* 0x000fec0003800000 */
.L_x_4930:
[----:B------:R-:W2:Y:S02]  /*44b0*/  LDG.E R2, desc[UR36][R2.64] ;  /* 0x0000002402027981 */ /* 0x000ea4000c1e1900 */
[----:B--2---:R-:W-:-:S04]  /*44c0*/  I2FP.F32.U32 R0, R2 ;  /* 0x0000000200007245 */ /* 0x004fc80000201000 */
[----:B------:R-:W-:-:S07]  /*44d0*/  F2FP.F16.F32.PACK_AB R0, RZ, R0 ;  /* 0x00000000ff00723e */ /* 0x000fce00000000ff */
.L_x_4902:
[----:B------:R-:W-:Y:S05]  /*44e0*/  BSYNC.RECONVERGENT B6 ;  /* 0x0000000000067941 */ /* 0x000fea0003800200 */
.L_x_4901:
[----:B------:R-:W-:Y:S01]  /*44f0*/  ISETP.GE.AND P0, PT, R22, R16, PT ;  /* 0x000000101600720c */ /* 0x000fe20003f06270 */
[----:B------:R-:W-:-:S12]  /*4500*/  BSSY.RECONVERGENT B0, `(.L_x_4935) ;  /* 0x000002a000007945 */ /* 0x000fd80003800200 */
[----:B------:R-:W-:Y:S05]  /*4510*/  @P0 BRA `(.L_x_4936) ;  /* 0x0000000000a00947 */ /* 0x000fea0003800000 */
[----:B0123--:R-:W0:Y:S01]  /*4520*/  LDC.64 R2, c[0x0][0x388] ;  /* 0x0000e200ff027b82 */ /* 0x00fe220000000a00 */
        /* <DEDUP_REMOVED lines=37> */
.L_x_4938:
[----:B------:R-:W-:Y:S05]  /*4780*/  BSYNC.RECONVERGENT B1 ;  /* 0x0000000000017941 */ /* 0x000fea0003800200 */
.L_x_4937:
[----:B------:R-:W-:-:S07]  /*4790*/  F2FP.F16.F32.PACK_AB R4, RZ, R5 ;  /* 0x00000005ff04723e */ /* 0x000fce00000000ff */
.L_x_4936:
[----:B------:R-:W-:Y:S05]  /*47a0*/  BSYNC.RECONVERGENT B0 ;  /* 0x0000000000007941 */ /* 0x000fea0003800200 */
.L_x_4935:
[----:B------:R-:W-:Y:S01]  /*47b0*/  VIADD R19, R22, 0x80 ;  /* 0x0000008016137836 */ /* 0x000fe20000000000 */
[----:B------:R-:W-:Y:S04]  /*47c0*/  BSSY.RECONVERGENT B0, `(.L_x_4939) ;  /* 0x000002b000007945 */ /* 0x000fe80003800200 */
[----:B------:R-:W-:-:S13]  /*47d0*/  ISETP.GE.AND P1, PT, R19, R16, PT ;  /* 0x000000101300720c */ /* 0x000fda0003f26270 */
        /* <DEDUP_REMOVED lines=39> */
.L_x_4942:
[----:B------:R-:W-:Y:S05]  /*4a50*/  BSYNC.RECONVERGENT B1 ;  /* 0x0000000000017941 */ /* 0x000fea0003800200 */
.L_x_4941:
[----:B------:R-:W-:-:S07]  /*4a60*/  F2FP.F16.F32.PACK_AB R25, RZ, R25 ;  /* 0x00000019ff19723e */ /* 0x000fce00000000ff */
.L_x_4940:
[----:B------:R-:W-:Y:S05]  /*4a70*/  BSYNC.RECONVERGENT B0 ;  /* 0x0000000000007941 */ /* 0x000fea0003800200 */
.L_x_4939:
[----:B0123--:R-:W-:Y:S01]  /*4a80*/  VIADD R3, R22, 0x100 ;  /* 0x0000010016037836 */ /* 0x00ffe20000000000 */
[----:B------:R-:W-:Y:S04]  /*4a90*/  BSSY.RECONVERGENT B0, `(.L_x_4943) ;  /* 0x000002b000007945 */ /* 0x000fe80003800200 */
[----:B------:R-:W-:-:S13]  /*4aa0*/  ISETP.GE.AND P1, PT, R3, R16, PT ;  /* 0x000000100300720c */ /* 0x000fda0003f26270 */
[----:B------:R-:W-:Y:S05]  /*4ab0*/  @P1 BRA `(.L_x_4944) ;  /* 0x0000000000a01947 */ /* 0x000fea0003800000 */
[----:B------:R-:W0:Y:S01]  /*4ac0*/  LDC.64 R2, c[0x0][0x388] ;  /* 0x0000e200ff027b82 */ /* 0x000e220000000a00 */
        /* <DEDUP_REMOVED lines=37> */
.L_x_4946:
[----:B------:R-:W-:Y:S05]  /*4d20*/  BSYNC.RECONVERGENT B1 ;  /* 0x0000000000017941 */ /* 0x000fea0003800200 */
.L_x_4945:
[----:B------:R-:W-:-:S07]  /*4d30*/  F2FP.F16.F32.PACK_AB R24, RZ, R5 ;  /* 0x00000005ff18723e */ /* 0x000fce00000000ff */
.L_x_4944:
[----:B------:R-:W-:Y:S05]  /*4d40*/  BSYNC.RECONVERGENT B0 ;  /* 0x0000000000007941 */ /* 0x000fea0003800200 */
.L_x_4943:
[----:B------:R-:W-:Y:S01]  /*4d50*/  VIADD R3, R22, 0x180 ;  /* 0x0000018016037836 */ /* 0x000fe20000000000 */
        /* <DEDUP_REMOVED lines=41> */
.L_x_4950:
[----:B------:R-:W-:Y:S05]  /*4ff0*/  BSYNC.RECONVERGENT B1 ;  /* 0x0000000000017941 */ /* 0x000fea0003800200 */
.L_x_4949:
[----:B------:R-:W-:-:S07]  /*5000*/  F2FP.F16.F32.PACK_AB R23, RZ, R23 ;  /* 0x00000017ff17723e */ /* 0x000fce00000000ff */
.L_x_4948:
[----:B------:R-:W-:Y:S05]  /*5010*/  BSYNC.RECONVERGENT B0 ;  /* 0x0000000000007941 */ /* 0x000fea0003800200 */
.L_x_4947:
[----:B-----5:R-:W0:Y:S01]  /*5020*/  LDC.U8 R18, c[0x0][0x3b4] ;  /* 0x0000ed00ff127b82 */ /* 0x020e220000000000 */
[----:B------:R-:W-:Y:S04]  /*5030*/  BSSY.RECONVERGENT B6, `(.L_x_4951) ;  /* 0x000010e000067945 */ /* 0x000fe80003800200 */
[----:B------:R-:W-:Y:S05]  /*5040*/  @P0 BRA `(.L_x_4952) ;  /* 0x0000001000300947 */ /* 0x000fea0003800000 */
[----:B------:R-:W1:Y:S01]  /*5050*/  LDCU UR4, c[0x0][0x3b8] ;  /* 0x00007700ff0477ac */ /* 0x000e620008000800 */
[----:B------:R-:W2:Y:S01]  /*5060*/  LDC.64 R2, c[0x0][0x398] ;  /* 0x0000e600ff027b82 */ /* 0x000ea20000000a00 */
[----:B------:R-:W-:Y:S01]  /*5070*/  IMAD R0, R17, 0x200, R22 ;  /* 0x0000020011007824 */ /* 0x000fe200078e0216 */
[----:B0-----:R-:W-:-:S03]  /*5080*/  PRMT R6, R18, 0x9910, RZ ;  /* 0x0000991012067816 */ /* 0x001fc600000000ff */
[----:B-1----:R-:W-:Y:S02]  /*5090*/  IMAD R5, R0, UR4, RZ ;  /* 0x0000000400057c24 */ /* 0x002fe4000f8e02ff */
        /* <DEDUP_REMOVED lines=14> */
[----:B------:R-:W-:Y:S02]  /*5180*/  IMAD.MOV.U32 R22, RZ, RZ, R19 ;  /* 0x000000ffff167224 */ /* 0x000fe400078e0013 */
[----:B------:R-:W0:Y:S02]  /*5190*/  F2I.FTZ.TRUNC.NTZ R5, R4 ;  /* 0x0000000400057305 */ /* 0x000e24000021f100 */
[----:B0-----:R0:W-:Y:S01]  /*51a0*/  STG.E.U8 desc[UR36][R2.64], R5 ;  /* 0x0000000502007986 */ /* 0x0011e2000c101124 */
[----:B------:R-:W-:Y:S05]  /*51b0*/  BRA `(.L_x_4952) ;  /* 0x0000000c00d47947 */ /* 0x000fea0003800000 */
.L_x_4956:
[----:B------:R-:W-:Y:S02]  /*51c0*/  HADD2.F32 R5, -RZ, R4.H0_H0 ;  /* 0x20000004ff057230 */ /* 0x000fe40000004100 */
[----:B------:R-:W-:-:S04]  /*51d0*/  IMAD.MOV.U32 R22, RZ, RZ, R19 ;  /* 0x000000ffff167224 */ /* 0x000fc800078e0013 */
[----:B------:R-:W0:Y:S02]  /*51e0*/  F2I.S64.TRUNC R4, R5 ;  /* 0x0000000500047311 */ /* 0x000e24000020d900 */
[----:B0-----:R0:W-:Y:S01]  /*51f0*/  STG.E.U8 desc[UR36][R2.64], R4 ;  /* 0x0000000402007986 */ /* 0x0011e2000c101124 */
[----:B------:R-:W-:Y:S05]  /*5200*/  BRA `(.L_x_4952) ;  /* 0x0000000c00c07947 */ /* 0x000fea0003800000 */
.L_x_4955:
        /* <DEDUP_REMOVED lines=11> */
.L_x_4959:
[----:B------:R-:W-:Y:S02]  /*52c0*/  HADD2.F32 R4, -RZ, R4.H0_H0 ;  /* 0x20000004ff047230 */ /* 0x000fe40000004100 */
[----:B------:R-:W-:Y:S02]  /*52d0*/  IMAD.MOV.U32 R22, RZ, RZ, R19 ;  /* 0x000000ffff167224 */ /* 0x000fe400078e0013 */
[----:B------:R-:W0:Y:S02]  /*52e0*/  F2I.FTZ.TRUNC.NTZ R5, R4 ;  /* 0x0000000400057305 */ /* 0x000e24000021f100 */
[----:B0-----:R0:W-:Y:S01]  /*52f0*/  STG.E desc[UR36][R2.64], R5 ;  /* 0x0000000502007986 */ /* 0x0011e2000c101924 */
[----:B------:R-:W-:Y:S05]  /*5300*/  BRA `(.L_x_4952) ;  /* 0x0000000c00807947 */ /* 0x000fea0003800000 */
.L_x_4958:
[----:B------:R-:W-:Y:S02]  /*5310*/  HADD2.F32 R4, -RZ, R4.H0_H0 ;  /* 0x20000004ff047230 */ /* 0x000fe40000004100 */
[----:B------:R-:W-:Y:S02]  /*5320*/  IMAD.MOV.U32 R22, RZ, RZ, R19 ;  /* 0x000000ffff167224 */ /* 0x000fe400078e0013 */
[----:B------:R-:W0:Y:S02]  /*5330*/  F2I.FTZ.TRUNC.NTZ R5, R4 ;  /* 0x0000000400057305 */ /* 0x000e24000021f100 */
[----:B0-----:R0:W-:Y:S01]  /*5340*/  STG.E.U16 desc[UR36][R2.64], R5 ;  /* 0x0000000502007986 */ /* 0x0011e2000c101524 */
[----:B------:R-:W-:Y:S05]  /*5350*/  BRA `(.L_x_4952) ;  /* 0x0000000c006c7947 */ /* 0x000fea0003800000 */
.L_x_4954:
        /* <DEDUP_REMOVED lines=10> */
.L_x_4961:
[----:B------:R0:W-:Y:S01]  /*5400*/  STG.E.U16 desc[UR36][R2.64], R4 ;  /* 0x0000000402007986 */ /* 0x0001e2000c101524 */
[----:B------:R-:W-:Y:S01]  /*5410*/  IMAD.MOV.U32 R22, RZ, RZ, R19 ;  /* 0x000000ffff167224 */ /* 0x000fe200078e0013 */
[----:B------:R-:W-:Y:S06]  /*5420*/  BRA `(.L_x_4952) ;  /* 0x0000000c00387947 */ /* 0x000fec0003800000 */
.L_x_4960:
        /* <DEDUP_REMOVED lines=11> */
.L_x_4963:
[----:B------:R-:W-:Y:S02]  /*54e0*/  HADD2.F32 R0, -RZ, R4.H0_H0 ;  /* 0x20000004ff007230 */ /* 0x000fe40000004100 */
[----:B------:R-:W-:-:S03]  /*54f0*/  IMAD.MOV.U32 R22, RZ, RZ, R19 ;  /* 0x000000ffff167224 */ /* 0x000fc600078e0013 */
[----:B------:R-:W-:-:S04]  /*5500*/  F2FP.F16.F32.PACK_AB R0, RZ, R0 ;  /* 0x00000000ff00723e */ /* 0x000fc800000000ff */
[----:B------:R-:W-:-:S05]  /*5510*/  PRMT R0, R0, 0x5410, RZ ;  /* 0x0000541000007816 */ /* 0x000fca00000000ff */
[----:B------:R0:W-:Y:S01]  /*5520*/  STG.E desc[UR36][R2.64], R0 ;  /* 0x0000000002007986 */ /* 0x0001e2000c101924 */
[----:B------:R-:W-:Y:S05]  /*5530*/  BRA `(.L_x_4952) ;  /* 0x0000000800f47947 */ /* 0x000fea0003800000 */
.L_x_4962:
[----:B------:R-:W-:Y:S02]  /*5540*/  HADD2.F32 R4, -RZ, R4.H0_H0 ;  /* 0x20000004ff047230 */ /* 0x000fe40000004100 */
[----:B------:R-:W-:-:S03]  /*5550*/  IMAD.MOV.U32 R22, RZ, RZ, R19 ;  /* 0x000000ffff167224 */ /* 0x000fc600078e0013 */
[----:B------:R-:W-:-:S06]  /*5560*/  FMUL.FTZ R4, R4, 1 ;  /* 0x3f80000004047820 */ /* 0x000fcc0000410000 */
[----:B------:R-:W0:Y:S02]  /*5570*/  F2F.F64.F32 R4, R4 ;  /* 0x0000000400047310 */ /* 0x000e240000201800 */
[----:B0-----:R0:W-:Y:S01]  /*5580*/  STG.E.64 desc[UR36][R2.64], R4 ;  /* 0x0000000402007986 */ /* 0x0011e2000c101b24 */
[----:B------:R-:W-:Y:S05]  /*5590*/  BRA `(.L_x_4952) ;  /* 0x0000000800dc7947 */ /* 0x000fea0003800000 */
.L_x_4953:
        /* <DEDUP_REMOVED lines=14> */
.L_x_4966:
[----:B------:R-:W-:Y:S01]  /*5680*/  HADD2.F32 R4, -RZ, R4.H0_H0 ;  /* 0x20000004ff047230 */ /* 0x000fe20000004100 */
[----:B------:R-:W-:Y:S01]  /*5690*/  CS2R R6, SRZ ;  /* 0x0000000000067805 */ /* 0x000fe2000001ff00 */
[----:B------:R-:W-:-:S03]  /*56a0*/  IMAD.MOV.U32 R22, RZ, RZ, R19 ;  /* 0x000000ffff167224 */ /* 0x000fc600078e0013 */
[----:B------:R-:W-:-:S06]  /*56b0*/  FMUL.FTZ R4, R4, 1 ;  /* 0x3f80000004047820 */ /* 0x000fcc0000410000 */
[----:B------:R-:W0:Y:S02]  /*56c0*/  F2F.F64.F32 R4, R4 ;  /* 0x0000000400047310 */ /* 0x000e240000201800 */
[----:B0-----:R4:W-:Y:S01]  /*56d0*/  STG.E.128 desc[UR36][R2.64], R4 ;  /* 0x0000000402007986 */ /* 0x0019e2000c101d24 */
[----:B------:R-:W-:Y:S05]  /*56e0*/  BRA `(.L_x_4952) ;  /* 0x0000000800887947 */ /* 0x000fea0003800000 */
.L_x_4965:
        /* <DEDUP_REMOVED lines=19> */
.L_x_4970:
[----:B------:R-:W-:Y:S05]  /*5820*/  BSYNC.RECONVERGENT B0 ;  /* 0x0000000000007941 */ /* 0x000fea0003800200 */
.L_x_4969:
[----:B------:R-:W-:Y:S01]  /*5830*/  LOP3.LUT R5, R0, 0x80, R5, 0xf8, !PT ;  /* 0x0000008000057812 */ /* 0x000fe200078ef805 */
[----:B------:R-:W-:-:S04]  /*5840*/  IMAD.MOV.U32 R22, RZ, RZ, R19 ;  /* 0x000000ffff167224 */ /* 0x000fc800078e0013 */
[----:B------:R3:W-:Y:S01]  /*5850*/  STG.E.U8 desc[UR36][R2.64], R5 ;  /* 0x0000000502007986 */ /* 0x0007e2000c101124 */
[----:B------:R-:W-:Y:S05]  /*5860*/  BRA `(.L_x_4952) ;  /* 0x0000000800287947 */ /* 0x000fea0003800000 */
.L_x_4968:
        /* <DEDUP_REMOVED lines=15> */
.L_x_4972:
[----:B------:R-:W-:Y:S05]  /*5960*/  BSYNC.RECONVERGENT B0 ;  /* 0x0000000000007941 */ /* 0x000fea0003800200 */
.L_x_4971:
[----:B------:R-:W-:Y:S01]  /*5970*/  LOP3.LUT R5, R0, 0x80, R5, 0xf8, !PT ;  /* 0x0000008000057812 */ /* 0x000fe200078ef805 */
[----:B------:R-:W-:-:S04]  /*5980*/  IMAD.MOV.U32 R22, RZ, RZ, R19 ;  /* 0x000000ffff167224 */ /* 0x000fc800078e0013 */
[----:B------:R2:W-:Y:S01]  /*5990*/  STG.E.U8 desc[UR36][R2.64], R5 ;  /* 0x0000000502007986 */ /* 0x0005e2000c101124 */
[----:B------:R-:W-:Y:S05]  /*59a0*/  BRA `(.L_x_4952) ;  /* 0x0000000400d87947 */ /* 0x000fea0003800000 */
.L_x_4967:
[----:B------:R-:W-:Y:S02]  /*59b0*/  HADD2.F32 R0, -RZ, R4.H0_H0 ;  /* 0x20000004ff007230 */ /* 0x000fe40000004100 */
[----:B------:R-:W-:-:S03]  /*59c0*/  IMAD.MOV.U32 R22, RZ, RZ, R19 ;  /* 0x000000ffff167224 */ /* 0x000fc600078e0013 */
[----:B------:R-:W-:-:S05]  /*59d0*/  F2FP.BF16.F32.PACK_AB R0, RZ, R0 ;  /* 0x00000000ff00723e */ /* 0x000fca00000010ff */
[----:B------:R1:W-:Y:S01]  /*59e0*/  STG.E.U16 desc[UR36][R2.64], R0 ;  /* 0x0000000002007986 */ /* 0x0003e2000c101524 */
[----:B------:R-:W-:Y:S05]  /*59f0*/  BRA `(.L_x_4952) ;  /* 0x0000000400c47947 */ /* 0x000fea0003800000 */
.L_x_4964:
        /* <DEDUP_REMOVED lines=13> */
.L_x_4975:
        /* <DEDUP_REMOVED lines=13> */
.L_x_4978:
[----:B------:R-:W-:-:S04]  /*5ba0*/  SHF.R.U32.HI R0, RZ, 0x14, R5 ;  /* 0x00000014ff007819 */ /* 0x000fc80000011605 */
[----:B------:R-:W-:-:S04]  /*5bb0*/  LOP3.LUT R0, R0, 0x1, RZ, 0xc0, !PT ;  /* 0x0000000100007812 */ /* 0x000fc800078ec0ff */
[----:B------:R-:W-:-:S04]  /*5bc0*/  IADD3 R0, PT, PT, R5, 0x487ffff, R0 ;  /* 0x0487ffff05007810 */ /* 0x000fc80007ffe000 */
[----:B------:R-:W-:-:S04]  /*5bd0*/  SHF.R.U32.HI R0, RZ, 0x14, R0 ;  /* 0x00000014ff007819 */ /* 0x000fc80000011600 */
[----:B------:R-:W-:-:S07]  /*5be0*/  LOP3.LUT R4, R0, 0xff, RZ, 0xc0, !PT ;  /* 0x000000ff00047812 */ /* 0x000fce00078ec0ff */
.L_x_4979:
[----:B------:R-:W-:-:S04]  /*5bf0*/  SHF.R.U32.HI R5, RZ, 0x18, R5 ;  /* 0x00000018ff057819 */ /* 0x000fc80000011605 */
[----:B------:R-:W-:-:S04]  /*5c00*/  LOP3.LUT R4, R4, 0x80, R5, 0xf8, !PT ;  /* 0x0000008004047812 */ /* 0x000fc800078ef805 */
[----:B------:R-:W-:-:S07]  /*5c10*/  PRMT R0, R4, 0x7610, R0 ;  /* 0x0000761004007816 */ /* 0x000fce0000000000 */
.L_x_4977:
[----:B------:R-:W-:Y:S05]  /*5c20*/  BSYNC.RECONVERGENT B0 ;  /* 0x0000000000007941 */ /* 0x000fea0003800200 */
.L_x_4976:
[----:B------:R0:W-:Y:S01]  /*5c30*/  STG.E.U8 desc[UR36][R2.64], R0 ;  /* 0x0000000002007986 */ /* 0x0001e2000c101124 */
[----:B------:R-:W-:Y:S01]  /*5c40*/  IMAD.MOV.U32 R22, RZ, RZ, R19 ;  /* 0x000000ffff167224 */ /* 0x000fe200078e0013 */
[----:B------:R-:W-:Y:S06]  /*5c50*/  BRA `(.L_x_4952) ;  /* 0x00000004002c7947 */ /* 0x000fec0003800000 */
.L_x_4974:
        /* <DEDUP_REMOVED lines=13> */
.L_x_4982:
[----:B------:R-:W-:-:S04]  /*5d30*/  SHF.R.U32.HI R0, RZ, 0x15, R5 ;  /* 0x00000015ff007819 */ /* 0x000fc80000011605 */
[----:B------:R-:W-:-:S04]  /*5d40*/  LOP3.LUT R0, R0, 0x1, RZ, 0xc0, !PT ;  /* 0x0000000100007812 */ /* 0x000fc800078ec0ff */
[----:B------:R-:W-:-:S04]  /*5d50*/  IADD3 R0, PT, PT, R5, 0x88fffff, R0 ;  /* 0x088fffff05007810 */ /* 0x000fc80007ffe000 */
[----:B------:R-:W-:-:S04]  /*5d60*/  SHF.R.U32.HI R0, RZ, 0x15, R0 ;  /* 0x00000015ff007819 */ /* 0x000fc80000011600 */
[----:B------:R-:W-:-:S07]  /*5d70*/  LOP3.LUT R4, R0, 0xff, RZ, 0xc0, !PT ;  /* 0x000000ff00047812 */ /* 0x000fce00078ec0ff */
.L_x_4983:
[----:B------:R-:W-:-:S04]  /*5d80*/  SHF.R.U32.HI R5, RZ, 0x18, R5 ;  /* 0x00000018ff057819 */ /* 0x000fc80000011605 */
[----:B------:R-:W-:-:S04]  /*5d90*/  LOP3.LUT R4, R4, 0x80, R5, 0xf8, !PT ;  /* 0x0000008004047812 */ /* 0x000fc800078ef805 */
[----:B------:R-:W-:-:S07]  /*5da0*/  PRMT R0, R4, 0x7610, R0 ;  /* 0x0000761004007816 */ /* 0x000fce0000000000 */
.L_x_4981:
[----:B------:R-:W-:Y:S05]  /*5db0*/  BSYNC.RECONVERGENT B0 ;  /* 0x0000000000007941 */ /* 0x000fea0003800200 */
.L_x_4980:
[----:B------:R0:W-:Y:S01]  /*5dc0*/  STG.E.U8 desc[UR36][R2.64], R0 ;  /* 0x0000000002007986 */ /* 0x0001e2000c101124 */
[----:B------:R-:W-:Y:S01]  /*5dd0*/  IMAD.MOV.U32 R22, RZ, RZ, R19 ;  /* 0x000000ffff167224 */ /* 0x000fe200078e0013 */
[----:B------:R-:W-:Y:S06]  /*5de0*/  BRA `(.L_x_4952) ;  /* 0x0000000000c87947 */ /* 0x000fec0003800000 */
.L_x_4973:
[----:B------:R-:W-:-:S13]  /*5df0*/  ISETP.NE.AND P0, PT, R0, 0x1c, PT ;  /* 0x0000001c0000780c */ /* 0x000fda0003f05270 */
[----:B------:R-:W-:Y:S05]  /*5e00*/  @!P0 BRA `(.L_x_4984) ;  /* 0x0000000000b08947 */ /* 0x000fea0003800000 */
[----:B------:R-:W-:-:S13]  /*5e10*/  ISETP.NE.AND P0, PT, R0, 0x1d, PT ;  /* 0x0000001d0000780c */ /* 0x000fda0003f05270 */
[----:B------:R-:W-:Y:S05]  /*5e20*/  @!P0 BRA `(.L_x_4985) ;  /* 0x0000000000948947 */ /* 0x000fea0003800000 */
[----:B------:R-:W-:-:S13]  /*5e30*/  ISETP.NE.AND P0, PT, R0, 0x2c, PT ;  /* 0x0000002c0000780c */ /* 0x000fda0003f05270 */
[----:B------:R-:W-:Y:S05]  /*5e40*/  @!P0 BRA `(.L_x_4986) ;  /* 0x0000000000488947 */ /* 0x000fea0003800000 */
.L_x_4957:
        /* <DEDUP_REMOVED lines=16> */
.L_x_4987:
[----:B------:R-:W-:Y:S01]  /*5f50*/  IMAD.MOV.U32 R22, RZ, RZ, R19 ;  /* 0x000000ffff167224 */ /* 0x000fe200078e0013 */
[----:B------:R-:W-:Y:S06]  /*5f60*/  BRA `(.L_x_4952) ;  /* 0x0000000000687947 */ /* 0x000fec0003800000 */
.L_x_4986:
        /* <DEDUP_REMOVED lines=17> */
.L_x_4985:
[----:B------:R-:W-:Y:S02]  /*6080*/  HADD2.F32 R4, -RZ, R4.H0_H0 ;  /* 0x20000004ff047230 */ /* 0x000fe40000004100 */
[----:B------:R-:W-:-:S04]  /*6090*/  IMAD.MOV.U32 R22, RZ, RZ, R19 ;  /* 0x000000ffff167224 */ /* 0x000fc800078e0013 */
[----:B------:R-:W0:Y:S02]  /*60a0*/  F2I.U64.TRUNC R4, R4 ;  /* 0x0000000400047311 */ /* 0x000e24000020d800 */
[----:B0-----:R0:W-:Y:S01]  /*60b0*/  STG.E.64 desc[UR36][R2.64], R4 ;  /* 0x0000000402007986 */ /* 0x0011e2000c101b24 */
[----:B------:R-:W-:Y:S05]  /*60c0*/  BRA `(.L_x_4952) ;  /* 0x0000000000107947 */ /* 0x000fea0003800000 */
.L_x_4984:
[----:B------:R-:W-:Y:S02]  /*60d0*/  HADD2.F32 R4, -RZ, R4.H0_H0 ;  /* 0x20000004ff047230 */ /* 0x000fe40000004100 */
[----:B------:R-:W-:Y:S02]  /*60e0*/  IMAD.MOV.U32 R22, RZ, RZ, R19 ;  /* 0x000000ffff167224 */ /* 0x000fe400078e0013 */
[----:B------:R-:W0:Y:S02]  /*60f0*/  F2I.FTZ.U32.TRUNC.NTZ R5, R4 ;  /* 0x0000000400057305 */ /* 0x000e24000021f000 */
[----:B0-----:R0:W-:Y:S03]  /*6100*/  STG.E desc[UR36][R2.64], R5 ;  /* 0x0000000502007986 */ /* 0x0011e6000c101924 */
.L_x_4952:
[----:B------:R-:W-:Y:S05]  /*6110*/  BSYNC.RECONVERGENT B6 ;  /* 0x0000000000067941 */ /* 0x000fea0003800200 */
.L_x_4951:
[----:B------:R-:W-:Y:S01]  /*6120*/  ISETP.GE.AND P0, PT, R22, R16, PT ;  /* 0x000000101600720c */ /* 0x000fe20003f06270 */
[----:B------:R-:W-:-:S12]  /*6130*/  BSSY.RECONVERGENT B6, `(.L_x_4988) ;  /* 0x00001f0000067945 */ /* 0x000fd80003800200 */
        /* <DEDUP_REMOVED lines=21> */
[----:B0-----:R0:W-:Y:S01]  /*6290*/  STG.E.U8 desc[UR36][R2.64], R25 ;  /* 0x0000001902007986 */ /* 0x0011e2000c101124 */
[----:B------:R-:W-:Y:S05]  /*62a0*/  BRA `(.L_x_4995) ;  /* 0x0000000c007c7947 */ /* 0x000fea0003800000 */
.L_x_4993:
[----:B------:R-:W-:-:S06]  /*62b0*/  HADD2.F32 R5, -RZ, R25.H0_H0 ;  /* 0x20000019ff057230 */ /* 0x000fcc0000004100 */
[----:B------:R-:W0:Y:S02]  /*62c0*/  F2I.S64.TRUNC R4, R5 ;  /* 0x0000000500047311 */ /* 0x000e24000020d900 */
[----:B0-----:R0:W-:Y:S01]  /*62d0*/  STG.E.U8 desc[UR36][R2.64], R4 ;  /* 0x0000000402007986 */ /* 0x0011e2000c101124 */
[----:B------:R-:W-:Y:S05]  /*62e0*/  BRA `(.L_x_4995) ;  /* 0x0000000c006c7947 */ /* 0x000fea0003800000 */
.L_x_4992:
        /* <DEDUP_REMOVED lines=10> */
.L_x_4997:
[----:B------:R-:W-:-:S06]  /*6390*/  HADD2.F32 R25, -RZ, R25.H0_H0 ;  /* 0x20000019ff197230 */ /* 0x000fcc0000004100 */
[----:B------:R-:W0:Y:S02]  /*63a0*/  F2I.FTZ.TRUNC.NTZ R25, R25 ;  /* 0x0000001900197305 */ /* 0x000e24000021f100 */
[----:B0-----:R0:W-:Y:S01]  /*63b0*/  STG.E desc[UR36][R2.64], R25 ;  /* 0x0000001902007986 */ /* 0x0011e2000c101924 */
[----:B------:R-:W-:Y:S05]  /*63c0*/  BRA `(.L_x_4995) ;  /* 0x0000000c00347947 */ /* 0x000fea0003800000 */
.L_x_4996:
[----:B------:R-:W-:-:S06]  /*63d0*/  HADD2.F32 R25, -RZ, R25.H0_H0 ;  /* 0x20000019ff197230 */ /* 0x000fcc0000004100 */
[----:B------:R-:W0:Y:S02]  /*63e0*/  F2I.FTZ.TRUNC.NTZ R25, R25 ;  /* 0x0000001900197305 */ /* 0x000e24000021f100 */
[----:B0-----:R0:W-:Y:S01]  /*63f0*/  STG.E.U16 desc[UR36][R2.64], R25 ;  /* 0x0000001902007986 */ /* 0x0011e2000c101524 */
[----:B------:R-:W-:Y:S05]  /*6400*/  BRA `(.L_x_4995) ;  /* 0x0000000c00247947 */ /* 0x000fea0003800000 */
.L_x_4991:
        /* <DEDUP_REMOVED lines=9> */
.L_x_4999:
[----:B------:R0:W-:Y:S01]  /*64a0*/  STG.E.U16 desc[UR36][R2.64], R25 ;  /* 0x0000001902007986 */ /* 0x0001e2000c101524 */
[----:B------:R-:W-:Y:S05]  /*64b0*/  BRA `(.L_x_4995) ;  /* 0x0000000800f87947 */ /* 0x000fea0003800000 */
.L_x_4998:
        /* <DEDUP_REMOVED lines=10> */
.L_x_5001:
[----:B------:R-:W-:-:S05]  /*6560*/  HADD2.F32 R0, -RZ, R25.H0_H0 ;  /* 0x20000019ff007230 */ /* 0x000fca0000004100 */
[----:B------:R-:W-:-:S04]  /*6570*/  F2FP.F16.F32.PACK_AB R0, RZ, R0 ;  /* 0x00000000ff00723e */ /* 0x000fc800000000ff */
[----:B------:R-:W-:-:S05]  /*6580*/  PRMT R0, R0, 0x5410, RZ ;  /* 0x0000541000007816 */ /* 0x000fca00000000ff */
[----:B------:R0:W-:Y:S01]  /*6590*/  STG.E desc[UR36][R2.64], R0 ;  /* 0x0000000002007986 */ /* 0x0001e2000c101924 */
[----:B------:R-:W-:Y:S05]  /*65a0*/  BRA `(.L_x_4995) ;  /* 0x0000000800bc7947 */ /* 0x000fea0003800000 */
.L_x_5000:
[----:B------:R-:W-:-:S05]  /*65b0*/  HADD2.F32 R4, -RZ, R25.H0_H0 ;  /* 0x20000019ff047230 */ /* 0x000fca0000004100 */
[----:B------:R-:W-:-:S06]  /*65c0*/  FMUL.FTZ R4, R4, 1 ;  /* 0x3f80000004047820 */ /* 0x000fcc0000410000 */
[----:B------:R-:W0:Y:S02]  /*65d0*/  F2F.F64.F32 R4, R4 ;  /* 0x0000000400047310 */ /* 0x000e240000201800 */
[----:B0-----:R0:W-:Y:S01]  /*65e0*/  STG.E.64 desc[UR36][R2.64], R4 ;  /* 0x0000000402007986 */ /* 0x0011e2000c101b24 */
[----:B------:R-:W-:Y:S05]  /*65f0*/  BRA `(.L_x_4995) ;  /* 0x0000000800a87947 */ /* 0x000fea0003800000 */
.L_x_4990:
        /* <DEDUP_REMOVED lines=14> */
.L_x_5005:
        /* <DEDUP_REMOVED lines=18> */
.L_x_5008:
[----:B------:R-:W-:-:S04]  /*6800*/  SHF.R.U32.HI R5, RZ, 0x18, R5 ;  /* 0x00000018ff057819 */ /* 0x000fc80000011605 */
[----:B------:R-:W-:-:S07]  /*6810*/  LOP3.LUT R0, R0, 0x80, R5, 0xf8, !PT ;  /* 0x0000008000007812 */ /* 0x000fce00078ef805 */
.L_x_5007:
[----:B------:R-:W-:Y:S05]  /*6820*/  BSYNC.RECONVERGENT B0 ;  /* 0x0000000000007941 */ /* 0x000fea0003800200 */
.L_x_5006:
[----:B------:R0:W-:Y:S01]  /*6830*/  STG.E.U8 desc[UR36][R2.64], R0 ;  /* 0x0000000002007986 */ /* 0x0001e2000c101124 */
[----:B------:R-:W-:Y:S05]  /*6840*/  BRA `(.L_x_4995) ;  /* 0x0000000800147947 */ /* 0x000fea0003800000 */
.L_x_5004:
        /* <DEDUP_REMOVED lines=18> */
.L_x_5011:
[----:B------:R-:W-:-:S04]  /*6970*/  SHF.R.U32.HI R5, RZ, 0x18, R5 ;  /* 0x00000018ff057819 */ /* 0x000fc80000011605 */
[----:B------:R-:W-:-:S07]  /*6980*/  LOP3.LUT R0, R0, 0x80, R5, 0xf8, !PT ;  /* 0x0000008000007812 */ /* 0x000fce00078ef805 */
.L_x_5010:
[----:B------:R-:W-:Y:S05]  /*6990*/  BSYNC.RECONVERGENT B0 ;  /* 0x0000000000007941 */ /* 0x000fea0003800200 */
.L_x_5009:
[----:B------:R0:W-:Y:S01]  /*69a0*/  STG.E.U8 desc[UR36][R2.64], R0 ;  /* 0x0000000002007986 */ /* 0x0001e2000c101124 */
[----:B------:R-:W-:Y:S05]  /*69b0*/  BRA `(.L_x_4995) ;  /* 0x0000000400b87947 */ /* 0x000fea0003800000 */
.L_x_5003:
        /* <DEDUP_REMOVED lines=22> */
.L_x_5013:
[----:B------:R-:W-:-:S06]  /*6b20*/  HADD2.F32 R4, -RZ, R25.H0_H0 ;  /* 0x20000019ff047230 */ /* 0x000fcc0000004100 */
[----:B------:R-:W0:Y:S02]  /*6b30*/  F2I.U64.TRUNC R4, R4 ;  /* 0x0000000400047311 */ /* 0x000e24000020d800 */
[----:B0-----:R0:W-:Y:S01]  /*6b40*/  STG.E.64 desc[UR36][R2.64], R4 ;  /* 0x0000000402007986 */ /* 0x0011e2000c101b24 */
[----:B------:R-:W-:Y:S05]  /*6b50*/  BRA `(.L_x_4995) ;  /* 0x0000000400507947 */ /* 0x000fea0003800000 */
.L_x_5012:
[----:B------:R-:W-:-:S06]  /*6b60*/  HADD2.F32 R25, -RZ, R25.H0_H0 ;  /* 0x20000019ff197230 */ /* 0x000fcc0000004100 */
[----:B------:R-:W0:Y:S02]  /*6b70*/  F2I.FTZ.U32.TRUNC.NTZ R25, R25 ;  /* 0x0000001900197305 */ /* 0x000e24000021f000 */
[----:B0-----:R0:W-:Y:S01]  /*6b80*/  STG.E desc[UR36][R2.64], R25 ;  /* 0x0000001902007986 */ /* 0x0011e2000c101924 */
[----:B------:R-:W-:Y:S05]  /*6b90*/  BRA `(.L_x_4995) ;  /* 0x0000000400407947 */ /* 0x000fea0003800000 */
.L_x_5002:
        /* <DEDUP_REMOVED lines=11> */
.L_x_5015:
[----:B------:R-:W-:Y:S01]  /*6c50*/  HADD2.F32 R25, -RZ, R25.H0_H0 ;  /* 0x20000019ff197230 */ /* 0x000fe20000004100 */
[----:B------:R-:W-:-:S04]  /*6c60*/  CS2R R6, SRZ ;  /* 0x0000000000067805 */ /* 0x000fc8000001ff00 */
[----:B------:R-:W-:-:S06]  /*6c70*/  FMUL.FTZ R4, R25, 1 ;  /* 0x3f80000019047820 */ /* 0x000fcc0000410000 */
[----:B------:R-:W0:Y:S02]  /*6c80*/  F2F.F64.F32 R4, R4 ;  /* 0x0000000400047310 */ /* 0x000e240000201800 */
[----:B0-----:R0:W-:Y:S01]  /*6c90*/  STG.E.128 desc[UR36][R2.64], R4 ;  /* 0x0000000402007986 */ /* 0x0011e2000c101d24 */
[----:B------:R-:W-:Y:S05]  /*6ca0*/  BRA `(.L_x_4995) ;  /* 0x0000000000fc7947 */ /* 0x000fea0003800000 */
.L_x_5014:
[----:B------:R-:W-:-:S13]  /*6cb0*/  ISETP.NE.AND P0, PT, R0, 0xf, PT ;  /* 0x0000000f0000780c */ /* 0x000fda0003f05270 */
[----:B------:R-:W-:Y:S05]  /*6cc0*/  @!P0 BRA `(.L_x_5016) ;  /* 0x0000000000e88947 */ /* 0x000fea0003800000 */
[----:B------:R-:W-:-:S13]  /*6cd0*/  ISETP.NE.AND P0, PT, R0, 0x17, PT ;  /* 0x000000170000780c */ /* 0x000fda0003f05270 */
[----:B------:R-:W-:Y:S05]  /*6ce0*/  @!P0 BRA `(.L_x_5017) ;  /* 0x0000000000908947 */ /* 0x000fea0003800000 */
[----:B------:R-:W-:-:S13]  /*6cf0*/  ISETP.NE.AND P0, PT, R0, 0x18, PT ;  /* 0x000000180000780c */ /* 0x000fda0003f05270 */
[----:B------:R-:W-:Y:S05]  /*6d00*/  @!P0 BRA `(.L_x_5018) ;  /* 0x0000000000448947 */ /* 0x000fea0003800000 */
.L_x_4994:
        /* <DEDUP_REMOVED lines=16> */
.L_x_5019:
[----:B------:R-:W-:Y:S05]  /*6e10*/  BRA `(.L_x_4995) ;  /* 0x0000000000a07947 */ /* 0x000fea0003800000 */
.L_x_5018:
        /* <DEDUP_REMOVED lines=13> */
.L_x_5021:
[----:B------:R-:W-:Y:S05]  /*6ef0*/  BSYNC.RECONVERGENT B0 ;  /* 0x0000000000007941 */ /* 0x000fea0003800200 */
.L_x_5020:
[----:B------:R-:W-:-:S05]  /*6f00*/  LOP3.LUT R5, R0, 0x80, R5, 0xf8, !PT ;  /* 0x0000008000057812 */ /* 0x000fca00078ef805 */
[----:B------:R3:W-:Y:S01]  /*6f10*/  STG.E.U8 desc[UR36][R2.64], R5 ;  /* 0x0000000502007986 */ /* 0x0007e2000c101124 */
[----:B------:R-:W-:Y:S05]  /*6f20*/  BRA `(.L_x_4995) ;  /* 0x00000000005c7947 */ /* 0x000fea0003800000 */
.L_x_5017:
        /* <DEDUP_REMOVED lines=12> */
.L_x_5023:
[----:B------:R-:W-:Y:S01]  /*6ff0*/  IMAD.MOV.U32 R0, RZ, RZ, 0x7f ;  /* 0x0000007fff007424 */ /* 0x000fe200078e00ff */
[----:B------:R-:W-:-:S04]  /*7000*/  ISETP.GT.U32.AND P0, PT, R4, 0x7f800000, PT ;  /* 0x7f8000000400780c */ /* 0x000fc80003f04070 */
[----:B------:R-:W-:-:S09]  /*7010*/  SEL R0, R0, 0x7c, P0 ;  /* 0x0000007c00007807 */ /* 0x000fd20000000000 */
.L_x_5024:
[----:B------:R-:W-:Y:S05]  /*7020*/  BSYNC.RECONVERGENT B0 ;  /* 0x0000000000007941 */ /* 0x000fea0003800200 */
.L_x_5022:
[----:B------:R-:W-:-:S04]  /*7030*/  SHF.R.U32.HI R5, RZ, 0x18, R5 ;  /* 0x00000018ff057819 */ /* 0x000fc80000011605 */
[----:B------:R-:W-:-:S05]  /*7040*/  LOP3.LUT R5, R0, 0x80, R5, 0xf8, !PT ;  /* 0x0000008000057812 */ /* 0x000fca00078ef805 */
[----:B------:R2:W-:Y:S01]  /*7050*/  STG.E.U8 desc[UR36][R2.64], R5 ;  /* 0x0000000502007986 */ /* 0x0005e2000c101124 */
[----:B------:R-:W-:Y:S05]  /*7060*/  BRA `(.L_x_4995) ;  /* 0x00000000000c7947 */ /* 0x000fea0003800000 */
.L_x_5016:
[----:B------:R-:W-:-:S05]  /*7070*/  HADD2.F32 R0, -RZ, R25.H0_H0 ;  /* 0x20000019ff007230 */ /* 0x000fca0000004100 */
[----:B------:R-:W-:-:S05]  /*7080*/  F2FP.BF16.F32.PACK_AB R0, RZ, R0 ;  /* 0x00000000ff00723e */ /* 0x000fca00000010ff */
[----:B------:R4:W-:Y:S02]  /*7090*/  STG.E.U16 desc[UR36][R2.64], R0 ;  /* 0x0000000002007986 */ /* 0x0009e4000c101524 */
.L_x_4995:
        /* <DEDUP_REMOVED lines=25> */
.L_x_5028:
[----:B------:R-:W-:-:S06]  /*7230*/  HADD2.F32 R5, -RZ, R24.H0_H0 ;  /* 0x20000018ff057230 */ /* 0x000fcc0000004100 */
[----:B------:R-:W0:Y:S02]  /*7240*/  F2I.S64.TRUNC R4, R5 ;  /* 0x0000000500047311 */ /* 0x000e24000020d900 */
[----:B0-----:R4:W-:Y:S01]  /*7250*/  STG.E.U8 desc[UR36][R2.64], R4 ;  /* 0x0000000402007986 */ /* 0x0019e2000c101124 */
[----:B------:R-:W-:Y:S05]  /*7260*/  BRA `(.L_x_5030) ;  /* 0x0000000c006c7947 */ /* 0x000fea0003800000 */
.L_x_5027:
        /* <DEDUP_REMOVED lines=10> */
.L_x_5032:
[----:B------:R-:W-:-:S04]  /*7310*/  HADD2.F32 R24, -RZ, R24.H0_H0 ;  /* 0x20000018ff187230 */ /* 0x000fc80000004100 */
[----:B------:R-:W0:Y:S02]  /*7320*/  F2I.FTZ.TRUNC.NTZ R5, R24 ;  /* 0x0000001800057305 */ /* 0x000e24000021f100 */
[----:B0-----:R2:W-:Y:S01]  /*7330*/  STG.E desc[UR36][R2.64], R5 ;  /* 0x0000000502007986 */ /* 0x0015e2000c101924 */
[----:B------:R-:W-:Y:S05]  /*7340*/  BRA `(.L_x_5030) ;  /* 0x0000000c00347947 */ /* 0x000fea0003800000 */
.L_x_5031:
[----:B------:R-:W-:-:S04]  /*7350*/  HADD2.F32 R24, -RZ, R24.H0_H0 ;  /* 0x20000018ff187230 */ /* 0x000fc80000004100 */
[----:B------:R-:W0:Y:S02]  /*7360*/  F2I.FTZ.TRUNC.NTZ R5, R24 ;  /* 0x0000001800057305 */ /* 0x000e24000021f100 */
[----:B0-----:R0:W-:Y:S01]  /*7370*/  STG.E.U16 desc[UR36][R2.64], R5 ;  /* 0x0000000502007986 */ /* 0x0011e2000c101524 */
[----:B------:R-:W-:Y:S05]  /*7380*/  BRA `(.L_x_5030) ;  /* 0x0000000c00247947 */ /* 0x000fea0003800000 */
.L_x_5026:
        /* <DEDUP_REMOVED lines=9> */
.L_x_5034:
[----:B------:R0:W-:Y:S01]  /*7420*/  STG.E.U16 desc[UR36][R2.64], R24 ;  /* 0x0000001802007986 */ /* 0x0001e2000c101524 */
[----:B------:R-:W-:Y:S05]  /*7430*/  BRA `(.L_x_5030) ;  /* 0x0000000800f87947 */ /* 0x000fea0003800000 */
.L_x_5033:
        /* <DEDUP_REMOVED lines=10> */
.L_x_5036:
[----:B------:R-:W-:-:S05]  /*74e0*/  HADD2.F32 R0, -RZ, R24.H0_H0 ;  /* 0x20000018ff007230 */ /* 0x000fca0000004100 */
[----:B------:R-:W-:-:S04]  /*74f0*/  F2FP.F16.F32.PACK_AB R0, RZ, R0 ;  /* 0x00000000ff00723e */ /* 0x000fc800000000ff */
[----:B------:R-:W-:-:S05]  /*7500*/  PRMT R0, R0, 0x5410, RZ ;  /* 0x0000541000007816 */ /* 0x000fca00000000ff */
[----:B------:R0:W-:Y:S01]  /*7510*/  STG.E desc[UR36][R2.64], R0 ;  /* 0x0000000002007986 */ /* 0x0001e2000c101924 */
[----:B------:R-:W-:Y:S05]  /*7520*/  BRA `(.L_x_5030) ;  /* 0x0000000800bc7947 */ /* 0x000fea0003800000 */
.L_x_5035:
[----:B------:R-:W-:-:S05]  /*7530*/  HADD2.F32 R4, -RZ, R24.H0_H0 ;  /* 0x20000018ff047230 */ /* 0x000fca0000004100 */
[----:B------:R-:W-:-:S06]  /*7540*/  FMUL.FTZ R4, R4, 1 ;  /* 0x3f80000004047820 */ /* 0x000fcc0000410000 */
[----:B------:R-:W0:Y:S02]  /*7550*/  F2F.F64.F32 R4, R4 ;  /* 0x0000000400047310 */ /* 0x000e240000201800 */
[----:B0-----:R0:W-:Y:S01]  /*7560*/  STG.E.64 desc[UR36][R2.64], R4 ;  /* 0x0000000402007986 */ /* 0x0011e2000c101b24 */
[----:B------:R-:W-:Y:S05]  /*7570*/  BRA `(.L_x_5030) ;  /* 0x0000000800a87947 */ /* 0x000fea0003800000 */
.L_x_5025:
        /* <DEDUP_REMOVED lines=14> */
.L_x_5040:
        /* <DEDUP_REMOVED lines=18> */
.L_x_5043:
[----:B------:R-:W-:-:S04]  /*7780*/  SHF.R.U32.HI R5, RZ, 0x18, R5 ;  /* 0x00000018ff057819 */ /* 0x000fc80000011605 */
[----:B------:R-:W-:-:S07]  /*7790*/  LOP3.LUT R0, R0, 0x80, R5, 0xf8, !PT ;  /* 0x0000008000007812 */ /* 0x000fce00078ef805 */
.L_x_5042:
[----:B------:R-:W-:Y:S05]  /*77a0*/  BSYNC.RECONVERGENT B0 ;  /* 0x0000000000007941 */ /* 0x000fea0003800200 */
.L_x_5041:
[----:B------:R0:W-:Y:S01]  /*77b0*/  STG.E.U8 desc[UR36][R2.64], R0 ;  /* 0x0000000002007986 */ /* 0x0001e2000c101124 */
[----:B------:R-:W-:Y:S05]  /*77c0*/  BRA `(.L_x_5030) ;  /* 0x0000000800147947 */ /* 0x000fea0003800000 */
.L_x_5039:
        /* <DEDUP_REMOVED lines=18> */
.L_x_5046:
[----:B------:R-:W-:-:S04]  /*78f0*/  SHF.R.U32.HI R5, RZ, 0x18, R5 ;  /* 0x00000018ff057819 */ /* 0x000fc80000011605 */
[----:B------:R-:W-:-:S07]  /*7900*/  LOP3.LUT R0, R0, 0x80, R5, 0xf8, !PT ;  /* 0x0000008000007812 */ /* 0x000fce00078ef805 */
.L_x_5045:
[----:B------:R-:W-:Y:S05]  /*7910*/  BSYNC.RECONVERGENT B0 ;  /* 0x0000000000007941 */ /* 0x000fea0003800200 */
.L_x_5044:
[----:B------:R0:W-:Y:S01]  /*7920*/  STG.E.U8 desc[UR36][R2.64], R0 ;  /* 0x0000000002007986 */ /* 0x0001e2000c101124 */
[----:B------:R-:W-:Y:S05]  /*7930*/  BRA `(.L_x_5030) ;  /* 0x0000000400b87947 */ /* 0x000fea0003800000 */
.L_x_5038:
        /* <DEDUP_REMOVED lines=22> */
.L_x_5048:
[----:B------:R-:W-:-:S06]  /*7aa0*/  HADD2.F32 R4, -RZ, R24.H0_H0 ;  /* 0x20000018ff047230 */ /* 0x000fcc0000004100 */
[----:B------:R-:W0:Y:S02]  /*7ab0*/  F2I.U64.TRUNC R4, R4 ;  /* 0x0000000400047311 */ /* 0x000e24000020d800 */
[----:B0-----:R0:W-:Y:S01]  /*7ac0*/  STG.E.64 desc[UR36][R2.64], R4 ;  /* 0x0000000402007986 */ /* 0x0011e2000c101b24 */
[----:B------:R-:W-:Y:S05]  /*7ad0*/  BRA `(.L_x_5030) ;  /* 0x0000000400507947 */ /* 0x000fea0003800000 */
.L_x_5047:
[----:B------:R-:W-:-:S04]  /*7ae0*/  HADD2.F32 R24, -RZ, R24.H0_H0 ;  /* 0x20000018ff187230 */ /* 0x000fc80000004100 */
[----:B------:R-:W0:Y:S02]  /*7af0*/  F2I.FTZ.U32.TRUNC.NTZ R5, R24 ;  /* 0x0000001800057305 */ /* 0x000e24000021f000 */
[----:B0-----:R0:W-:Y:S01]  /*7b00*/  STG.E desc[UR36][R2.64], R5 ;  /* 0x0000000502007986 */ /* 0x0011e2000c101924 */
[----:B------:R-:W-:Y:S05]  /*7b10*/  BRA `(.L_x_5030) ;  /* 0x0000000400407947 */ /* 0x000fea0003800000 */
.L_x_5037:
        /* <DEDUP_REMOVED lines=11> */
.L_x_5050:
[----:B------:R-:W-:Y:S01]  /*7bd0*/  HADD2.F32 R24, -RZ, R24.H0_H0 ;  /* 0x20000018ff187230 */ /* 0x000fe20000004100 */
[----:B------:R-:W-:-:S04]  /*7be0*/  CS2R R6, SRZ ;  /* 0x0000000000067805 */ /* 0x000fc8000001ff00 */
[----:B------:R-:W-:-:S06]  /*7bf0*/  FMUL.FTZ R4, R24, 1 ;  /* 0x3f80000018047820 */ /* 0x000fcc0000410000 */
[----:B------:R-:W0:Y:S02]  /*7c00*/  F2F.F64.F32 R4, R4 ;  /* 0x0000000400047310 */ /* 0x000e240000201800 */
[----:B0-----:R0:W-:Y:S01]  /*7c10*/  STG.E.128 desc[UR36][R2.64], R4 ;  /* 0x0000000402007986 */ /* 0x0011e2000c101d24 */
[----:B------:R-:W-:Y:S05]  /*7c20*/  BRA `(.L_x_5030) ;  /* 0x0000000000fc7947 */ /* 0x000fea0003800000 */
.L_x_5049:
[----:B------:R-:W-:-:S13]  /*7c30*/  ISETP.NE.AND P0, PT, R0, 0xf, PT ;  /* 0x0000000f0000780c */ /* 0x000fda0003f05270 */
[----:B------:R-:W-:Y:S05]  /*7c40*/  @!P0 BRA `(.L_x_5051) ;  /* 0x0000000000e88947 */ /* 0x000fea0003800000 */
[----:B------:R-:W-:-:S13]  /*7c50*/  ISETP.NE.AND P0, PT, R0, 0x17, PT ;  /* 0x000000170000780c */ /* 0x000fda0003f05270 */
[----:B------:R-:W-:Y:S05]  /*7c60*/  @!P0 BRA `(.L_x_5052) ;  /* 0x0000000000908947 */ /* 0x000fea0003800000 */
[----:B------:R-:W-:-:S13]  /*7c70*/  ISETP.NE.AND P0, PT, R0, 0x18, PT ;  /* 0x000000180000780c */ /* 0x000fda0003f05270 */
[----:B------:R-:W-:Y:S05]  /*7c80*/  @!P0 BRA `(.L_x_5053) ;  /* 0x0000000000448947 */ /* 0x000fea0003800000 */
.L_x_5029:
        /* <DEDUP_REMOVED lines=16> */
.L_x_5054:
[----:B------:R-:W-:Y:S05]  /*7d90*/  BRA `(.L_x_5030) ;  /* 0x0000000000a07947 */ /* 0x000fea0003800000 */
.L_x_5053:
        /* <DEDUP_REMOVED lines=13> */
.L_x_5056:
[----:B------:R-:W-:Y:S05]  /*7e70*/  BSYNC.RECONVERGENT B0 ;  /* 0x0000000000007941 */ /* 0x000fea0003800200 */
.L_x_5055:
[----:B------:R-:W-:-:S05]  /*7e80*/  LOP3.LUT R5, R0, 0x80, R5, 0xf8, !PT ;  /* 0x0000008000057812 */ /* 0x000fca00078ef805 */
[----:B------:R0:W-:Y:S01]  /*7e90*/  STG.E.U8 desc[UR36][R2.64], R5 ;  /* 0x0000000502007986 */ /* 0x0001e2000c101124 */
[----:B------:R-:W-:Y:S05]  /*7ea0*/  BRA `(.L_x_5030) ;  /* 0x00000000005c7947 */ /* 0x000fea0003800000 */
.L_x_5052:
        /* <DEDUP_REMOVED lines=12> */
.L_x_5058:
[----:B------:R-:W-:Y:S01]  /*7f70*/  IMAD.MOV.U32 R0, RZ, RZ, 0x7f ;  /* 0x0000007fff007424 */ /* 0x000fe200078e00ff */
[----:B------:R-:W-:-:S04]  /*7f80*/  ISETP.GT.U32.AND P0, PT, R4, 0x7f800000, PT ;  /* 0x7f8000000400780c */ /* 0x000fc80003f04070 */
[----:B------:R-:W-:-:S09]  /*7f90*/  SEL R0, R0, 0x7c, P0 ;  /* 0x0000007c00007807 */ /* 0x000fd20000000000 */
.L_x_5059:
[----:B------:R-:W-:Y:S05]  /*7fa0*/  BSYNC.RECONVERGENT B0 ;  /* 0x0000000000007941 */ /* 0x000fea0003800200 */
.L_x_5057:
[----:B------:R-:W-:-:S04]  /*7fb0*/  SHF.R.U32.HI R5, RZ, 0x18, R5 ;  /* 0x00000018ff057819 */ /* 0x000fc80000011605 */
[----:B------:R-:W-:-:S05]  /*7fc0*/  LOP3.LUT R5, R0, 0x80, R5, 0xf8, !PT ;  /* 0x0000008000057812 */ /* 0x000fca00078ef805 */
[----:B------:R0:W-:Y:S01]  /*7fd0*/  STG.E.U8 desc[UR36][R2.64], R5 ;  /* 0x0000000502007986 */ /* 0x0001e2000c101124 */
[----:B------:R-:W-:Y:S05]  /*7fe0*/  BRA `(.L_x_5030) ;  /* 0x00000000000c7947 */ /* 0x000fea0003800000 */
.L_x_5051:
[----:B------:R-:W-:-:S05]  /*7ff0*/  HADD2.F32 R0, -RZ, R24.H0_H0 ;  /* 0x20000018ff007230 */ /* 0x000fca0000004100 */
[----:B------:R-:W-:-:S05]  /*8000*/  F2FP.BF16.F32.PACK_AB R0, RZ, R0 ;  /* 0x00000000ff00723e */ /* 0x000fca00000010ff */
[----:B------:R0:W-:Y:S02]  /*8010*/  STG.E.U16 desc[UR36][R2.64], R0 ;  /* 0x0000000002007986 */ /* 0x0001e4000c101524 */
.L_x_5030:
[----:B------:R-:W-:-:S07]  /*8020*/  VIADD R22, R22, 0x80 ;  /* 0x0000008016167836 */ /* 0x000fce0000000000 */
.L_x_4989:
[----:B------:R-:W-:Y:S05]  /*8030*/  BSYNC.RECONVERGENT B6 ;  /* 0x0000000000067941 */ /* 0x000fea0003800200 */
.L_x_4988:
[----:B------:R-:W-:-:S13]  /*8040*/  ISETP.GE.AND P0, PT, R22, R16, PT ;  /* 0x000000101600720c */ /* 0x000fda0003f06270 */
[----:B------:R-:W-:Y:S05]  /*8050*/  @P0 EXIT ;  /* 0x000000000000094d */ /* 0x000fea0003800000 */
[----:B01234-:R-:W0:Y:S01]  /*8060*/  LDC.64 R2, c[0x0][0x398] ;  /* 0x0000e600ff027b82 */ /* 0x01fe220000000a00 */
        /* <DEDUP_REMOVED lines=20> */
.L_x_5063:
[----:B------:R-:W-:-:S06]  /*81b0*/  HADD2.F32 R5, -RZ, R23.H0_H0 ;  /* 0x20000017ff057230 */ /* 0x000fcc0000004100 */
[----:B------:R-:W0:Y:S02]  /*81c0*/  F2I.S64.TRUNC R4, R5 ;  /* 0x0000000500047311 */ /* 0x000e24000020d900 */
[----:B0-----:R-:W-:Y:S01]  /*81d0*/  STG.E.U8 desc[UR36][R2.64], R4 ;  /* 0x0000000402007986 */ /* 0x001fe2000c101124 */
[----:B------:R-:W-:Y:S05]  /*81e0*/  EXIT ;  /* 0x000000000000794d */ /* 0x000fea0003800000 */
.L_x_5062:
        /* <DEDUP_REMOVED lines=10> */
.L_x_5066:
[----:B------:R-:W-:-:S06]  /*8290*/  HADD2.F32 R23, -RZ, R23.H0_H0 ;  /* 0x20000017ff177230 */ /* 0x000fcc0000004100 */
[----:B------:R-:W0:Y:S02]  /*82a0*/  F2I.FTZ.TRUNC.NTZ R23, R23 ;  /* 0x0000001700177305 */ /* 0x000e24000021f100 */
[----:B0-----:R-:W-:Y:S01]  /*82b0*/  STG.E desc[UR36][R2.64], R23 ;  /* 0x0000001702007986 */ /* 0x001fe2000c101924 */
[----:B------:R-:W-:Y:S05]  /*82c0*/  EXIT ;  /* 0x000000000000794d */ /* 0x000fea0003800000 */
.L_x_5065:
[----:B------:R-:W-:-:S06]  /*82d0*/  HADD2.F32 R23, -RZ, R23.H0_H0 ;  /* 0x20000017ff177230 */ /* 0x000fcc0000004100 */
[----:B------:R-:W0:Y:S02]  /*82e0*/  F2I.FTZ.TRUNC.NTZ R23, R23 ;  /* 0x0000001700177305 */ /* 0x000e24000021f100 */
[----:B0-----:R-:W-:Y:S01]  /*82f0*/  STG.E.U16 desc[UR36][R2.64], R23 ;  /* 0x0000001702007986 */ /* 0x001fe2000c101524 */
[----:B------:R-:W-:Y:S05]  /*8300*/  EXIT ;  /* 0x000000000000794d */ /* 0x000fea0003800000 */
.L_x_5061:
        /* <DEDUP_REMOVED lines=9> */
.L_x_5068:
[----:B------:R-:W-:Y:S01]  /*83a0*/  STG.E.U16 desc[UR36][R2.64], R23 ;  /* 0x0000001702007986 */ /* 0x000fe2000c101524 */
[----:B------:R-:W-:Y:S05]  /*83b0*/  EXIT ;  /* 0x000000000000794d */ /* 0x000fea0003800000 */
.L_x_5067:
        /* <DEDUP_REMOVED lines=10> */
.L_x_5070:
[----:B------:R-:W-:-:S05]  /*8460*/  HADD2.F32 R0, -RZ, R23.H0_H0 ;  /* 0x20000017ff007230 */ /* 0x000fca0000004100 */
[----:B------:R-:W-:-:S04]  /*8470*/  F2FP.F16.F32.PACK_AB R0, RZ, R0 ;  /* 0x00000000ff00723e */ /* 0x000fc800000000ff */
[----:B------:R-:W-:-:S05]  /*8480*/  PRMT R0, R0, 0x5410, RZ ;  /* 0x0000541000007816 */ /* 0x000fca00000000ff */
[----:B------:R-:W-:Y:S01]  /*8490*/  STG.E desc[UR36][R2.64], R0 ;  /* 0x0000000002007986 */ /* 0x000fe2000c101924 */
[----:B------:R-:W-:Y:S05]  /*84a0*/  EXIT ;  /* 0x000000000000794d */ /* 0x000fea0003800000 */
.L_x_5069:
[----:B------:R-:W-:-:S05]  /*84b0*/  HADD2.F32 R4, -RZ, R23.H0_H0 ;  /* 0x20000017ff047230 */ /* 0x000fca0000004100 */
[----:B------:R-:W-:-:S06]  /*84c0*/  FMUL.FTZ R4, R4, 1 ;  /* 0x3f80000004047820 */ /* 0x000fcc0000410000 */
[----:B------:R-:W0:Y:S02]  /*84d0*/  F2F.F64.F32 R4, R4 ;  /* 0x0000000400047310 */ /* 0x000e240000201800 */
[----:B0-----:R-:W-:Y:S01]  /*84e0*/  STG.E.64 desc[UR36][R2.64], R4 ;  /* 0x0000000402007986 */ /* 0x001fe2000c101b24 */
[----:B------:R-:W-:Y:S05]  /*84f0*/  EXIT ;  /* 0x000000000000794d */ /* 0x000fea0003800000 */
.L_x_5060:
        /* <DEDUP_REMOVED lines=14> */
.L_x_5074:
        /* <DEDUP_REMOVED lines=18> */
.L_x_5077:
[----:B------:R-:W-:-:S04]  /*8700*/  SHF.R.U32.HI R5, RZ, 0x18, R5 ;  /* 0x00000018ff057819 */ /* 0x000fc80000011605 */
[----:B------:R-:W-:-:S07]  /*8710*/  LOP3.LUT R0, R0, 0x80, R5, 0xf8, !PT ;  /* 0x0000008000007812 */ /* 0x000fce00078ef805 */
.L_x_5076:
[----:B------:R-:W-:Y:S05]  /*8720*/  BSYNC.RECONVERGENT B0 ;  /* 0x0000000000007941 */ /* 0x000fea0003800200 */
.L_x_5075:
[----:B------:R-:W-:Y:S01]  /*8730*/  STG.E.U8 desc[UR36][R2.64], R0 ;  /* 0x0000000002007986 */ /* 0x000fe2000c101124 */
[----:B------:R-:W-:Y:S05]  /*8740*/  EXIT ;  /* 0x000000000000794d */ /* 0x000fea0003800000 */
.L_x_5073:
        /* <DEDUP_REMOVED lines=18> */
.L_x_5080:
[----:B------:R-:W-:-:S04]  /*8870*/  SHF.R.U32.HI R5, RZ, 0x18, R5 ;  /* 0x00000018ff057819 */ /* 0x000fc80000011605 */
[----:B------:R-:W-:-:S07]  /*8880*/  LOP3.LUT R0, R0, 0x80, R5, 0xf8, !PT ;  /* 0x0000008000007812 */ /* 0x000fce00078ef805 */
.L_x_5079:
[----:B------:R-:W-:Y:S05]  /*8890*/  BSYNC.RECONVERGENT B0 ;  /* 0x0000000000007941 */ /* 0x000fea0003800200 */
.L_x_5078:
[----:B------:R-:W-:Y:S01]  /*88a0*/  STG.E.U8 desc[UR36][R2.64], R0 ;  /* 0x0000000002007986 */ /* 0x000fe2000c101124 */
[----:B------:R-:W-:Y:S05]  /*88b0*/  EXIT ;  /* 0x000000000000794d */ /* 0x000fea0003800000 */
.L_x_5072:
        /* <DEDUP_REMOVED lines=22> */
.L_x_5082:
[----:B------:R-:W-:-:S06]  /*8a20*/  HADD2.F32 R4, -RZ, R23.H0_H0 ;  /* 0x20000017ff047230 */ /* 0x000fcc0000004100 */
[----:B------:R-:W0:Y:S02]  /*8a30*/  F2I.U64.TRUNC R4, R4 ;  /* 0x0000000400047311 */ /* 0x000e24000020d800 */
[----:B0-----:R-:W-:Y:S01]  /*8a40*/  STG.E.64 desc[UR36][R2.64], R4 ;  /* 0x0000000402007986 */ /* 0x001fe2000c101b24 */
[----:B------:R-:W-:Y:S05]  /*8a50*/  EXIT ;  /* 0x000000000000794d */ /* 0x000fea0003800000 */
.L_x_5081:
[----:B------:R-:W-:-:S06]  /*8a60*/  HADD2.F32 R23, -RZ, R23.H0_H0 ;  /* 0x20000017ff177230 */ /* 0x000fcc0000004100 */
[----:B------:R-:W0:Y:S02]  /*8a70*/  F2I.FTZ.U32.TRUNC.NTZ R23, R23 ;  /* 0x0000001700177305 */ /* 0x000e24000021f000 */
[----:B0-----:R-:W-:Y:S01]  /*8a80*/  STG.E desc[UR36][R2.64], R23 ;  /* 0x0000001702007986 */ /* 0x001fe2000c101924 */
[----:B------:R-:W-:Y:S05]  /*8a90*/  EXIT ;  /* 0x000000000000794d */ /* 0x000fea0003800000 */
.L_x_5071:
        /* <DEDUP_REMOVED lines=11> */
.L_x_5084:
[----:B------:R-:W-:Y:S01]  /*8b50*/  HADD2.F32 R23, -RZ, R23.H0_H0 ;  /* 0x20000017ff177230 */ /* 0x000fe20000004100 */
[----:B------:R-:W-:-:S04]  /*8b60*/  CS2R R6, SRZ ;  /* 0x0000000000067805 */ /* 0x000fc8000001ff00 */
[----:B------:R-:W-:-:S06]  /*8b70*/  FMUL.FTZ R4, R23, 1 ;  /* 0x3f80000017047820 */ /* 0x000fcc0000410000 */
[----:B------:R-:W0:Y:S02]  /*8b80*/  F2F.F64.F32 R4, R4 ;  /* 0x0000000400047310 */ /* 0x000e240000201800 */
[----:B0-----:R-:W-:Y:S01]  /*8b90*/  STG.E.128 desc[UR36][R2.64], R4 ;  /* 0x0000000402007986 */ /* 0x001fe2000c101d24 */
[----:B------:R-:W-:Y:S05]  /*8ba0*/  EXIT ;  /* 0x000000000000794d */ /* 0x000fea0003800000 */
.L_x_5083:
[----:B------:R-:W-:-:S13]  /*8bb0*/  ISETP.NE.AND P0, PT, R0, 0xf, PT ;  /* 0x0000000f0000780c */ /* 0x000fda0003f05270 */
[----:B------:R-:W-:Y:S05]  /*8bc0*/  @!P0 BRA `(.L_x_5085) ;  /* 0x0000000000e88947 */ /* 0x000fea0003800000 */
[----:B------:R-:W-:-:S13]  /*8bd0*/  ISETP.NE.AND P0, PT, R0, 0x17, PT ;  /* 0x000000170000780c */ /* 0x000fda0003f05270 */
[----:B------:R-:W-:Y:S05]  /*8be0*/  @!P0 BRA `(.L_x_5086) ;  /* 0x0000000000908947 */ /* 0x000fea0003800000 */
[----:B------:R-:W-:-:S13]  /*8bf0*/  ISETP.NE.AND P0, PT, R0, 0x18, PT ;  /* 0x000000180000780c */ /* 0x000fda0003f05270 */
[----:B------:R-:W-:Y:S05]  /*8c00*/  @!P0 BRA `(.L_x_5087) ;  /* 0x0000000000448947 */ /* 0x000fea0003800000 */
.L_x_5064:
        /* <DEDUP_REMOVED lines=16> */
.L_x_5088:
[----:B------:R-:W-:Y:S05]  /*8d10*/  EXIT ;  /* 0x000000000000794d */ /* 0x000fea0003800000 */
.L_x_5087:
        /* <DEDUP_REMOVED lines=13> */
.L_x_5090:
[----:B------:R-:W-:Y:S05]  /*8df0*/  BSYNC.RECONVERGENT B0 ;  /* 0x0000000000007941 */ /* 0x000fea0003800200 */
.L_x_5089:
[----:B------:R-:W-:-:S05]  /*8e00*/  LOP3.LUT R5, R0, 0x80, R5, 0xf8, !PT ;  /* 0x0000008000057812 */ /* 0x000fca00078ef805 */
[----:B------:R-:W-:Y:S01]  /*8e10*/  STG.E.U8 desc[UR36][R2.64], R5 ;  /* 0x0000000502007986 */ /* 0x000fe2000c101124 */
[----:B------:R-:W-:Y:S05]  /*8e20*/  EXIT ;  /* 0x000000000000794d */ /* 0x000fea0003800000 */
.L_x_5086:
        /* <DEDUP_REMOVED lines=12> */
.L_x_5092:
[----:B------:R-:W-:Y:S01]  /*8ef0*/  IMAD.MOV.U32 R0, RZ, RZ, 0x7f ;  /* 0x0000007fff007424 */ /* 0x000fe200078e00ff */
[----:B------:R-:W-:-:S04]  /*8f00*/  ISETP.GT.U32.AND P0, PT, R4, 0x7f800000, PT ;  /* 0x7f8000000400780c */ /* 0x000fc80003f04070 */
[----:B------:R-:W-:-:S09]  /*8f10*/  SEL R0, R0, 0x7c, P0 ;  /* 0x0000007c00007807 */ /* 0x000fd20000000000 */
.L_x_5093:
[----:B------:R-:W-:Y:S05]  /*8f20*/  BSYNC.RECONVERGENT B0 ;  /* 0x0000000000007941 */ /* 0x000fea0003800200 */
.L_x_5091:
[----:B------:R-:W-:-:S04]  /*8f30*/  SHF.R.U32.HI R5, RZ, 0x18, R5 ;  /* 0x00000018ff057819 */ /* 0x000fc80000011605 */
[----:B------:R-:W-:-:S05]  /*8f40*/  LOP3.LUT R5, R0, 0x80, R5, 0xf8, !PT ;  /* 0x0000008000057812 */ /* 0x000fca00078ef805 */
[----:B------:R-:W-:Y:S01]  /*8f50*/  STG.E.U8 desc[UR36][R2.64], R5 ;  /* 0x0000000502007986 */ /* 0x000fe2000c101124 */
[----:B------:R-:W-:Y:S05]  /*8f60*/  EXIT ;  /* 0x000000000000794d */ /* 0x000fea0003800000 */
.L_x_5085:
[----:B------:R-:W-:-:S05]  /*8f70*/  HADD2.F32 R0, -RZ, R23.H0_H0 ;  /* 0x20000017ff007230 */ /* 0x000fca0000004100 */
[----:B------:R-:W-:-:S05]  /*8f80*/  F2FP.BF16.F32.PACK_AB R0, RZ, R0 ;  /* 0x00000000ff00723e */ /* 0x000fca00000010ff */
[----:B------:R-:W-:Y:S01]  /*8f90*/  STG.E.U16 desc[UR36][R2.64], R0 ;  /* 0x0000000002007986 */ /* 0x000fe2000c101524 */
[----:B------:R-:W-:Y:S05]  /*8fa0*/  EXIT ;  /* 0x000000000000794d */ /* 0x000fea0003800000 */
.L_x_5094:
        /* <DEDUP_REMOVED lines=13> */
.L_x_7063:


//--------------------- .text._ZN2at6native18elementwise_kernelILi128ELi4EZNS0_22gpu_kernel_impl_nocastIZZZNS0_65_GLOBAL__N__cd49fe81_27_ActivationSoftplusKernel_cu_1520ed90_293215softplus_kernelERNS_18TensorIteratorBaseERKN3c106ScalarES9_ENKUlvE_clEvENKUlvE1_clEvEUlNS6_4HalfEE_EEvS5_RKT_EUliE_EEviT1_ --------------------------
	.section	.text._ZN2at6native18elementwise_kernelILi128ELi4EZNS0_22gpu_kernel_impl_nocastIZZZNS0_65_GLOBAL__N__cd49fe81_27_ActivationSoftplusKernel_cu_1520ed90_293215softplus_kernelERNS_18TensorIteratorBaseERKN3c106ScalarES9_ENKUlvE_clEvENKUlvE1_clEvEUlNS6_4HalfEE_EEvS5_RKT_EUliE_EEviT1_,"ax",@progbits
	.align	128
        .global         _ZN2at6native18elementwise_kernelILi128ELi4EZNS0_22gpu_kernel_impl_nocastIZZZNS0_65_GLOBAL__N__cd49fe81_27_ActivationSoftplusKernel_cu_1520ed90_293215softplus_kernelERNS_18TensorIteratorBaseERKN3c106ScalarES9_ENKUlvE_clEvENKUlvE1_clEvEUlNS6_4HalfEE_EEvS5_RKT_EUliE_EEviT1_
        .type           _ZN2at6native18elementwise_kernelILi128ELi4EZNS0_22gpu_kernel_impl_nocastIZZZNS0_65_GLOBAL__N__cd49fe81_27_ActivationSoftplusKernel_cu_1520ed90_293215softplus_kernelERNS_18TensorIteratorBaseERKN3c106ScalarES9_ENKUlvE_clEvENKUlvE1_clEvEUlNS6_4HalfEE_EEvS5_RKT_EUliE_EEviT1_,@function
        .size           _ZN2at6native18elementwise_kernelILi128ELi4EZNS0_22gpu_kernel_impl_nocastIZZZNS0_65_GLOBAL__N__cd49fe81_27_ActivationSoftplusKernel_cu_1520ed90_293215softplus_kernelERNS_18TensorIteratorBaseERKN3c106ScalarES9_ENKUlvE_clEvENKUlvE1_clEvEUlNS6_4HalfEE_EEvS5_RKT_EUliE_EEviT1_,(.L_x_7064 - _ZN2at6native18elementwise_kernelILi128ELi4EZNS0_22gpu_kernel_impl_nocastIZZZNS0_65_GLOBAL__N__cd49fe81_27_ActivationSoftplusKernel_cu_1520ed90_293215softplus_kernelERNS_18TensorIteratorBaseERKN3c106ScalarES9_ENKUlvE_clEvENKUlvE1_clEvEUlNS6_4HalfEE_EEvS5_RKT_EUliE_EEviT1_)
        .other          _ZN2at6native18elementwise_kernelILi128ELi4EZNS0_22gpu_kernel_impl_nocastIZZZNS0_65_GLOBAL__N__cd49fe81_27_ActivationSoftplusKernel_cu_1520ed90_293215softplus_kernelERNS_18TensorIteratorBaseERKN3c106ScalarES9_ENKUlvE_clEvENKUlvE1_clEvEUlNS6_4HalfEE_EEvS5_RKT_EUliE_EEviT1_,@"STO_CUDA_ENTRY STV_DEFAULT"
_ZN2at6native18elementwise_kernelILi128ELi4EZNS0_22gpu_kernel_impl_nocastIZZZNS0_65_GLOBAL__N__cd49fe81_27_ActivationSoftplusKernel_cu_1520ed90_293215softplus_kernelERNS_18TensorIteratorBaseERKN3c106ScalarES9_ENKUlvE_clEvENKUlvE1_clEvEUlNS6_4HalfEE_EEvS5_RKT_EUliE_EEviT1_:
.text._ZN2at6native18elementwise_kernelILi128ELi4EZNS0_22gpu_kernel_impl_nocastIZZZNS0_65_GLOBAL__N__cd49fe81_27_ActivationSoftplusKernel_cu_1520ed90_293215softplus_kernelERNS_18TensorIteratorBaseERKN3c106ScalarES9_ENKUlvE_clEvENKUlvE1_clEvEUlNS6_4HalfEE_EEvS5_RKT_EUliE_EEviT1_:
        /* <DEDUP_REMOVED lines=18> */
[----:B--2---:R-:W-:-:S05]  /*0120*/  HADD2.F32 R2, -RZ, R6.H0_H0 ;  /* 0x20000006ff027230 */ /* 0x004fca0000004100 */
        /* <DEDUP_REMOVED lines=35> */
.L_x_5099:
[----:B------:R-:W-:Y:S02]  /*0360*/  F2FP.F16.F32.PACK_AB R2, RZ, R2 ;  /* 0x00000002ff02723e */ /* 0x000fe400000000ff */
        /* <DEDUP_REMOVED lines=45> */
.L_x_5101:
[----:B------:R-:W-:Y:S02]  /*0640*/  F2FP.F16.F32.PACK_AB R2, RZ, R2 ;  /* 0x00000002ff02723e */ /* 0x000fe400000000ff */
[----:B------:R-:W-:-:S03]  /*0650*/  IADD3 R3, PT, PT, R3, 0x80, RZ ;  /* 0x0000008003037810 */ /* 0x000fc60007ffe0ff */
[----:B------:R0:W-:Y:S04]  /*0660*/  STG.E.U16 desc[UR6][R4.64], R2 ;  /* 0x0000000204007986 */ /* 0x0001e8000c101506 */
.L_x_5098:
[----:B------:R-:W-:-:S13]  /*0670*/  ISETP.GE.AND P0, PT, R3, UR4, PT ;  /* 0x0000000403007c0c */ /* 0x000fda000bf06270 */
[----:B------:R-:W-:Y:S05]  /*0680*/  @P0 BREAK.RELIABLE B1 ;  /* 0x0000000000010942 */ /* 0x000fea0003800100 */
[----:B------:R-:W-:Y:S05]  /*0690*/  @P0 BRA `(.L_x_5100) ;  /* 0x0000000000b00947 */ /* 0x000fea0003800000 */
[----:B------:R-:W-:Y:S05]  /*06a0*/  BSYNC.RELIABLE B1 ;  /* 0x0000000000017941 */ /* 0x000fea0003800100 */
.L_x_5097:
[----:B------:R-:W1:Y:S01]  /*06b0*/  LDC.64 R6, c[0x0][0x588] ;  /* 0x00016200ff067b82 */ /* 0x000e620000000a00 */
[----:B------:R-:W2:Y:S01]  /*06c0*/  LDCU.64 UR8, c[0x0][0x590] ;  /* 0x0000b200ff0877ac */ /* 0x000ea20008000a00 */
[----:B-1----:R-:W3:Y:S06]  /*06d0*/  LDG.E.U16 R6, desc[UR6][R6.64] ;  /* 0x0000000606067981 */ /* 0x002eec000c1e1500 */
[----:B0-----:R-:W0:Y:S01]  /*06e0*/  LDC.64 R4, c[0x0][0x580] ;  /* 0x00016000ff047b82 */ /* 0x001e220000000a00 */
[----:B---3--:R-:W-:-:S05]  /*06f0*/  HADD2.F32 R2, -RZ, R6.H0_H0 ;  /* 0x20000006ff027230 */ /* 0x008fca0000004100 */
        /* <DEDUP_REMOVED lines=35> */
.L_x_5102:
[----:B------:R-:W-:Y:S02]  /*0930*/  F2FP.F16.F32.PACK_AB R2, RZ, R2 ;  /* 0x00000002ff02723e */ /* 0x000fe400000000ff */
[----:B------:R-:W-:-:S03]  /*0940*/  IADD3 R3, PT, PT, R3, 0x80, RZ ;  /* 0x0000008003037810 */ /* 0x000fc60007ffe0ff */
[----:B------:R1:W-:Y:S04]  /*0950*/  STG.E.U16 desc[UR6][R4.64], R2 ;  /* 0x0000000204007986 */ /* 0x0003e8000c101506 */
.L_x_5100:
[----:B------:R-:W-:Y:S05]  /*0960*/  BSYNC.RECONVERGENT B0 ;  /* 0x0000000000007941 */ /* 0x000fea0003800200 */
.L_x_5096:
[----:B------:R-:W-:Y:S05]  /*0970*/  WARPSYNC.ALL ;  /* 0x0000000000007948 */ /* 0x000fea0003800000 */
[----:B------:R-:W-:-:S13]  /*0980*/  ISETP.GE.AND P0, PT, R3, UR4, PT ;  /* 0x0000000403007c0c */ /* 0x000fda000bf06270 */
[----:B------:R-:W-:Y:S05]  /*0990*/  @P0 EXIT ;  /* 0x000000000000094d */ /* 0x000fea0003800000 */
[----:B01----:R-:W0:Y:S01]  /*09a0*/  LDC.64 R4, c[0x0][0x588] ;  /* 0x00016200ff047b82 */ /* 0x003e220000000a00 */
        /* <DEDUP_REMOVED lines=39> */
.L_x_5103:
[----:B------:R-:W-:-:S05]  /*0c20*/  F2FP.F16.F32.PACK_AB R6, RZ, R6 ;  /* 0x00000006ff06723e */ /* 0x000fca00000000ff */
[----:B------:R-:W-:Y:S01]  /*0c30*/  STG.E.U16 desc[UR6][R2.64], R6 ;  /* 0x0000000602007986 */ /* 0x000fe2000c101506 */
[----:B------:R-:W-:Y:S05]  /*0c40*/  EXIT ;  /* 0x000000000000794d */ /* 0x000fea0003800000 */
.L_x_5095:
        /* <DEDUP_REMOVED lines=306> */
.L_x_5107:
[----:B------:R-:W0:Y:S01]  /*1f70*/  LDCU.64 UR8, c[0x0][0x588] ;  /* 0x0000b100ff0877ac */ /* 0x000e220008000a00 */
[----:B------:R-:W1:Y:S01]  /*1f80*/  LDC.64 R6, c[0x0][0x590] ;  /* 0x00016400ff067b82 */ /* 0x000e620000000a00 */
[----:B0-----:R-:W-:-:S04]  /*1f90*/  IADD3 R8, P0, PT, R4, UR8, RZ ;  /* 0x0000000804087c10 */ /* 0x001fc8000ff1e0ff */
[----:B------:R-:W-:-:S05]  /*1fa0*/  IADD3.X R9, PT, PT, RZ, UR9, RZ, P0, !PT ;  /* 0x00000009ff097c10 */ /* 0x000fca00087fe4ff */
[----:B------:R-:W2:Y:S01]  /*1fb0*/  LDG.E.U16 R8, desc[UR6][R8.64] ;  /* 0x0000000608087981 */ /* 0x000ea2000c1e1500 */
[----:B------:R-:W-:Y:S01]  /*1fc0*/  BSSY.RECONVERGENT B2, `(.L_x_5108) ;  /* 0x0000025000027945 */ /* 0x000fe20003800200 */
[----:B--2---:R-:W-:-:S05]  /*1fd0*/  HADD2.F32 R11, -RZ, R8.H0_H0 ;  /* 0x20000008ff0b7230 */ /* 0x004fca0000004100 */
        /* <DEDUP_REMOVED lines=35> */
.L_x_5109:
[----:B------:R-:W-:Y:S05]  /*2210*/  BSYNC.RECONVERGENT B2 ;  /* 0x0000000000027941 */ /* 0x000fea0003800200 */
.L_x_5108:
[----:B------:R-:W0:Y:S01]  /*2220*/  LDCU.64 UR8, c[0x0][0x580] ;  /* 0x0000b000ff0877ac */ /* 0x000e220008000a00 */
[----:B------:R-:W-:Y:S02]  /*2230*/  F2FP.F16.F32.PACK_AB R11, RZ, R11 ;  /* 0x0000000bff0b723e */ /* 0x000fe400000000ff */
        /* <DEDUP_REMOVED lines=305> */
.L_x_5111:
        /* <DEDUP_REMOVED lines=42> */
.L_x_5113:
[----:B------:R-:W-:Y:S05]  /*37f0*/  BSYNC.RECONVERGENT B2 ;  /* 0x0000000000027941 */ /* 0x000fea0003800200 */
.L_x_5112:
[----:B------:R-:W0:Y:S01]  /*3800*/  LDCU.64 UR8, c[0x0][0x580] ;  /* 0x0000b000ff0877ac */ /* 0x000e220008000a00 */
[----:B------:R-:W-:Y:S02]  /*3810*/  F2FP.F16.F32.PACK_AB R11, RZ, R11 ;  /* 0x0000000bff0b723e */ /* 0x000fe400000000ff */
[----:B------:R-:W-:Y:S02]  /*3820*/  IADD3 R3, PT, PT, R3, 0x80, RZ ;  /* 0x0000008003037810 */ /* 0x000fe40007ffe0ff */
[----:B0-----:R-:W-:-:S04]  /*3830*/  IADD3 R4, P0, PT, R5, UR8, RZ ;  /* 0x0000000805047c10 */ /* 0x001fc8000ff1e0ff */
[----:B------:R-:W-:-:S05]  /*3840*/  IADD3.X R5, PT, PT, RZ, UR9, RZ, P0, !PT ;  /* 0x00000009ff057c10 */ /* 0x000fca00087fe4ff */
[----:B------:R0:W-:Y:S04]  /*3850*/  STG.E.U16 desc[UR6][R4.64], R11 ;  /* 0x0000000b04007986 */ /* 0x0001e8000c101506 */
.L_x_5106:
[----:B------:R-:W-:-:S13]  /*3860*/  ISETP.GE.AND P0, PT, R3, UR4, PT ;  /* 0x0000000403007c0c */ /* 0x000fda000bf06270 */
[----:B------:R-:W-:Y:S05]  /*3870*/  @P0 BREAK.RELIABLE B0 ;  /* 0x0000000000000942 */ /* 0x000fea0003800100 */
[----:B------:R-:W-:Y:S05]  /*3880*/  @P0 BRA `(.L_x_5110) ;  /* 0x0000001400700947 */ /* 0x000fea0003800000 */
[----:B------:R-:W-:Y:S05]  /*3890*/  BSYNC.RELIABLE B0 ;  /* 0x0000000000007941 */ /* 0x000fea0003800100 */
.L_x_5105:
        /* <DEDUP_REMOVED lines=298> */
.L_x_5114:
        /* <DEDUP_REMOVED lines=42> */
.L_x_5116:
[----:B------:R-:W-:Y:S05]  /*4de0*/  BSYNC.RECONVERGENT B2 ;  /* 0x0000000000027941 */ /* 0x000fea0003800200 */
.L_x_5115:
[----:B------:R-:W0:Y:S01]  /*4df0*/  LDCU.64 UR8, c[0x0][0x580] ;  /* 0x0000b000ff0877ac */ /* 0x000e220008000a00 */
[----:B------:R-:W-:Y:S02]  /*4e00*/  F2FP.F16.F32.PACK_AB R11, RZ, R11 ;  /* 0x0000000bff0b723e */ /* 0x000fe400000000ff */
[----:B------:R-:W-:Y:S02]  /*4e10*/  IADD3 R3, PT, PT, R3, 0x80, RZ ;  /* 0x0000008003037810 */ /* 0x000fe40007ffe0ff */
[----:B0-----:R-:W-:-:S04]  /*4e20*/  IADD3 R4, P0, PT, R5, UR8, RZ ;  /* 0x0000000805047c10 */ /* 0x001fc8000ff1e0ff */
[----:B------:R-:W-:-:S05]  /*4e30*/  IADD3.X R5, PT, PT, RZ, UR9, RZ, P0, !PT ;  /* 0x00000009ff057c10 */ /* 0x000fca00087fe4ff */
[----:B------:R1:W-:Y:S04]  /*4e40*/  STG.E.U16 desc[UR6][R4.64], R11 ;  /* 0x0000000b04007986 */ /* 0x0003e8000c101506 */
.L_x_5110:
[----:B------:R-:W-:Y:S05]  /*4e50*/  BSYNC.RECONVERGENT B1 ;  /* 0x0000000000017941 */ /* 0x000fea0003800200 */
.L_x_5104:
        /* <DEDUP_REMOVED lines=301> */
.L_x_5117:
[----:B------:R-:W0:Y:S01]  /*6130*/  LDCU.128 UR8, c[0x0][0x580] ;  /* 0x0000b000ff0877ac */ /* 0x000e220008000c00 */
[----:B------:R-:W1:Y:S01]  /*6140*/  LDCU.64 UR4, c[0x0][0x590] ;  /* 0x0000b200ff0477ac */ /* 0x000e620008000a00 */
[----:B0-----:R-:W-:-:S04]  /*6150*/  IADD3 R4, P0, PT, R2, UR10, RZ ;  /* 0x0000000a02047c10 */ /* 0x001fc8000ff1e0ff */
[----:B------:R-:W-:-:S05]  /*6160*/  IADD3.X R5, PT, PT, RZ, UR11, RZ, P0, !PT ;  /* 0x0000000bff057c10 */ /* 0x000fca00087fe4ff */
[----:B------:R-:W2:Y:S01]  /*6170*/  LDG.E.U16 R4, desc[UR6][R4.64] ;  /* 0x0000000604047981 */ /* 0x000ea2000c1e1500 */
[----:B------:R-:W-:Y:S01]  /*6180*/  IADD3 R2, P1, PT, R3, UR8, RZ ;  /* 0x0000000803027c10 */ /* 0x000fe2000ff3e0ff */
[----:B------:R-:W-:Y:S03]  /*6190*/  BSSY.RECONVERGENT B1, `(.L_x_5118) ;  /* 0x0000026000017945 */ /* 0x000fe60003800200 */
[----:B------:R-:W-:Y:S01]  /*61a0*/  IADD3.X R3, PT, PT, RZ, UR9, RZ, P1, !PT ;  /* 0x00000009ff037c10 */ /* 0x000fe20008ffe4ff */
[----:B--2---:R-:W-:-:S05]  /*61b0*/  HADD2.F32 R0, -RZ, R4.H0_H0 ;  /* 0x20000004ff007230 */ /* 0x004fca0000004100 */
        /* <DEDUP_REMOVED lines=35> */
.L_x_5119:
[----:B------:R-:W-:Y:S05]  /*63f0*/  BSYNC.RECONVERGENT B1 ;  /* 0x0000000000017941 */ /* 0x000fea0003800200 */
.L_x_5118:
[----:B------:R-:W-:-:S05]  /*6400*/  F2FP.F16.F32.PACK_AB R0, RZ, R0 ;  /* 0x00000000ff00723e */ /* 0x000fca00000000ff */
[----:B------:R-:W-:Y:S01]  /*6410*/  STG.E.U16 desc[UR6][R2.64], R0 ;  /* 0x0000000002007986 */ /* 0x000fe2000c101506 */
[----:B------:R-:W-:Y:S05]  /*6420*/  EXIT ;  /* 0x000000000000794d */ /* 0x000fea0003800000 */
.L_x_5120:
        /* <DEDUP_REMOVED lines=13> */
.L_x_7064:


//--------------------- .text._ZN2at6native27unrolled_elementwise_kernelIZZZNS0_65_GLOBAL__N__cd49fe81_27_ActivationSoftplusKernel_cu_1520ed90_293215softplus_kernelERNS_18TensorIteratorBaseERKN3c106ScalarES8_ENKUlvE_clEvENKUlvE1_clEvEUlNS5_4HalfEE_St5arrayIPcLm2EELi4E23TrivialOffsetCalculatorILi1EjESH_NS0_6memory15LoadWithoutCastENSI_16StoreWithoutCastEEEviT_T0_T2_T3_T4_T5_ --------------------------
	.section	.text._ZN2at6native27unrolled_elementwise_kernelIZZZNS0_65_GLOBAL__N__cd49fe81_27_ActivationSoftplusKernel_cu_1520ed90_293215softplus_kernelERNS_18TensorIteratorBaseERKN3c106ScalarES8_ENKUlvE_clEvENKUlvE1_clEvEUlNS5_4HalfEE_St5arrayIPcLm2EELi4E23TrivialOffsetCalculatorILi1EjESH_NS0_6memory15LoadWithoutCastENSI_16StoreWithoutCastEEEviT_T0_T2_T3_T4_T5_,"ax",@progbits
	.align	128
        .global         _ZN2at6native27unrolled_elementwise_kernelIZZZNS0_65_GLOBAL__N__cd49fe81_27_ActivationSoftplusKernel_cu_1520ed90_293215softplus_kernelERNS_18TensorIteratorBaseERKN3c106ScalarES8_ENKUlvE_clEvENKUlvE1_clEvEUlNS5_4HalfEE_St5arrayIPcLm2EELi4E23TrivialOffsetCalculatorILi1EjESH_NS0_6memory15LoadWithoutCastENSI_16StoreWithoutCastEEEviT_T0_T2_T3_T4_T5_
        .type           _ZN2at6native27unrolled_elementwise_kernelIZZZNS0_65_GLOBAL__N__cd49fe81_27_ActivationSoftplusKernel_cu_1520ed90_293215softplus_kernelERNS_18TensorIteratorBaseERKN3c106ScalarES8_ENKUlvE_clEvENKUlvE1_clEvEUlNS5_4HalfEE_St5arrayIPcLm2EELi4E23TrivialOffsetCalculatorILi1EjESH_NS0_6memory15LoadWithoutCastENSI_16StoreWithoutCastEEEviT_T0_T2_T3_T4_T5_,@function
        .size           _ZN2at6native27unrolled_elementwise_kernelIZZZNS0_65_GLOBAL__N__cd49fe81_27_ActivationSoftplusKernel_cu_1520ed90_293215softplus_kernelERNS_18TensorIteratorBaseERKN3c106ScalarES8_ENKUlvE_clEvENKUlvE1_clEvEUlNS5_4HalfEE_St5arrayIPcLm2EELi4E23TrivialOffsetCalculatorILi1EjESH_NS0_6memory15LoadWithoutCastENSI_16StoreWithoutCastEEEviT_T0_T2_T3_T4_T5_,(.L_x_7065 - _ZN2at6native27unrolled_elementwise_kernelIZZZNS0_65_GLOBAL__N__cd49fe81_27_ActivationSoftplusKernel_cu_1520ed90_293215softplus_kernelERNS_18TensorIteratorBaseERKN3c106ScalarES8_ENKUlvE_clEvENKUlvE1_clEvEUlNS5_4HalfEE_St5arrayIPcLm2EELi4E23TrivialOffsetCalculatorILi1EjESH_NS0_6memory15LoadWithoutCastENSI_16StoreWithoutCastEEEviT_T0_T2_T3_T4_T5_)
        .other          _ZN2at6native27unrolled_elementwise_kernelIZZZNS0_65_GLOBAL__N__cd49fe81_27_ActivationSoftplusKernel_cu_1520ed90_293215softplus_kernelERNS_18TensorIteratorBaseERKN3c106ScalarES8_ENKUlvE_clEvENKUlvE1_clEvEUlNS5_4HalfEE_St5arrayIPcLm2EELi4E23TrivialOffsetCalculatorILi1EjESH_NS0_6memory15LoadWithoutCastENSI_16StoreWithoutCastEEEviT_T0_T2_T3_T4_T5_,@"STO_CUDA_ENTRY STV_DEFAULT"
_ZN2at6native27unrolled_elementwise_kernelIZZZNS0_65_GLOBAL__N__cd49fe81_27_ActivationSoftplusKernel_cu_1520ed90_293215softplus_kernelERNS_18TensorIteratorBaseERKN3c106ScalarES8_ENKUlvE_clEvENKUlvE1_clEvEUlNS5_4HalfEE_St5arrayIPcLm2EELi4E23TrivialOffsetCalculatorILi1EjESH_NS0_6memory15LoadWithoutCastENSI_16StoreWithoutCastEEEviT_T0_T2_T3_T4_T5_:
.text._ZN2at6native27unrolled_elementwise_kernelIZZZNS0_65_GLOBAL__N__cd49fe81_27_ActivationSoftplusKernel_cu_1520ed90_293215softplus_kernelERNS_18TensorIteratorBaseERKN3c106ScalarES8_ENKUlvE_clEvENKUlvE1_clEvEUlNS5_4HalfEE_St5arrayIPcLm2EELi4E23TrivialOffsetCalculatorILi1EjESH_NS0_6memory15LoadWithoutCastENSI_16StoreWithoutCastEEEviT_T0_T2_T3_T4_T5_:
        /* <DEDUP_REMOVED lines=75> */
.L_x_5124:
[----:B------:R-:W-:Y:S05]  /*04b0*/  BSYNC.RECONVERGENT B1 ;  /* 0x0000000000017941 */ /* 0x000fea0003800200 */
.L_x_5123:
[----:B------:R-:W-:-:S07]  /*04c0*/  F2FP.F16.F32.PACK_AB R9, RZ, R9 ;  /* 0x00000009ff09723e */ /* 0x000fce00000000ff */
.L_x_5122:
[----:B------:R-:W-:Y:S05]  /*04d0*/  BSYNC.RECONVERGENT B0 ;  /* 0x0000000000007941 */ /* 0x000fea0003800200 */
.L_x_5121:
[----:B------:R-:W-:Y:S01]  /*04e0*/  IADD3 R11, PT, PT, R3, 0x80, RZ ;  /* 0x00000080030b7810 */ /* 0x000fe20007ffe0ff */
[----:B------:R-:W-:Y:S03]  /*04f0*/  BSSY.RECONVERGENT B0, `(.L_x_5125) ;  /* 0x000002b000007945 */ /* 0x000fe60003800200 */
        /* <DEDUP_REMOVED lines=40> */
.L_x_5128:
[----:B------:R-:W-:Y:S05]  /*0780*/  BSYNC.RECONVERGENT B1 ;  /* 0x0000000000017941 */ /* 0x000fea0003800200 */
.L_x_5127:
[----:B------:R-:W-:-:S07]  /*0790*/  F2FP.F16.F32.PACK_AB R8, RZ, R13 ;  /* 0x0000000dff08723e */ /* 0x000fce00000000ff */
.L_x_5126:
[----:B------:R-:W-:Y:S05]  /*07a0*/  BSYNC.RECONVERGENT B0 ;  /* 0x0000000000007941 */ /* 0x000fea0003800200 */
.L_x_5125:
        /* <DEDUP_REMOVED lines=42> */
.L_x_5132:
[----:B------:R-:W-:Y:S05]  /*0a50*/  BSYNC.RECONVERGENT B1 ;  /* 0x0000000000017941 */ /* 0x000fea0003800200 */
.L_x_5131:
[----:B------:R-:W-:-:S07]  /*0a60*/  F2FP.F16.F32.PACK_AB R5, RZ, R5 ;  /* 0x00000005ff05723e */ /* 0x000fce00000000ff */
.L_x_5130:
[----:B------:R-:W-:Y:S05]  /*0a70*/  BSYNC.RECONVERGENT B0 ;  /* 0x0000000000007941 */ /* 0x000fea0003800200 */
.L_x_5129:
        /* <DEDUP_REMOVED lines=42> */
.L_x_5136:
[----:B------:R-:W-:Y:S05]  /*0d20*/  BSYNC.RECONVERGENT B1 ;  /* 0x0000000000017941 */ /* 0x000fea0003800200 */
.L_x_5135:
[----:B------:R-:W-:-:S07]  /*0d30*/  F2FP.F16.F32.PACK_AB R13, RZ, R13 ;  /* 0x0000000dff0d723e */ /* 0x000fce00000000ff */
.L_x_5134:
[----:B------:R-:W-:Y:S05]  /*0d40*/  BSYNC.RECONVERGENT B0 ;  /* 0x0000000000007941 */ /* 0x000fea0003800200 */
.L_x_5133:
        /* <DEDUP_REMOVED lines=19> */
.L_x_5138:
[----:B------:R-:W-:Y:S05]  /*0e80*/  BSYNC.RECONVERGENT B0 ;  /* 0x0000000000007941 */ /* 0x000fea0003800200 */
.L_x_5137:
[----:B------:R-:W-:-:S13]  /*0e90*/  ISETP.GE.AND P0, PT, R3, R2, PT ;  /* 0x000000020300720c */ /* 0x000fda0003f06270 */
[----:B------:R-:W-:Y:S05]  /*0ea0*/  @P0 EXIT ;  /* 0x000000000000094d */ /* 0x000fea0003800000 */
[----:B-1----:R-:W1:Y:S01]  /*0eb0*/  LDC.64 R4, c[0x0][0x398] ;  /* 0x0000e600ff047b82 */ /* 0x002e620000000a00 */
[----:B------:R-:W-:-:S05]  /*0ec0*/  LEA R3, R0, R3, 0x9 ;  /* 0x0000000300037211 */ /* 0x000fca00078e48ff */
[----:B-1----:R-:W-:-:S05]  /*0ed0*/  IMAD.WIDE.U32 R2, R3, 0x2, R4 ;  /* 0x0000000203027825 */ /* 0x002fca00078e0004 */
[----:B------:R-:W-:Y:S01]  /*0ee0*/  STG.E.U16 desc[UR4][R2.64], R13 ;  /* 0x0000000d02007986 */ /* 0x000fe2000c101504 */
[----:B------:R-:W-:Y:S05]  /*0ef0*/  EXIT ;  /* 0x000000000000794d */ /* 0x000fea0003800000 */
.L_x_5139:
        /* <DEDUP_REMOVED lines=16> */
.L_x_7065:


//--------------------- .text._ZN2at6native29vectorized_elementwise_kernelILi2EZZZNS0_65_GLOBAL__N__cd49fe81_27_ActivationSoftplusKernel_cu_1520ed90_293215softplus_kernelERNS_18TensorIteratorBaseERKN3c106ScalarES8_ENKUlvE_clEvENKUlvE1_clEvEUlNS5_4HalfEE_St5arrayIPcLm2EEEEviT0_T1_ --------------------------
	.section	.text._ZN2at6native29vectorized_elementwise_kernelILi2EZZZNS0_65_GLOBAL__N__cd49fe81_27_ActivationSoftplusKernel_cu_1520ed90_293215softplus_kernelERNS_18TensorIteratorBaseERKN3c106ScalarES8_ENKUlvE_clEvENKUlvE1_clEvEUlNS5_4HalfEE_St5arrayIPcLm2EEEEviT0_T1_,"ax",@progbits
	.align	128
        .global         _ZN2at6native29vectorized_elementwise_kernelILi2EZZZNS0_65_GLOBAL__N__cd49fe81_27_ActivationSoftplusKernel_cu_1520ed90_293215softplus_kernelERNS_18TensorIteratorBaseERKN3c106ScalarES8_ENKUlvE_clEvENKUlvE1_clEvEUlNS5_4HalfEE_St5arrayIPcLm2EEEEviT0_T1_
        .type           _ZN2at6native29vectorized_elementwise_kernelILi2EZZZNS0_65_GLOBAL__N__cd49fe81_27_ActivationSoftplusKernel_cu_1520ed90_293215softplus_kernelERNS_18TensorIteratorBaseERKN3c106ScalarES8_ENKUlvE_clEvENKUlvE1_clEvEUlNS5_4HalfEE_St5arrayIPcLm2EEEEviT0_T1_,@function
        .size           _ZN2at6native29vectorized_elementwise_kernelILi2EZZZNS0_65_GLOBAL__N__cd49fe81_27_ActivationSoftplusKernel_cu_1520ed90_293215softplus_kernelERNS_18TensorIteratorBaseERKN3c106ScalarES8_ENKUlvE_clEvENKUlvE1_clEvEUlNS5_4HalfEE_St5arrayIPcLm2EEEEviT0_T1_,(.L_x_7066 - _ZN2at6native29vectorized_elementwise_kernelILi2EZZZNS0_65_GLOBAL__N__cd49fe81_27_ActivationSoftplusKernel_cu_1520ed90_293215softplus_kernelERNS_18TensorIteratorBaseERKN3c106ScalarES8_ENKUlvE_clEvENKUlvE1_clEvEUlNS5_4HalfEE_St5arrayIPcLm2EEEEviT0_T1_)
        .other          _ZN2at6native29vectorized_elementwise_kernelILi2EZZZNS0_65_GLOBAL__N__cd49fe81_27_ActivationSoftplusKernel_cu_1520ed90_293215softplus_kernelERNS_18TensorIteratorBaseERKN3c106ScalarES8_ENKUlvE_clEvENKUlvE1_clEvEUlNS5_4HalfEE_St5arrayIPcLm2EEEEviT0_T1_,@"STO_CUDA_ENTRY STV_DEFAULT"
_ZN2at6native29vectorized_elementwise_kernelILi2EZZZNS0_65_GLOBAL__N__cd49fe81_27_ActivationSoftplusKernel_cu_1520ed90_293215softplus_kernelERNS_18TensorIteratorBaseERKN3c106ScalarES8_ENKUlvE_clEvENKUlvE1_clEvEUlNS5_4HalfEE_St5arrayIPcLm2EEEEviT0_T1_:
.text._ZN2at6native29vectorized_elementwise_kernelILi2EZZZNS0_65_GLOBAL__N__cd49fe81_27_ActivationSoftplusKernel_cu_1520ed90_293215softplus_kernelERNS_18TensorIteratorBaseERKN3c106ScalarES8_ENKUlvE_clEvENKUlvE1_clEvEUlNS5_4HalfEE_St5arrayIPcLm2EEEEviT0_T1_:
        /* <DEDUP_REMOVED lines=106> */
.L_x_5144:
[----:B------:R-:W-:Y:S05]  /*06a0*/  BSYNC.RECONVERGENT B1 ;  /* 0x0000000000017941 */ /* 0x000fea0003800200 */
.L_x_5143:
[----:B------:R-:W-:-:S07]  /*06b0*/  F2FP.F16.F32.PACK_AB R2, RZ, R5 ;  /* 0x00000005ff02723e */ /* 0x000fce00000000ff */
.L_x_5142:
[----:B------:R-:W-:Y:S05]  /*06c0*/  BSYNC.RECONVERGENT B0 ;  /* 0x0000000000007941 */ /* 0x000fea0003800200 */
.L_x_5141:
[----:B------:R-:W-:Y:S01]  /*06d0*/  IADD3 R3, PT, PT, R17, 0x80, RZ ;  /* 0x0000008011037810 */ /* 0x000fe20007ffe0ff */
[----:B------:R-:W-:Y:S03]  /*06e0*/  BSSY.RECONVERGENT B0, `(.L_x_5145) ;  /* 0x000002b000007945 */ /* 0x000fe60003800200 */
[----:B------:R-:W-:-:S13]  /*06f0*/  ISETP.GE.U32.AND P1, PT, R3, R16, PT ;  /* 0x000000100300720c */ /* 0x000fda0003f26070 */
        /* <DEDUP_REMOVED lines=39> */
.L_x_5148:
[----:B------:R-:W-:Y:S05]  /*0970*/  BSYNC.RECONVERGENT B1 ;  /* 0x0000000000017941 */ /* 0x000fea0003800200 */
.L_x_5147:
[----:B------:R-:W-:-:S07]  /*0980*/  F2FP.F16.F32.PACK_AB R4, RZ, R7 ;  /* 0x00000007ff04723e */ /* 0x000fce00000000ff */
.L_x_5146:
[----:B------:R-:W-:Y:S05]  /*0990*/  BSYNC.RECONVERGENT B0 ;  /* 0x0000000000007941 */ /* 0x000fea0003800200 */
.L_x_5145:
        /* <DEDUP_REMOVED lines=42> */
.L_x_5152:
[----:B------:R-:W-:Y:S05]  /*0c40*/  BSYNC.RECONVERGENT B1 ;  /* 0x0000000000017941 */ /* 0x000fea0003800200 */
.L_x_5151:
[----:B------:R-:W-:-:S07]  /*0c50*/  F2FP.F16.F32.PACK_AB R5, RZ, R5 ;  /* 0x00000005ff05723e */ /* 0x000fce00000000ff */
.L_x_5150:
[----:B------:R-:W-:Y:S05]  /*0c60*/  BSYNC.RECONVERGENT B0 ;  /* 0x0000000000007941 */ /* 0x000fea0003800200 */
.L_x_5149:
        /* <DEDUP_REMOVED lines=42> */
.L_x_5156:
[----:B------:R-:W-:Y:S05]  /*0f10*/  BSYNC.RECONVERGENT B1 ;  /* 0x0000000000017941 */ /* 0x000fea0003800200 */
.L_x_5155:
[----:B------:R-:W-:-:S07]  /*0f20*/  F2FP.F16.F32.PACK_AB R6, RZ, R23 ;  /* 0x00000017ff06723e */ /* 0x000fce00000000ff */
.L_x_5154:
[----:B------:R-:W-:Y:S05]  /*0f30*/  BSYNC.RECONVERGENT B0 ;  /* 0x0000000000007941 */ /* 0x000fea0003800200 */
.L_x_5153:
        /* <DEDUP_REMOVED lines=42> */
.L_x_5160:
[----:B------:R-:W-:Y:S05]  /*11e0*/  BSYNC.RECONVERGENT B1 ;  /* 0x0000000000017941 */ /* 0x000fea0003800200 */
.L_x_5159:
[----:B------:R-:W-:-:S07]  /*11f0*/  F2FP.F16.F32.PACK_AB R7, RZ, R7 ;  /* 0x00000007ff07723e */ /* 0x000fce00000000ff */
.L_x_5158:
[----:B------:R-:W-:Y:S05]  /*1200*/  BSYNC.RECONVERGENT B0 ;  /* 0x0000000000007941 */ /* 0x000fea0003800200 */
.L_x_5157:
        /* <DEDUP_REMOVED lines=42> */
.L_x_5164:
[----:B------:R-:W-:Y:S05]  /*14b0*/  BSYNC.RECONVERGENT B1 ;  /* 0x0000000000017941 */ /* 0x000fea0003800200 */
.L_x_5163:
[----:B------:R-:W-:-:S07]  /*14c0*/  F2FP.F16.F32.PACK_AB R8, RZ, R19 ;  /* 0x00000013ff08723e */ /* 0x000fce00000000ff */
.L_x_5162:
[----:B------:R-:W-:Y:S05]  /*14d0*/  BSYNC.RECONVERGENT B0 ;  /* 0x0000000000007941 */ /* 0x000fea0003800200 */
.L_x_5161:
        /* <DEDUP_REMOVED lines=42> */
.L_x_5168:
[----:B------:R-:W-:Y:S05]  /*1780*/  BSYNC.RECONVERGENT B1 ;  /* 0x0000000000017941 */ /* 0x000fea0003800200 */
.L_x_5167:
[----:B------:R-:W-:-:S07]  /*1790*/  F2FP.F16.F32.PACK_AB R9, RZ, R9 ;  /* 0x00000009ff09723e */ /* 0x000fce00000000ff */
.L_x_5166:
[----:B------:R-:W-:Y:S05]  /*17a0*/  BSYNC.RECONVERGENT B0 ;  /* 0x0000000000007941 */ /* 0x000fea0003800200 */
.L_x_5165:
        /* <DEDUP_REMOVED lines=42> */
.L_x_5172:
[----:B------:R-:W-:Y:S05]  /*1a50*/  BSYNC.RECONVERGENT B1 ;  /* 0x0000000000017941 */ /* 0x000fea0003800200 */
.L_x_5171:
[----:B------:R-:W-:-:S07]  /*1a60*/  F2FP.F16.F32.PACK_AB R10, RZ, R13 ;  /* 0x0000000dff0a723e */ /* 0x000fce00000000ff */
.L_x_5170:
[----:B------:R-:W-:Y:S05]  /*1a70*/  BSYNC.RECONVERGENT B0 ;  /* 0x0000000000007941 */ /* 0x000fea0003800200 */
.L_x_5169:
        /* <DEDUP_REMOVED lines=21> */
.L_x_5175:
[----:B------:R-:W-:-:S13]  /*1bd0*/  ISETP.GE.U32.AND P0, PT, R17, R16, PT ;  /* 0x000000101100720c */ /* 0x000fda0003f06070 */
[----:B------:R-:W-:Y:S05]  /*1be0*/  @P0 BRA `(.L_x_5177) ;  /* 0x0000000000300947 */ /* 0x000fea0003800000 */
[----:B0-----:R-:W0:Y:S01]  /*1bf0*/  LDC.64 R2, c[0x0][0x398] ;  /* 0x0000e600ff027b82 */ /* 0x001e220000000a00 */
[----:B------:R-:W-:Y:S02]  /*1c00*/  IADD3 R5, PT, PT, R0, R17, RZ ;  /* 0x0000001100057210 */ /* 0x000fe40007ffe0ff */
[----:B------:R-:W-:-:S03]  /*1c10*/  IADD3 R17, PT, PT, R17, 0x80, RZ ;  /* 0x0000008011117810 */ /* 0x000fc60007ffe0ff */
[----:B0-----:R-:W-:-:S05]  /*1c20*/  IMAD.WIDE.U32 R2, R5, 0x2, R2 ;  /* 0x0000000205027825 */ /* 0x001fca00078e0002 */
[----:B------:R1:W-:Y:S02]  /*1c30*/  STG.E.U16 desc[UR4][R2.64], R6 ;  /* 0x0000000602007986 */ /* 0x0003e4000c101504 */
.L_x_5176:
[----:B------:R-:W-:-:S13]  /*1c40*/  ISETP.GE.U32.AND P0, PT, R17, R16, PT ;  /* 0x000000101100720c */ /* 0x000fda0003f06070 */
[----:B------:R-:W-:Y:S05]  /*1c50*/  @P0 BRA `(.L_x_5178) ;  /* 0x0000000000340947 */ /* 0x000fea0003800000 */
[----:B01----:R-:W0:Y:S01]  /*1c60*/  LDC.64 R2, c[0x0][0x398] ;  /* 0x0000e600ff027b82 */ /* 0x003e220000000a00 */
[----:B------:R-:W-:Y:S02]  /*1c70*/  IADD3 R5, PT, PT, R0, R17, RZ ;  /* 0x0000001100057210 */ /* 0x000fe40007ffe0ff */
[----:B------:R-:W-:-:S03]  /*1c80*/  IADD3 R17, PT, PT, R17, 0x80, RZ ;  /* 0x0000008011117810 */ /* 0x000fc60007ffe0ff */
[----:B0-----:R-:W-:-:S05]  /*1c90*/  IMAD.WIDE.U32 R2, R5, 0x2, R2 ;  /* 0x0000000205027825 */ /* 0x001fca00078e0002 */
[----:B------:R1:W-:Y:S02]  /*1ca0*/  STG.E.U16 desc[UR4][R2.64], R7 ;  /* 0x0000000702007986 */ /* 0x0003e4000c101504 */
.L_x_5177:
        /* <DEDUP_REMOVED lines=8> */
.L_x_5178:
[----:B------:R-:W-:Y:S05]  /*1d30*/  BSYNC.RELIABLE B1 ;  /* 0x0000000000017941 */ /* 0x000fea0003800100 */
.L_x_5174:
[----:B------:R-:W-:-:S13]  /*1d40*/  ISETP.GE.U32.AND P0, PT, R17, R16, PT ;  /* 0x000000101100720c */ /* 0x000fda0003f06070 */
[----:B012---:R-:W0:Y:S01]  /*1d50*/  @!P0 LDC.64 R2, c[0x0][0x398] ;  /* 0x0000e600ff028b82 */ /* 0x007e220000000a00 */
[----:B------:R-:W-:Y:S02]  /*1d60*/  @!P0 IADD3 R5, PT, PT, R0, R17, RZ ;  /* 0x0000001100058210 */ /* 0x000fe40007ffe0ff */
[----:B------:R-:W-:-:S03]  /*1d70*/  @!P0 IADD3 R17, PT, PT, R17, 0x80, RZ ;  /* 0x0000008011118810 */ /* 0x000fc60007ffe0ff */
[----:B0-----:R-:W-:-:S05]  /*1d80*/  @!P0 IMAD.WIDE.U32 R2, R5, 0x2, R2 ;  /* 0x0000000205028825 */ /* 0x001fca00078e0002 */
[----:B------:R2:W-:Y:S02]  /*1d90*/  @!P0 STG.E.U16 desc[UR4][R2.64], R9 ;  /* 0x0000000902008986 */ /* 0x0005e4000c101504 */
.L_x_5179:
[----:B------:R-:W-:Y:S05]  /*1da0*/  BSYNC.RECONVERGENT B0 ;  /* 0x0000000000007941 */ /* 0x000fea0003800200 */
.L_x_5173:
        /* <DEDUP_REMOVED lines=8> */
.L_x_5140:
        /* <DEDUP_REMOVED lines=11> */
[----:B---3--:R-:W-:-:S02]  /*1ee0*/  HADD2.F32 R5, -RZ, R4.H0_H0 ;  /* 0x20000004ff057230 */ /* 0x008fc40000004100 */
[----:B------:R-:W-:-:S03]  /*1ef0*/  HADD2.F32 R4, -RZ, R4.H1_H1 ;  /* 0x30000004ff047230 */ /* 0x000fc60000004100 */
        /* <DEDUP_REMOVED lines=37> */
.L_x_5181:
[----:B------:R-:W-:Y:S05]  /*2150*/  BSYNC.RECONVERGENT B0 ;  /* 0x0000000000007941 */ /* 0x000fea0003800200 */
.L_x_5180:
        /* <DEDUP_REMOVED lines=34> */
.L_x_5183:
[----:B------:R-:W-:Y:S05]  /*2380*/  BSYNC.RECONVERGENT B0 ;  /* 0x0000000000007941 */ /* 0x000fea0003800200 */
.L_x_5182:
[----:B-----5:R-:W-:Y:S01]  /*2390*/  HADD2.F32 R16, -RZ, R9.H0_H0 ;  /* 0x20000009ff107230 */ /* 0x020fe20000004100 */
[----:B------:R-:W-:Y:S01]  /*23a0*/  BSSY.RECONVERGENT B0, `(.L_x_5184) ;  /* 0x0000035000007945 */ /* 0x000fe20003800200 */
[----:B------:R-:W-:-:S04]  /*23b0*/  IMAD.WIDE.U32 R2, R0, 0x2, R2 ;  /* 0x0000000200027825 */ /* 0x000fc800078e0002 */
[----:B------:R-:W-:Y:S01]  /*23c0*/  FMUL.FTZ R17, R16, UR6 ;  /* 0x0000000610117c20 */ /* 0x000fe20008410000 */
[--C-:B------:R-:W-:Y:S02]  /*23d0*/  HADD2.F32 R0, -RZ, R6.reuse.H0_H0 ;  /* 0x20000006ff007230 */ /* 0x100fe40000004100 */
[----:B------:R-:W-:Y:S02]  /*23e0*/  HADD2.F32 R11, -RZ, R6.H1_H1 ;  /* 0x30000006ff0b7230 */ /* 0x000fe40000004100 */
[----:B------:R-:W-:Y:S01]  /*23f0*/  FSETP.GT.FTZ.AND P5, PT, R17, UR7, PT ;  /* 0x0000000711007c0b */ /* 0x000fe2000bfb4000 */
[----:B------:R-:W-:Y:S02]  /*2400*/  HADD2.F32 R9, -RZ, R9.H1_H1 ;  /* 0x30000009ff097230 */ /* 0x000fe40000004100 */
[----:B------:R-:W-:Y:S01]  /*2410*/  FMUL.FTZ R14, R0, UR6 ;  /* 0x00000006000e7c20 */ /* 0x000fe20008410000 */
[--C-:B------:R-:W-:Y:S02]  /*2420*/  HADD2.F32 R6, -RZ, R8.reuse.H0_H0 ;  /* 0x20000008ff067230 */ /* 0x100fe40000004100 */
[----:B------:R-:W-:Y:S01]  /*2430*/  FMUL.FTZ R12, R11, UR6 ;  /* 0x000000060b0c7c20 */ /* 0x000fe20008410000 */
[----:B------:R-:W-:-:S02]  /*2440*/  HADD2.F32 R13, -RZ, R8.H1_H1 ;  /* 0x30000008ff0d7230 */ /* 0x000fc40000004100 */
[----:B------:R-:W-:Y:S01]  /*2450*/  FMUL.FTZ R15, R9, UR6 ;  /* 0x00000006090f7c20 */ /* 0x000fe20008410000 */
[----:B------:R-:W-:Y:S01]  /*2460*/  FSETP.GT.FTZ.AND P1, PT, R14, UR7, PT ;  /* 0x000000070e007c0b */ /* 0x000fe2000bf34000 */
[----:B------:R-:W-:Y:S01]  /*2470*/  FMUL.FTZ R10, R6, UR6 ;  /* 0x00000006060a7c20 */ /* 0x000fe20008410000 */
[----:B------:R-:W-:Y:S01]  /*2480*/  FSETP.GT.FTZ.AND P2, PT, R12, UR7, PT ;  /* 0x000000070c007c0b */ /* 0x000fe2000bf54000 */
[----:B------:R-:W-:Y:S01]  /*2490*/  FMUL.FTZ R8, R13, UR6 ;  /* 0x000000060d087c20 */ /* 0x000fe20008410000 */
[----:B------:R-:W-:Y:S01]  /*24a0*/  FSETP.GT.FTZ.AND P0, PT, R15, UR7, PT ;  /* 0x000000070f007c0b */ /* 0x000fe2000bf14000 */
[----:B------:R-:W-:Y:S01]  /*24b0*/  IMAD.WIDE.U32 R2, R7, 0x4, R2 ;  /* 0x0000000407027825 */ /* 0x000fe200078e0002 */
        /* <DEDUP_REMOVED lines=35> */
.L_x_5185:
[----:B------:R-:W-:Y:S05]  /*26f0*/  BSYNC.RECONVERGENT B0 ;  /* 0x0000000000007941 */ /* 0x000fea0003800200 */
.L_x_5184:
        /* <DEDUP_REMOVED lines=34> */
.L_x_5187:
[----:B------:R-:W-:Y:S05]  /*2920*/  BSYNC.RECONVERGENT B0 ;  /* 0x0000000000007941 */ /* 0x000fea0003800200 */
.L_x_5186:
        /* <DEDUP_REMOVED lines=34> */
.L_x_5189:
[----:B------:R-:W-:Y:S05]  /*2b50*/  BSYNC.RECONVERGENT B0 ;  /* 0x0000000000007941 */ /* 0x000fea0003800200 */
.L_x_5188:
        /* <DEDUP_REMOVED lines=34> */
.L_x_5191:
[----:B------:R-:W-:Y:S05]  /*2d80*/  BSYNC.RECONVERGENT B0 ;  /* 0x0000000000007941 */ /* 0x000fea0003800200 */
.L_x_5190:
        /* <DEDUP_REMOVED lines=34> */
.L_x_5193:
[----:B------:R-:W-:Y:S05]  /*2fb0*/  BSYNC.RECONVERGENT B0 ;  /* 0x0000000000007941 */ /* 0x000fea0003800200 */
.L_x_5192:
        /* <DEDUP_REMOVED lines=34> */
.L_x_5195:
[----:B------:R-:W-:Y:S05]  /*31e0*/  BSYNC.RECONVERGENT B0 ;  /* 0x0000000000007941 */ /* 0x000fea0003800200 */
.L_x_5194:
[----:B------:R-:W-:Y:S02]  /*31f0*/  F2FP.F16.F32.PACK_AB R5, R4, R5 ;  /* 0x000000050405723e */ /* 0x000fe400000000ff */
[----:B------:R-:W-:Y:S02]  /*3200*/  F2FP.F16.F32.PACK_AB R9, R9, R16 ;  /* 0x000000100909723e */ /* 0x000fe400000000ff */
[----:B------:R-:W-:Y:S01]  /*3210*/  F2FP.F16.F32.PACK_AB R11, R11, R0 ;  /* 0x000000000b0b723e */ /* 0x000fe200000000ff */
[----:B------:R-:W-:Y:S01]  /*3220*/  STG.E desc[UR4][R2.64], R5 ;  /* 0x0000000502007986 */ /* 0x000fe2000c101904 */
[----:B------:R-:W-:-:S03]  /*3230*/  F2FP.F16.F32.PACK_AB R13, R13, R6 ;  /* 0x000000060d0d723e */ /* 0x000fc600000000ff */
[----:B------:R-:W-:Y:S04]  /*3240*/  STG.E desc[UR4][R2.64+0x200], R9 ;  /* 0x0002000902007986 */ /* 0x000fe8000c101904 */
[----:B------:R-:W-:Y:S04]  /*3250*/  STG.E desc[UR4][R2.64+0x400], R11 ;  /* 0x0004000b02007986 */ /* 0x000fe8000c101904 */
[----:B------:R-:W-:Y:S01]  /*3260*/  STG.E desc[UR4][R2.64+0x600], R13 ;  /* 0x0006000d02007986 */ /* 0x000fe2000c101904 */
[----:B------:R-:W-:Y:S05]  /*3270*/  EXIT ;  /* 0x000000000000794d */ /* 0x000fea0003800000 */
.L_x_5196:
        /* <DEDUP_REMOVED lines=16> */
.L_x_7066:


//--------------------- .text._ZN2at6native29vectorized_elementwise_kernelILi4EZZZNS0_65_GLOBAL__N__cd49fe81_27_ActivationSoftplusKernel_cu_1520ed90_293215softplus_kernelERNS_18TensorIteratorBaseERKN3c106ScalarES8_ENKUlvE_clEvENKUlvE1_clEvEUlNS5_4HalfEE_St5arrayIPcLm2EEEEviT0_T1_ --------------------------
	.section	.text._ZN2at6native29vectorized_elementwise_kernelILi4EZZZNS0_65_GLOBAL__N__cd49fe81_27_ActivationSoftplusKernel_cu_1520ed90_293215softplus_kernelERNS_18TensorIteratorBaseERKN3c106ScalarES8_ENKUlvE_clEvENKUlvE1_clEvEUlNS5_4HalfEE_St5arrayIPcLm2EEEEviT0_T1_,"ax",@progbits
	.align	128
        .global         _ZN2at6native29vectorized_elementwise_kernelILi4EZZZNS0_65_GLOBAL__N__cd49fe81_27_ActivationSoftplusKernel_cu_1520ed90_293215softplus_kernelERNS_18TensorIteratorBaseERKN3c106ScalarES8_ENKUlvE_clEvENKUlvE1_clEvEUlNS5_4HalfEE_St5arrayIPcLm2EEEEviT0_T1_
        .type           _ZN2at6native29vectorized_elementwise_kernelILi4EZZZNS0_65_GLOBAL__N__cd49fe81_27_ActivationSoftplusKernel_cu_1520ed90_293215softplus_kernelERNS_18TensorIteratorBaseERKN3c106ScalarES8_ENKUlvE_clEvENKUlvE1_clEvEUlNS5_4HalfEE_St5arrayIPcLm2EEEEviT0_T1_,@function
        .size           _ZN2at6native29vectorized_elementwise_kernelILi4EZZZNS0_65_GLOBAL__N__cd49fe81_27_ActivationSoftplusKernel_cu_1520ed90_293215softplus_kernelERNS_18TensorIteratorBaseERKN3c106ScalarES8_ENKUlvE_clEvENKUlvE1_clEvEUlNS5_4HalfEE_St5arrayIPcLm2EEEEviT0_T1_,(.L_x_7067 - _ZN2at6native29vectorized_elementwise_kernelILi4EZZZNS0_65_GLOBAL__N__cd49fe81_27_ActivationSoftplusKernel_cu_1520ed90_293215softplus_kernelERNS_18TensorIteratorBaseERKN3c106ScalarES8_ENKUlvE_clEvENKUlvE1_clEvEUlNS5_4HalfEE_St5arrayIPcLm2EEEEviT0_T1_)
        .other          _ZN2at6native29vectorized_elementwise_kernelILi4EZZZNS0_65_GLOBAL__N__cd49fe81_27_ActivationSoftplusKernel_cu_1520ed90_293215softplus_kernelERNS_18TensorIteratorBaseERKN3c106ScalarES8_ENKUlvE_clEvENKUlvE1_clEvEUlNS5_4HalfEE_St5arrayIPcLm2EEEEviT0_T1_,@"STO_CUDA_ENTRY STV_DEFAULT"
_ZN2at6native29vectorized_elementwise_kernelILi4EZZZNS0_65_GLOBAL__N__cd49fe81_27_ActivationSoftplusKernel_cu_1520ed90_293215softplus_kernelERNS_18TensorIteratorBaseERKN3c106ScalarES8_ENKUlvE_clEvENKUlvE1_clEvEUlNS5_4HalfEE_St5arrayIPcLm2EEEEviT0_T1_:
.text._ZN2at6native29vectorized_elementwise_kernelILi4EZZZNS0_65_GLOBAL__N__cd49fe81_27_ActivationSoftplusKernel_cu_1520ed90_293215softplus_kernelERNS_18TensorIteratorBaseERKN3c106ScalarES8_ENKUlvE_clEvENKUlvE1_clEvEUlNS5_4HalfEE_St5arrayIPcLm2EEEEviT0_T1_:
        /* <DEDUP_REMOVED lines=106> */
.L_x_5201:
[----:B------:R-:W-:Y:S05]  /*06a0*/  BSYNC.RECONVERGENT B1 ;  /* 0x0000000000017941 */ /* 0x000fea0003800200 */
.L_x_5200:
[----:B------:R-:W-:-:S07]  /*06b0*/  F2FP.F16.F32.PACK_AB R2, RZ, R5 ;  /* 0x00000005ff02723e */ /* 0x000fce00000000ff */
.L_x_5199:
[----:B------:R-:W-:Y:S05]  /*06c0*/  BSYNC.RECONVERGENT B0 ;  /* 0x0000000000007941 */ /* 0x000fea0003800200 */
.L_x_5198:
        /* <DEDUP_REMOVED lines=42> */
.L_x_5205:
[----:B------:R-:W-:Y:S05]  /*0970*/  BSYNC.RECONVERGENT B1 ;  /* 0x0000000000017941 */ /* 0x000fea0003800200 */
.L_x_5204:
[----:B------:R-:W-:-:S07]  /*0980*/  F2FP.F16.F32.PACK_AB R4, RZ, R7 ;  /* 0x00000007ff04723e */ /* 0x000fce00000000ff */
.L_x_5203:
[----:B------:R-:W-:Y:S05]  /*0990*/  BSYNC.RECONVERGENT B0 ;  /* 0x0000000000007941 */ /* 0x000fea0003800200 */
.L_x_5202:
        /* <DEDUP_REMOVED lines=42> */
.L_x_5209:
[----:B------:R-:W-:Y:S05]  /*0c40*/  BSYNC.RECONVERGENT B1 ;  /* 0x0000000000017941 */ /* 0x000fea0003800200 */
.L_x_5208:
[----:B------:R-:W-:-:S07]  /*0c50*/  F2FP.F16.F32.PACK_AB R5, RZ, R5 ;  /* 0x00000005ff05723e */ /* 0x000fce00000000ff */
.L_x_5207:
[----:B------:R-:W-:Y:S05]  /*0c60*/  BSYNC.RECONVERGENT B0 ;  /* 0x0000000000007941 */ /* 0x000fea0003800200 */
.L_x_5206:
        /* <DEDUP_REMOVED lines=42> */
.L_x_5213:
[----:B------:R-:W-:Y:S05]  /*0f10*/  BSYNC.RECONVERGENT B1 ;  /* 0x0000000000017941 */ /* 0x000fea0003800200 */
.L_x_5212:
[----:B------:R-:W-:-:S07]  /*0f20*/  F2FP.F16.F32.PACK_AB R6, RZ, R23 ;  /* 0x00000017ff06723e */ /* 0x000fce00000000ff */
.L_x_5211:
[----:B------:R-:W-:Y:S05]  /*0f30*/  BSYNC.RECONVERGENT B0 ;  /* 0x0000000000007941 */ /* 0x000fea0003800200 */
.L_x_5210:
        /* <DEDUP_REMOVED lines=42> */
.L_x_5217:
[----:B------:R-:W-:Y:S05]  /*11e0*/  BSYNC.RECONVERGENT B1 ;  /* 0x0000000000017941 */ /* 0x000fea0003800200 */
.L_x_5216:
[----:B------:R-:W-:-:S07]  /*11f0*/  F2FP.F16.F32.PACK_AB R7, RZ, R7 ;  /* 0x00000007ff07723e */ /* 0x000fce00000000ff */
.L_x_5215:
[----:B------:R-:W-:Y:S05]  /*1200*/  BSYNC.RECONVERGENT B0 ;  /* 0x0000000000007941 */ /* 0x000fea0003800200 */
.L_x_5214:
        /* <DEDUP_REMOVED lines=42> */
.L_x_5221:
[----:B------:R-:W-:Y:S05]  /*14b0*/  BSYNC.RECONVERGENT B1 ;  /* 0x0000000000017941 */ /* 0x000fea0003800200 */
.L_x_5220:
[----:B------:R-:W-:-:S07]  /*14c0*/  F2FP.F16.F32.PACK_AB R8, RZ, R19 ;  /* 0x00000013ff08723e */ /* 0x000fce00000000ff */
.L_x_5219:
[----:B------:R-:W-:Y:S05]  /*14d0*/  BSYNC.RECONVERGENT B0 ;  /* 0x0000000000007941 */ /* 0x000fea0003800200 */
.L_x_5218:
        /* <DEDUP_REMOVED lines=42> */
.L_x_5225:
[----:B------:R-:W-:Y:S05]  /*1780*/  BSYNC.RECONVERGENT B1 ;  /* 0x0000000000017941 */ /* 0x000fea0003800200 */
.L_x_5224:
[----:B------:R-:W-:-:S07]  /*1790*/  F2FP.F16.F32.PACK_AB R9, RZ, R9 ;  /* 0x00000009ff09723e */ /* 0x000fce00000000ff */
.L_x_5223:
[----:B------:R-:W-:Y:S05]  /*17a0*/  BSYNC.RECONVERGENT B0 ;  /* 0x0000000000007941 */ /* 0x000fea0003800200 */
.L_x_5222:
        /* <DEDUP_REMOVED lines=42> */
.L_x_5229:
[----:B------:R-:W-:Y:S05]  /*1a50*/  BSYNC.RECONVERGENT B1 ;  /* 0x0000000000017941 */ /* 0x000fea0003800200 */
.L_x_5228:
[----:B------:R-:W-:-:S07]  /*1a60*/  F2FP.F16.F32.PACK_AB R10, RZ, R13 ;  /* 0x0000000dff0a723e */ /* 0x000fce00000000ff */
.L_x_5227:
[----:B------:R-:W-:Y:S05]  /*1a70*/  BSYNC.RECONVERGENT B0 ;  /* 0x0000000000007941 */ /* 0x000fea0003800200 */
.L_x_5226:
        /* <DEDUP_REMOVED lines=21> */
.L_x_5232:
[----:B------:R-:W-:-:S13]  /*1bd0*/  ISETP.GE.U32.AND P0, PT, R17, R16, PT ;  /* 0x000000101100720c */ /* 0x000fda0003f06070 */
[----:B------:R-:W-:Y:S05]  /*1be0*/  @P0 BRA `(.L_x_5234) ;  /* 0x0000000000300947 */ /* 0x000fea0003800000 */
[----:B0-----:R-:W0:Y:S01]  /*1bf0*/  LDC.64 R2, c[0x0][0x398] ;  /* 0x0000e600ff027b82 */ /* 0x001e220000000a00 */
[----:B------:R-:W-:Y:S02]  /*1c00*/  IADD3 R5, PT, PT, R0, R17, RZ ;  /* 0x0000001100057210 */ /* 0x000fe40007ffe0ff */
[----:B------:R-:W-:-:S03]  /*1c10*/  IADD3 R17, PT, PT, R17, 0x80, RZ ;  /* 0x0000008011117810 */ /* 0x000fc60007ffe0ff */
[----:B0-----:R-:W-:-:S05]  /*1c20*/  IMAD.WIDE.U32 R2, R5, 0x2, R2 ;  /* 0x0000000205027825 */ /* 0x001fca00078e0002 */
[----:B------:R1:W-:Y:S02]  /*1c30*/  STG.E.U16 desc[UR4][R2.64], R6 ;  /* 0x0000000602007986 */ /* 0x0003e4000c101504 */
.L_x_5233:
[----:B------:R-:W-:-:S13]  /*1c40*/  ISETP.GE.U32.AND P0, PT, R17, R16, PT ;  /* 0x000000101100720c */ /* 0x000fda0003f06070 */
[----:B------:R-:W-:Y:S05]  /*1c50*/  @P0 BRA `(.L_x_5235) ;  /* 0x0000000000340947 */ /* 0x000fea0003800000 */
[----:B01----:R-:W0:Y:S01]  /*1c60*/  LDC.64 R2, c[0x0][0x398] ;  /* 0x0000e600ff027b82 */ /* 0x003e220000000a00 */
[----:B------:R-:W-:Y:S02]  /*1c70*/  IADD3 R5, PT, PT, R0, R17, RZ ;  /* 0x0000001100057210 */ /* 0x000fe40007ffe0ff */
[----:B------:R-:W-:-:S03]  /*1c80*/  IADD3 R17, PT, PT, R17, 0x80, RZ ;  /* 0x0000008011117810 */ /* 0x000fc60007ffe0ff */
[----:B0-----:R-:W-:-:S05]  /*1c90*/  IMAD.WIDE.U32 R2, R5, 0x2, R2 ;  /* 0x0000000205027825 */ /* 0x001fca00078e0002 */
[----:B------:R1:W-:Y:S02]  /*1ca0*/  STG.E.U16 desc[UR4][R2.64], R7 ;  /* 0x0000000702007986 */ /* 0x0003e4000c101504 */
.L_x_5234:
        /* <DEDUP_REMOVED lines=8> */
.L_x_5235:
[----:B------:R-:W-:Y:S05]  /*1d30*/  BSYNC.RELIABLE B1 ;  /* 0x0000000000017941 */ /* 0x000fea0003800100 */
.L_x_5231:
[----:B------:R-:W-:-:S13]  /*1d40*/  ISETP.GE.U32.AND P0, PT, R17, R16, PT ;  /* 0x000000101100720c */ /* 0x000fda0003f06070 */
[----:B012---:R-:W0:Y:S01]  /*1d50*/  @!P0 LDC.64 R2, c[0x0][0x398] ;  /* 0x0000e600ff028b82 */ /* 0x007e220000000a00 */
[----:B------:R-:W-:Y:S02]  /*1d60*/  @!P0 IADD3 R5, PT, PT, R0, R17, RZ ;  /* 0x0000001100058210 */ /* 0x000fe40007ffe0ff */
[----:B------:R-:W-:-:S03]  /*1d70*/  @!P0 IADD3 R17, PT, PT, R17, 0x80, RZ ;  /* 0x0000008011118810 */ /* 0x000fc60007ffe0ff */
[----:B0-----:R-:W-:-:S05]  /*1d80*/  @!P0 IMAD.WIDE.U32 R2, R5, 0x2, R2 ;  /* 0x0000000205028825 */ /* 0x001fca00078e0002 */
[----:B------:R2:W-:Y:S02]  /*1d90*/  @!P0 STG.E.U16 desc[UR4][R2.64], R9 ;  /* 0x0000000902008986 */ /* 0x0005e4000c101504 */
.L_x_5236:
[----:B------:R-:W-:Y:S05]  /*1da0*/  BSYNC.RECONVERGENT B0 ;  /* 0x0000000000007941 */ /* 0x000fea0003800200 */
.L_x_5230:
        /* <DEDUP_REMOVED lines=8> */
.L_x_5197:
        /* <DEDUP_REMOVED lines=9> */
[----:B0-----:R-:W-:-:S04]  /*1ec0*/  IMAD.WIDE.U32 R2, R0, 0x2, R2 ;  /* 0x0000000200027825 */ /* 0x001fc800078e0002 */
[--C-:B---3--:R-:W-:Y:S02]  /*1ed0*/  HADD2.F32 R4, -RZ, R10.reuse.H0_H0 ;  /* 0x2000000aff047230 */ /* 0x108fe40000004100 */
[----:B------:R-:W-:-:S03]  /*1ee0*/  HADD2.F32 R5, -RZ, R10.H1_H1 ;  /* 0x3000000aff057230 */ /* 0x000fc60000004100 */
[----:B--2---:R-:W-:Y:S02]  /*1ef0*/  FMUL.FTZ R10, R4, UR6 ;  /* 0x00000006040a7c20 */ /* 0x004fe40008410000 */
[----:B------:R-:W-:-:S03]  /*1f00*/  FMUL.FTZ R8, R5, UR6 ;  /* 0x0000000605087c20 */ /* 0x000fc60008410000 */
[----:B------:R-:W-:Y:S02]  /*1f10*/  FSETP.GT.FTZ.AND P0, PT, R10, UR7, PT ;  /* 0x000000070a007c0b */ /* 0x000fe4000bf14000 */
[----:B------:R-:W-:-:S11]  /*1f20*/  FSETP.GT.FTZ.AND P1, PT, R8, UR7, PT ;  /* 0x0000000708007c0b */ /* 0x000fd6000bf34000 */
[----:B-1----:R-:W-:Y:S05]  /*1f30*/  @P0 BRA `(.L_x_5238) ;  /* 0x0000000000800947 */ /* 0x002fea0003800000 */
        /* <DEDUP_REMOVED lines=32> */
.L_x_5238:
[----:B------:R-:W-:Y:S05]  /*2140*/  BSYNC.RECONVERGENT B0 ;  /* 0x0000000000007941 */ /* 0x000fea0003800200 */
.L_x_5237:
        /* <DEDUP_REMOVED lines=34> */
.L_x_5240:
[----:B------:R-:W-:Y:S05]  /*2370*/  BSYNC.RECONVERGENT B0 ;  /* 0x0000000000007941 */ /* 0x000fea0003800200 */
.L_x_5239:
[----:B------:R-:W-:Y:S01]  /*2380*/  HADD2.F32 R16, -RZ, R11.H0_H0 ;  /* 0x2000000bff107230 */ /* 0x000fe20000004100 */
[----:B------:R-:W-:Y:S01]  /*2390*/  BSSY.RECONVERGENT B0, `(.L_x_5241) ;  /* 0x0000034000007945 */ /* 0x000fe20003800200 */
[--C-:B-----5:R-:W-:Y:S02]  /*23a0*/  HADD2.F32 R0, -RZ, R6.reuse.H0_H0 ;  /* 0x20000006ff007230 */ /* 0x120fe40000004100 */
[----:B------:R-:W-:Y:S02]  /*23b0*/  HADD2.F32 R13, -RZ, R6.H1_H1 ;  /* 0x30000006ff0d7230 */ /* 0x000fe40000004100 */
[----:B------:R-:W-:Y:S01]  /*23c0*/  FMUL.FTZ R17, R16, UR6 ;  /* 0x0000000610117c20 */ /* 0x000fe20008410000 */
[----:B------:R-:W-:Y:S02]  /*23d0*/  HADD2.F32 R6, -RZ, R7.H0_H0 ;  /* 0x20000007ff067230 */ /* 0x000fe40000004100 */
[----:B------:R-:W-:Y:S01]  /*23e0*/  FMUL.FTZ R14, R0, UR6 ;  /* 0x00000006000e7c20 */ /* 0x000fe20008410000 */
[----:B------:R-:W-:-:S02]  /*23f0*/  HADD2.F32 R11, -RZ, R11.H1_H1 ;  /* 0x3000000bff0b7230 */ /* 0x000fc40000004100 */
[----:B------:R-:W-:Y:S01]  /*2400*/  FMUL.FTZ R12, R13, UR6 ;  /* 0x000000060d0c7c20 */ /* 0x000fe20008410000 */
[----:B------:R-:W-:Y:S01]  /*2410*/  FSETP.GT.FTZ.AND P5, PT, R17, UR7, PT ;  /* 0x0000000711007c0b */ /* 0x000fe2000bfb4000 */
[----:B------:R-:W-:Y:S02]  /*2420*/  HADD2.F32 R7, -RZ, R7.H1_H1 ;  /* 0x30000007ff077230 */ /* 0x000fe40000004100 */
[----:B------:R-:W-:Y:S01]  /*2430*/  FMUL.FTZ R10, R6, UR6 ;  /* 0x00000006060a7c20 */ /* 0x000fe20008410000 */
[----:B------:R-:W-:Y:S01]  /*2440*/  FMUL.FTZ R15, R11, UR6 ;  /* 0x000000060b0f7c20 */ /* 0x000fe20008410000 */
[----:B------:R-:W-:Y:S01]  /*2450*/  FSETP.GT.FTZ.AND P1, PT, R14, UR7, PT ;  /* 0x000000070e007c0b */ /* 0x000fe2000bf34000 */
[----:B------:R-:W-:-:S04]  /*2460*/  IMAD.WIDE.U32 R2, R9, 0x8, R2 ;  /* 0x0000000809027825 */ /* 0x000fc800078e0002 */
[----:B------:R-:W-:Y:S01]  /*2470*/  FMUL.FTZ R8, R7, UR6 ;  /* 0x0000000607087c20 */ /* 0x000fe20008410000 */
[----:B------:R-:W-:Y:S02]  /*2480*/  FSETP.GT.FTZ.AND P2, PT, R12, UR7, PT ;  /* 0x000000070c007c0b */ /* 0x000fe4000bf54000 */
        /* <DEDUP_REMOVED lines=36> */
.L_x_5242:
[----:B------:R-:W-:Y:S05]  /*26d0*/  BSYNC.RECONVERGENT B0 ;  /* 0x0000000000007941 */ /* 0x000fea0003800200 */
.L_x_5241:
        /* <DEDUP_REMOVED lines=34> */
.L_x_5244:
[----:B------:R-:W-:Y:S05]  /*2900*/  BSYNC.RECONVERGENT B0 ;  /* 0x0000000000007941 */ /* 0x000fea0003800200 */
.L_x_5243:
        /* <DEDUP_REMOVED lines=34> */
.L_x_5246:
[----:B------:R-:W-:Y:S05]  /*2b30*/  BSYNC.RECONVERGENT B0 ;  /* 0x0000000000007941 */ /* 0x000fea0003800200 */
.L_x_5245:
        /* <DEDUP_REMOVED lines=34> */
.L_x_5248:
[----:B------:R-:W-:Y:S05]  /*2d60*/  BSYNC.RECONVERGENT B0 ;  /* 0x0000000000007941 */ /* 0x000fea0003800200 */
.L_x_5247:
        /* <DEDUP_REMOVED lines=34> */
.L_x_5250:
[----:B------:R-:W-:Y:S05]  /*2f90*/  BSYNC.RECONVERGENT B0 ;  /* 0x0000000000007941 */ /* 0x000fea0003800200 */
.L_x_5249:
        /* <DEDUP_REMOVED lines=34> */
.L_x_5252:
[----:B------:R-:W-:Y:S05]  /*31c0*/  BSYNC.RECONVERGENT B0 ;  /* 0x0000000000007941 */ /* 0x000fea0003800200 */
.L_x_5251:
[----:B------:R-:W-:Y:S02]  /*31d0*/  F2FP.F16.F32.PACK_AB R4, R5, R4 ;  /* 0x000000040504723e */ /* 0x000fe400000000ff */
[----:B------:R-:W-:Y:S02]  /*31e0*/  F2FP.F16.F32.PACK_AB R5, R11, R16 ;  /* 0x000000100b05723e */ /* 0x000fe400000000ff */
[----:B------:R-:W-:Y:S02]  /*31f0*/  F2FP.F16.F32.PACK_AB R8, R13, R0 ;  /* 0x000000000d08723e */ /* 0x000fe400000000ff */
[----:B------:R-:W-:Y:S01]  /*3200*/  F2FP.F16.F32.PACK_AB R9, R7, R6 ;  /* 0x000000060709723e */ /* 0x000fe200000000ff */
[----:B------:R-:W-:Y:S04]  /*3210*/  STG.E.64 desc[UR4][R2.64], R4 ;  /* 0x0000000402007986 */ /* 0x000fe8000c101b04 */
[----:B------:R-:W-:Y:S01]  /*3220*/  STG.E.64 desc[UR4][R2.64+0x400], R8 ;  /* 0x0004000802007986 */ /* 0x000fe2000c101b04 */
[----:B------:R-:W-:Y:S05]  /*3230*/  EXIT ;  /* 0x000000000000794d */ /* 0x000fea0003800000 */
.L_x_5253:
        /* <DEDUP_REMOVED lines=12> */
.L_x_7067:


//--------------------- .text._ZN2at6native29vectorized_elementwise_kernelILi8EZZZNS0_65_GLOBAL__N__cd49fe81_27_ActivationSoftplusKernel_cu_1520ed90_293215softplus_kernelERNS_18TensorIteratorBaseERKN3c106ScalarES8_ENKUlvE_clEvENKUlvE1_clEvEUlNS5_4HalfEE_St5arrayIPcLm2EEEEviT0_T1_ --------------------------
	.section	.text._ZN2at6native29vectorized_elementwise_kernelILi8EZZZNS0_65_GLOBAL__N__cd49fe81_27_ActivationSoftplusKernel_cu_1520ed90_293215softplus_kernelERNS_18TensorIteratorBaseERKN3c106ScalarES8_ENKUlvE_clEvENKUlvE1_clEvEUlNS5_4HalfEE_St5arrayIPcLm2EEEEviT0_T1_,"ax",@progbits
	.align	128
        .global         _ZN2at6native29vectorized_elementwise_kernelILi8EZZZNS0_65_GLOBAL__N__cd49fe81_27_ActivationSoftplusKernel_cu_1520ed90_293215softplus_kernelERNS_18TensorIteratorBaseERKN3c106ScalarES8_ENKUlvE_clEvENKUlvE1_clEvEUlNS5_4HalfEE_St5arrayIPcLm2EEEEviT0_T1_
        .type           _ZN2at6native29vectorized_elementwise_kernelILi8EZZZNS0_65_GLOBAL__N__cd49fe81_27_ActivationSoftplusKernel_cu_1520ed90_293215softplus_kernelERNS_18TensorIteratorBaseERKN3c106ScalarES8_ENKUlvE_clEvENKUlvE1_clEvEUlNS5_4HalfEE_St5arrayIPcLm2EEEEviT0_T1_,@function
        .size           _ZN2at6native29vectorized_elementwise_kernelILi8EZZZNS0_65_GLOBAL__N__cd49fe81_27_ActivationSoftplusKernel_cu_1520ed90_293215softplus_kernelERNS_18TensorIteratorBaseERKN3c106ScalarES8_ENKUlvE_clEvENKUlvE1_clEvEUlNS5_4HalfEE_St5arrayIPcLm2EEEEviT0_T1_,(.L_x_7068 - _ZN2at6native29vectorized_elementwise_kernelILi8EZZZNS0_65_GLOBAL__N__cd49fe81_27_ActivationSoftplusKernel_cu_1520ed90_293215softplus_kernelERNS_18TensorIteratorBaseERKN3c106ScalarES8_ENKUlvE_clEvENKUlvE1_clEvEUlNS5_4HalfEE_St5arrayIPcLm2EEEEviT0_T1_)
        .other          _ZN2at6native29vectorized_elementwise_kernelILi8EZZZNS0_65_GLOBAL__N__cd49fe81_27_ActivationSoftplusKernel_cu_1520ed90_293215softplus_kernelERNS_18TensorIteratorBaseERKN3c106ScalarES8_ENKUlvE_clEvENKUlvE1_clEvEUlNS5_4HalfEE_St5arrayIPcLm2EEEEviT0_T1_,@"STO_CUDA_ENTRY STV_DEFAULT"
_ZN2at6native29vectorized_elementwise_kernelILi8EZZZNS0_65_GLOBAL__N__cd49fe81_27_ActivationSoftplusKernel_cu_1520ed90_293215softplus_kernelERNS_18TensorIteratorBaseERKN3c106ScalarES8_ENKUlvE_clEvENKUlvE1_clEvEUlNS5_4HalfEE_St5arrayIPcLm2EEEEviT0_T1_:
.text._ZN2at6native29vectorized_elementwise_kernelILi8EZZZNS0_65_GLOBAL__N__cd49fe81_27_ActivationSoftplusKernel_cu_1520ed90_293215softplus_kernelERNS_18TensorIteratorBaseERKN3c106ScalarES8_ENKUlvE_clEvENKUlvE1_clEvEUlNS5_4HalfEE_St5arrayIPcLm2EEEEviT0_T1_:
[----:B------:R-:W-:Y:S01]  /*0000*/  LDC R1, c[0x0][0x37c] ;  /* 0x0000df00ff017b82 */ /* 0x000fe20000000800 */
[----:B------:R-:W-:Y:S05]  /*0010*/  EXIT ;  /* 0x000000000000794d */ /* 0x000fea0003800000 */
.L_x_5254:
        /* <DEDUP_REMOVED lines=14> */
.L_x_7068:


//--------------------- .text._ZN2at6native18elementwise_kernelILi128ELi4EZNS0_15gpu_kernel_implIZZZNS0_65_GLOBAL__N__cd49fe81_27_ActivationSoftplusKernel_cu_1520ed90_293215softplus_kernelERNS_18TensorIteratorBaseERKN3c106ScalarES9_ENKUlvE_clEvENKUlvE0_clEvEUlfE_EEvS5_RKT_EUliE_EEviT1_ --------------------------
	.section	.text._ZN2at6native18elementwise_kernelILi128ELi4EZNS0_15gpu_kernel_implIZZZNS0_65_GLOBAL__N__cd49fe81_27_ActivationSoftplusKernel_cu_1520ed90_293215softplus_kernelERNS_18TensorIteratorBaseERKN3c106ScalarES9_ENKUlvE_clEvENKUlvE0_clEvEUlfE_EEvS5_RKT_EUliE_EEviT1_,"ax",@progbits
	.align	128
        .global         _ZN2at6native18elementwise_kernelILi128ELi4EZNS0_15gpu_kernel_implIZZZNS0_65_GLOBAL__N__cd49fe81_27_ActivationSoftplusKernel_cu_1520ed90_293215softplus_kernelERNS_18TensorIteratorBaseERKN3c106ScalarES9_ENKUlvE_clEvENKUlvE0_clEvEUlfE_EEvS5_RKT_EUliE_EEviT1_
        .type           _ZN2at6native18elementwise_kernelILi128ELi4EZNS0_15gpu_kernel_implIZZZNS0_65_GLOBAL__N__cd49fe81_27_ActivationSoftplusKernel_cu_1520ed90_293215softplus_kernelERNS_18TensorIteratorBaseERKN3c106ScalarES9_ENKUlvE_clEvENKUlvE0_clEvEUlfE_EEvS5_RKT_EUliE_EEviT1_,@function
        .size           _ZN2at6native18elementwise_kernelILi128ELi4EZNS0_15gpu_kernel_implIZZZNS0_65_GLOBAL__N__cd49fe81_27_ActivationSoftplusKernel_cu_1520ed90_293215softplus_kernelERNS_18TensorIteratorBaseERKN3c106ScalarES9_ENKUlvE_clEvENKUlvE0_clEvEUlfE_EEvS5_RKT_EUliE_EEviT1_,(.L_x_7069 - _ZN2at6native18elementwise_kernelILi128ELi4EZNS0_15gpu_kernel_implIZZZNS0_65_GLOBAL__N__cd49fe81_27_ActivationSoftplusKernel_cu_1520ed90_293215softplus_kernelERNS_18TensorIteratorBaseERKN3c106ScalarES9_ENKUlvE_clEvENKUlvE0_clEvEUlfE_EEvS5_RKT_EUliE_EEviT1_)
        .other          _ZN2at6native18elementwise_kernelILi128ELi4EZNS0_15gpu_kernel_implIZZZNS0_65_GLOBAL__N__cd49fe81_27_ActivationSoftplusKernel_cu_1520ed90_293215softplus_kernelERNS_18TensorIteratorBaseERKN3c106ScalarES9_ENKUlvE_clEvENKUlvE0_clEvEUlfE_EEvS5_RKT_EUliE_EEviT1_,@"STO_CUDA_ENTRY STV_DEFAULT"
_ZN2at6native18elementwise_kernelILi128ELi4EZNS0_15gpu_kernel_implIZZZNS0_65_GLOBAL__N__cd49fe81_27_ActivationSoftplusKernel_cu_1520ed90_293215softplus_kernelERNS_18TensorIteratorBaseERKN3c106ScalarES9_ENKUlvE_clEvENKUlvE0_clEvEUlfE_EEvS5_RKT_EUliE_EEviT1_:
.text._ZN2at6native18elementwise_kernelILi128ELi4EZNS0_15gpu_kernel_implIZZZNS0_65_GLOBAL__N__cd49fe81_27_ActivationSoftplusKernel_cu_1520ed90_293215softplus_kernelERNS_18TensorIteratorBaseERKN3c106ScalarES9_ENKUlvE_clEvENKUlvE0_clEvEUlfE_EEvS5_RKT_EUliE_EEviT1_:
        /* <DEDUP_REMOVED lines=319> */
.L_x_5257:
        /* <DEDUP_REMOVED lines=18> */
.L_x_5262:
[----:B------:R-:W2:Y:S02]  /*1510*/  LDG.E.U8 R2, desc[UR36][R2.64] ;  /* 0x0000002402027981 */ /* 0x000ea4000c1e1100 */
[----:B--2---:R-:W-:Y:S01]  /*1520*/  I2FP.F32.U32 R4, R2 ;  /* 0x0000000200047245 */ /* 0x004fe20000201000 */
[----:B------:R-:W-:Y:S06]  /*1530*/  BRA `(.L_x_5264) ;  /* 0x0000000c00447947 */ /* 0x000fec0003800000 */
.L_x_5261:
        /* <DEDUP_REMOVED lines=9> */
.L_x_5266:
[----:B------:R-:W2:Y:S02]  /*15d0*/  LDG.E R2, desc[UR36][R2.64] ;  /* 0x0000002402027981 */ /* 0x000ea4000c1e1900 */
[----:B--2---:R-:W-:Y:S01]  /*15e0*/  I2FP.F32.S32 R4, R2 ;  /* 0x0000000200047245 */ /* 0x004fe20000201400 */
[----:B------:R-:W-:Y:S06]  /*15f0*/  BRA `(.L_x_5264) ;  /* 0x0000000c00147947 */ /* 0x000fec0003800000 */
.L_x_5265:
[----:B------:R-:W2:Y:S02]  /*1600*/  LDG.E.U16 R2, desc[UR36][R2.64] ;  /* 0x0000002402027981 */ /* 0x000ea4000c1e1500 */
[----:B--2---:R2:W3:Y:S01]  /*1610*/  I2F.S16 R4, R2 ;  /* 0x0000000200047306 */ /* 0x0044e20000101400 */
[----:B------:R-:W-:Y:S05]  /*1620*/  BRA `(.L_x_5264) ;  /* 0x0000000c00087947 */ /* 0x000fea0003800000 */
.L_x_5260:
        /* <DEDUP_REMOVED lines=8> */
.L_x_5268:
[----:B------:R-:W2:Y:S02]  /*16b0*/  LDG.E.U16 R2, desc[UR36][R2.64] ;  /* 0x0000002402027981 */ /* 0x000ea4000c1e1500 */
[----:B--2---:R-:W-:Y:S01]  /*16c0*/  HADD2.F32 R4, -RZ, R2.H0_H0 ;  /* 0x20000002ff047230 */ /* 0x004fe20000004100 */
[----:B------:R-:W-:Y:S06]  /*16d0*/  BRA `(.L_x_5264) ;  /* 0x0000000800dc7947 */ /* 0x000fec0003800000 */
.L_x_5267:
        /* <DEDUP_REMOVED lines=8> */
.L_x_5270:
[----:B------:R-:W2:Y:S02]  /*1760*/  LDG.E.U16 R2, desc[UR36][R2.64] ;  /* 0x0000002402027981 */ /* 0x000ea4000c1e1500 */
[----:B--2---:R-:W-:Y:S01]  /*1770*/  HADD2.F32 R4, -RZ, R2.H0_H0 ;  /* 0x20000002ff047230 */ /* 0x004fe20000004100 */
[----:B------:R-:W-:Y:S06]  /*1780*/  BRA `(.L_x_5264) ;  /* 0x0000000800b07947 */ /* 0x000fec0003800000 */
.L_x_5269:
        /* <DEDUP_REMOVED lines=11> */
.L_x_5259:
        /* <DEDUP_REMOVED lines=12> */
.L_x_5273:
        /* <DEDUP_REMOVED lines=11> */
.L_x_5272:
        /* <DEDUP_REMOVED lines=25> */
.L_x_5275:
        /* <DEDUP_REMOVED lines=12> */
.L_x_5274:
[----:B------:R-:W2:Y:S02]  /*1c00*/  LDG.E.U16 R2, desc[UR36][R2.64] ;  /* 0x0000002402027981 */ /* 0x000ea4000c1e1500 */
[----:B--2---:R-:W-:Y:S01]  /*1c10*/  SHF.L.U32 R4, R2, 0x10, RZ ;  /* 0x0000001002047819 */ /* 0x004fe200000006ff */
[----:B------:R-:W-:Y:S06]  /*1c20*/  BRA `(.L_x_5264) ;  /* 0x0000000400887947 */ /* 0x000fec0003800000 */
.L_x_5271:
        /* <DEDUP_REMOVED lines=11> */
.L_x_5278:
        /* <DEDUP_REMOVED lines=20> */
.L_x_5280:
[----:B------:R-:W-:Y:S05]  /*1e20*/  BSYNC.RECONVERGENT B0 ;  /* 0x0000000000007941 */ /* 0x000fea0003800200 */
.L_x_5279:
[----:B------:R-:W-:Y:S01]  /*1e30*/  IMAD.SHL.U32 R0, R0, 0x100000, RZ ;  /* 0x0010000000007824 */ /* 0x000fe200078e00ff */
[----:B------:R-:W-:-:S04]  /*1e40*/  LEA R2, R2, 0x3b800000, 0x17 ;  /* 0x3b80000002027811 */ /* 0x000fc800078eb8ff */
[----:B------:R-:W-:Y:S01]  /*1e50*/  LOP3.LUT R4, R2, R0, R7, 0xfe, !PT ;  /* 0x0000000002047212 */ /* 0x000fe200078efe07 */
[----:B------:R-:W-:Y:S06]  /*1e60*/  BRA `(.L_x_5264) ;  /* 0x0000000000f87947 */ /* 0x000fec0003800000 */
.L_x_5277:
        /* <DEDUP_REMOVED lines=20> */
.L_x_5282:
[----:B------:R-:W-:Y:S05]  /*1fb0*/  BSYNC.RECONVERGENT B0 ;  /* 0x0000000000007941 */ /* 0x000fea0003800200 */
.L_x_5281:
[----:B------:R-:W-:Y:S01]  /*1fc0*/  IMAD.SHL.U32 R0, R0, 0x200000, RZ ;  /* 0x0020000000007824 */ /* 0x000fe200078e00ff */
[----:B------:R-:W-:-:S04]  /*1fd0*/  LEA R2, R2, 0x37800000, 0x17 ;  /* 0x3780000002027811 */ /* 0x000fc800078eb8ff */
[----:B------:R-:W-:Y:S01]  /*1fe0*/  LOP3.LUT R4, R2, R0, R7, 0xfe, !PT ;  /* 0x0000000002047212 */ /* 0x000fe200078efe07 */
[----:B------:R-:W-:Y:S06]  /*1ff0*/  BRA `(.L_x_5264) ;  /* 0x0000000000947947 */ /* 0x000fec0003800000 */
.L_x_5276:
[----:B------:R-:W-:-:S09]  /*2000*/  UISETP.NE.AND UP0, UPT, UR4, 0x1c, UPT ;  /* 0x0000001c0400788c */ /* 0x000fd2000bf05270 */
[----:B------:R-:W-:Y:S05]  /*2010*/  BRA.U !UP0, `(.L_x_5283) ;  /* 0x0000000108847547 */ /* 0x000fea000b800000 */
[----:B------:R-:W-:-:S09]  /*2020*/  UISETP.NE.AND UP0, UPT, UR4, 0x1d, UPT ;  /* 0x0000001d0400788c */ /* 0x000fd2000bf05270 */
[----:B------:R-:W-:Y:S05]  /*2030*/  BRA.U !UP0, `(.L_x_5284) ;  /* 0x0000000108707547 */ /* 0x000fea000b800000 */
[----:B------:R-:W-:-:S09]  /*2040*/  UISETP.NE.AND UP0, UPT, UR4, 0x2c, UPT ;  /* 0x0000002c0400788c */ /* 0x000fd2000bf05270 */
[----:B------:R-:W-:Y:S05]  /*2050*/  BRA.U !UP0, `(.L_x_5285) ;  /* 0x0000000108487547 */ /* 0x000fea000b800000 */
.L_x_5263:
        /* <DEDUP_REMOVED lines=16> */
.L_x_5286:
[----:B------:R-:W-:Y:S01]  /*2160*/  IMAD.MOV.U32 R4, RZ, RZ, RZ ;  /* 0x000000ffff047224 */ /* 0x000fe200078e00ff */
[----:B------:R-:W-:Y:S06]  /*2170*/  BRA `(.L_x_5264) ;  /* 0x0000000000347947 */ /* 0x000fec0003800000 */
.L_x_5285:
[----:B------:R-:W2:Y:S01]  /*2180*/  LDG.E.U8 R2, desc[UR36][R2.64] ;  /* 0x0000002402027981 */ /* 0x000ea2000c1e1100 */
[----:B------:R-:W-:Y:S02]  /*2190*/  MOV R4, 0x400000 ;  /* 0x0040000000047802 */ /* 0x000fe40000000f00 */
[----:B--2---:R-:W-:-:S13]  /*21a0*/  ISETP.NE.AND P0, PT, R2, RZ, PT ;  /* 0x000000ff0200720c */ /* 0x004fda0003f05270 */
[----:B------:R-:W-:Y:S05]  /*21b0*/  @!P0 BRA `(.L_x_5264) ;  /* 0x0000000000248947 */ /* 0x000fea0003800000 */
[----:B------:R-:W-:-:S13]  /*21c0*/  ISETP.NE.AND P0, PT, R2, 0xff, PT ;  /* 0x000000ff0200780c */ /* 0x000fda0003f05270 */
[----:B------:R-:W-:Y:S02]  /*21d0*/  @!P0 IMAD.MOV.U32 R4, RZ, RZ, 0x7f800001 ;  /* 0x7f800001ff048424 */ /* 0x000fe400078e00ff */
[----:B------:R-:W-:Y:S01]  /*21e0*/  @P0 IMAD.SHL.U32 R4, R2, 0x800000, RZ ;  /* 0x0080000002040824 */ /* 0x000fe200078e00ff */
[----:B------:R-:W-:Y:S06]  /*21f0*/  BRA `(.L_x_5264) ;  /* 0x0000000000147947 */ /* 0x000fec0003800000 */
.L_x_5284:
[----:B------:R-:W2:Y:S02]  /*2200*/  LDG.E.64 R4, desc[UR36][R2.64] ;  /* 0x0000002402047981 */ /* 0x000ea4000c1e1b00 */
[----:B--2---:R0:W1:Y:S02]  /*2210*/  I2F.U64 R4, R4 ;  /* 0x0000000400047312 */ /* 0x0040640000301000 */
[----:B01----:R-:W-:Y:S05]  /*2220*/  BRA `(.L_x_5264) ;  /* 0x0000000000087947 */ /* 0x003fea0003800000 */
.L_x_5283:
[----:B------:R-:W2:Y:S02]  /*2230*/  LDG.E R2, desc[UR36][R2.64] ;  /* 0x0000002402027981 */ /* 0x000ea4000c1e1900 */
[----:B--2---:R-:W-:-:S07]  /*2240*/  I2FP.F32.U32 R4, R2 ;  /* 0x0000000200047245 */ /* 0x004fce0000201000 */
.L_x_5264:
[----:B------:R-:W-:Y:S05]  /*2250*/  BSYNC.RECONVERGENT B6 ;  /* 0x0000000000067941 */ /* 0x000fea0003800200 */
.L_x_5258:
[----:B012-4-:R-:W3:Y:S01]  /*2260*/  LDC.64 R2, c[0x0][0x590] ;  /* 0x00016400ff027b82 */ /* 0x017ee20000000a00 */
[----:B------:R-:W-:Y:S01]  /*2270*/  BSSY.RECONVERGENT B0, `(.L_x_5287) ;  /* 0x0000024000007945 */ /* 0x000fe20003800200 */
[----:B---3-5:R-:W-:-:S05]  /*2280*/  FMUL.FTZ R0, R4, R2 ;  /* 0x0000000204007220 */ /* 0x028fca0000410000 */
[----:B------:R-:W-:-:S13]  /*2290*/  FSETP.GT.FTZ.AND P0, PT, R0, R3, PT ;  /* 0x000000030000720b */ /* 0x000fda0003f14000 */
[----:B------:R-:W-:Y:S05]  /*22a0*/  @P0 BRA `(.L_x_5288) ;  /* 0x0000000000800947 */ /* 0x000fea0003800000 */
[----:B------:R-:W-:Y:S01]  /*22b0*/  FMUL.FTZ R0, R0, 1.4426950216293334961 ;  /* 0x3fb8aa3b00007820 */ /* 0x000fe20000410000 */
[----:B------:R-:W-:Y:S02]  /*22c0*/  IMAD.MOV.U32 R6, RZ, RZ, 0x3e800000 ;  /* 0x3e800000ff067424 */ /* 0x000fe400078e00ff */
[----:B------:R-:W-:Y:S01]  /*22d0*/  HFMA2 R7, -RZ, RZ, 1.3056640625, -1.8671875 ;  /* 0x3d39bf78ff077431 */ /* 0x000fe200000001ff */
[----:B------:R-:W0:Y:S02]  /*22e0*/  MUFU.EX2 R8, R0 ;  /* 0x0000000000087308 */ /* 0x000e240000000800 */
[C---:B0-----:R-:W-:Y:S01]  /*22f0*/  FADD.FTZ.RZ R3, R8.reuse, 1 ;  /* 0x3f80000008037421 */ /* 0x041fe2000001c000 */
[----:B------:R-:W-:-:S04]  /*2300*/  ISETP.GE.U32.AND P0, PT, R8, 0x7f800000, PT ;  /* 0x7f8000000800780c */ /* 0x000fc80003f06070 */
[----:B------:R-:W-:Y:S02]  /*2310*/  IADD3 R3, PT, PT, R3, -0x3f400000, RZ ;  /* 0xc0c0000003037810 */ /* 0x000fe40007ffe0ff */
[----:B------:R-:W-:Y:S02]  /*2320*/  ISETP.GT.AND P1, PT, R8, -0x40800000, P0 ;  /* 0xbf8000000800780c */ /* 0x000fe40000724270 */
[----:B------:R-:W-:-:S04]  /*2330*/  LOP3.LUT R3, R3, 0xff800000, RZ, 0xc0, !PT ;  /* 0xff80000003037812 */ /* 0x000fc800078ec0ff */
[----:B------:R-:W-:Y:S01]  /*2340*/  IADD3 R5, PT, PT, -R3, 0x40800000, RZ ;  /* 0x4080000003057810 */ /* 0x000fe20007ffe1ff */
[----:B------:R-:W-:Y:S01]  /*2350*/  IMAD.IADD R4, R8, 0x1, -R3 ;  /* 0x0000000108047824 */ /* 0x000fe200078e0a03 */
[----:B------:R-:W-:Y:S01]  /*2360*/  I2FP.F32.S32 R3, R3 ;  /* 0x0000000300037245 */ /* 0x000fe20000201400 */
[----:B------:R-:W-:Y:S02]  /*2370*/  @P0 IMAD.MOV.U32 R0, RZ, RZ, 0x7f800000 ;  /* 0x7f800000ff000424 */ /* 0x000fe400078e00ff */
        /* <DEDUP_REMOVED lines=13> */
[----:B------:R-:W0:Y:S02]  /*2450*/  MUFU.RCP R5, R2 ;  /* 0x0000000200057308 */ /* 0x000e240000001000 */
[----:B------:R-:W-:Y:S01]  /*2460*/  FFMA.FTZ R4, R3, 0.69314718246459960938, R4 ;  /* 0x3f31721803047823 */ /* 0x000fe20000010004 */
[C---:B------:R-:W-:Y:S01]  /*2470*/  @P1 FFMA.FTZ R4, R8.reuse, R0, +INF ;  /* 0x7f80000008041423 */ /* 0x040fe20000010000 */
[----:B------:R-:W-:-:S04]  /*2480*/  @P0 FSETP.NEU.FTZ.AND P1, PT, R8, RZ, PT ;  /* 0x000000ff0800020b */ /* 0x000fc80003f3d000 */
[----:B------:R-:W-:-:S05]  /*2490*/  @P0 FSEL R4, R4, -RZ, P1 ;  /* 0x800000ff04040208 */ /* 0x000fca0000800000 */
[----:B0-----:R-:W-:-:S07]  /*24a0*/  FMUL.FTZ R4, R5, R4 ;  /* 0x0000000405047220 */ /* 0x001fce0000410000 */
.L_x_5288:
[----:B------:R-:W-:Y:S05]  /*24b0*/  BSYNC.RECONVERGENT B0 ;  /* 0x0000000000007941 */ /* 0x000fea0003800200 */
.L_x_5287:
        /* <DEDUP_REMOVED lines=17> */
.L_x_5292:
[----:B------:R-:W0:Y:S02]  /*25d0*/  F2I.S64.TRUNC R4, R4 ;  /* 0x0000000400047311 */ /* 0x000e24000020d900 */
[----:B0-----:R-:W-:-:S05]  /*25e0*/  MOV R7, R4 ;  /* 0x0000000400077202 */ /* 0x001fca0000000f00 */
[----:B------:R1:W-:Y:S01]  /*25f0*/  STG.E.U8 desc[UR36][R2.64], R7 ;  /* 0x0000000702007986 */ /* 0x0003e2000c101124 */
[----:B------:R-:W-:Y:S05]  /*2600*/  BRA `(.L_x_5294) ;  /* 0x0000000c002c7947 */ /* 0x000fea0003800000 */
.L_x_5291:
        /* <DEDUP_REMOVED lines=9> */
.L_x_5296:
[----:B------:R-:W0:Y:S02]  /*26a0*/  F2I.FTZ.TRUNC.NTZ R5, R4 ;  /* 0x0000000400057305 */ /* 0x000e24000021f100 */
[----:B0-----:R3:W-:Y:S01]  /*26b0*/  STG.E desc[UR36][R2.64], R5 ;  /* 0x0000000502007986 */ /* 0x0017e2000c101924 */
[----:B------:R-:W-:Y:S05]  /*26c0*/  BRA `(.L_x_5294) ;  /* 0x0000000800fc7947 */ /* 0x000fea0003800000 */
.L_x_5295:
[----:B------:R-:W0:Y:S02]  /*26d0*/  F2I.FTZ.TRUNC.NTZ R5, R4 ;  /* 0x0000000400057305 */ /* 0x000e24000021f100 */
[----:B0-----:R2:W-:Y:S01]  /*26e0*/  STG.E.U16 desc[UR36][R2.64], R5 ;  /* 0x0000000502007986 */ /* 0x0015e2000c101524 */
[----:B------:R-:W-:Y:S05]  /*26f0*/  BRA `(.L_x_5294) ;  /* 0x0000000800f07947 */ /* 0x000fea0003800000 */
.L_x_5290:
        /* <DEDUP_REMOVED lines=8> */
.L_x_5298:
[----:B------:R-:W-:-:S05]  /*2780*/  F2FP.F16.F32.PACK_AB R4, RZ, R4 ;  /* 0x00000004ff04723e */ /* 0x000fca00000000ff */
[----:B------:R0:W-:Y:S01]  /*2790*/  STG.E.U16 desc[UR36][R2.64], R4 ;  /* 0x0000000402007986 */ /* 0x0001e2000c101524 */
[----:B------:R-:W-:Y:S05]  /*27a0*/  BRA `(.L_x_5294) ;  /* 0x0000000800c47947 */ /* 0x000fea0003800000 */
.L_x_5297:
        /* <DEDUP_REMOVED lines=9> */
.L_x_5300:
[----:B------:R-:W-:-:S04]  /*2840*/  F2FP.F16.F32.PACK_AB R5, RZ, R4 ;  /* 0x00000004ff05723e */ /* 0x000fc800000000ff */
[----:B------:R-:W-:-:S05]  /*2850*/  PRMT R5, R5, 0x5410, RZ ;  /* 0x0000541005057816 */ /* 0x000fca00000000ff */
[----:B------:R0:W-:Y:S01]  /*2860*/  STG.E desc[UR36][R2.64], R5 ;  /* 0x0000000502007986 */ /* 0x0001e2000c101924 */
[----:B------:R-:W-:Y:S05]  /*2870*/  BRA `(.L_x_5294) ;  /* 0x0000000800907947 */ /* 0x000fea0003800000 */
.L_x_5299:
[----:B------:R-:W-:-:S06]  /*2880*/  FMUL.FTZ R4, R4, 1 ;  /* 0x3f80000004047820 */ /* 0x000fcc0000410000 */
[----:B------:R-:W0:Y:S02]  /*2890*/  F2F.F64.F32 R4, R4 ;  /* 0x0000000400047310 */ /* 0x000e240000201800 */
[----:B0-----:R0:W-:Y:S01]  /*28a0*/  STG.E.64 desc[UR36][R2.64], R4 ;  /* 0x0000000402007986 */ /* 0x0011e2000c101b24 */
[----:B------:R-:W-:Y:S05]  /*28b0*/  BRA `(.L_x_5294) ;  /* 0x0000000800807947 */ /* 0x000fea0003800000 */
.L_x_5289:
        /* <DEDUP_REMOVED lines=12> */
.L_x_5303:
[----:B------:R-:W-:Y:S01]  /*2980*/  FMUL.FTZ R4, R4, 1 ;  /* 0x3f80000004047820 */ /* 0x000fe20000410000 */
[----:B------:R-:W-:-:S05]  /*2990*/  CS2R R6, SRZ ;  /* 0x0000000000067805 */ /* 0x000fca000001ff00 */
[----:B------:R-:W0:Y:S02]  /*29a0*/  F2F.F64.F32 R4, R4 ;  /* 0x0000000400047310 */ /* 0x000e240000201800 */
[----:B0-----:R0:W-:Y:S01]  /*29b0*/  STG.E.128 desc[UR36][R2.64], R4 ;  /* 0x0000000402007986 */ /* 0x0011e2000c101d24 */
[----:B------:R-:W-:Y:S05]  /*29c0*/  BRA `(.L_x_5294) ;  /* 0x00000008003c7947 */ /* 0x000fea0003800000 */
.L_x_5302:
        /* <DEDUP_REMOVED lines=18> */
.L_x_5307:
[----:B------:R-:W-:Y:S05]  /*2af0*/  BSYNC.RECONVERGENT B0 ;  /* 0x0000000000007941 */ /* 0x000fea0003800200 */
.L_x_5306:
[----:B------:R-:W-:-:S05]  /*2b00*/  LOP3.LUT R7, R0, 0x80, R7, 0xf8, !PT ;  /* 0x0000008000077812 */ /* 0x000fca00078ef807 */
[----:B------:R0:W-:Y:S01]  /*2b10*/  STG.E.U8 desc[UR36][R2.64], R7 ;  /* 0x0000000702007986 */ /* 0x0001e2000c101124 */
[----:B------:R-:W-:Y:S05]  /*2b20*/  BRA `(.L_x_5294) ;  /* 0x0000000400e47947 */ /* 0x000fea0003800000 */
.L_x_5305:
        /* <DEDUP_REMOVED lines=14> */
.L_x_5309:
[----:B------:R-:W-:Y:S05]  /*2c10*/  BSYNC.RECONVERGENT B0 ;  /* 0x0000000000007941 */ /* 0x000fea0003800200 */
.L_x_5308:
[----:B------:R-:W-:-:S05]  /*2c20*/  LOP3.LUT R5, R0, 0x80, R7, 0xf8, !PT ;  /* 0x0000008000057812 */ /* 0x000fca00078ef807 */
[----:B------:R0:W-:Y:S01]  /*2c30*/  STG.E.U8 desc[UR36][R2.64], R5 ;  /* 0x0000000502007986 */ /* 0x0001e2000c101124 */
[----:B------:R-:W-:Y:S05]  /*2c40*/  BRA `(.L_x_5294) ;  /* 0x00000004009c7947 */ /* 0x000fea0003800000 */
.L_x_5304:
[----:B------:R-:W-:-:S05]  /*2c50*/  F2FP.BF16.F32.PACK_AB R4, RZ, R4 ;  /* 0x00000004ff04723e */ /* 0x000fca00000010ff */
[----:B------:R0:W-:Y:S01]  /*2c60*/  STG.E.U16 desc[UR36][R2.64], R4 ;  /* 0x0000000402007986 */ /* 0x0001e2000c101524 */
[----:B------:R-:W-:Y:S05]  /*2c70*/  BRA `(.L_x_5294) ;  /* 0x0000000400907947 */ /* 0x000fea0003800000 */
.L_x_5301:
        /* <DEDUP_REMOVED lines=11> */
.L_x_5312:
        /* <DEDUP_REMOVED lines=12> */
.L_x_5315:
[----:B------:R-:W-:-:S04]  /*2df0*/  SHF.R.U32.HI R0, RZ, 0x14, R4 ;  /* 0x00000014ff007819 */ /* 0x000fc80000011604 */
[----:B------:R-:W-:-:S04]  /*2e00*/  LOP3.LUT R5, R0, 0x1, RZ, 0xc0, !PT ;  /* 0x0000000100057812 */ /* 0x000fc800078ec0ff */
[----:B------:R-:W-:-:S04]  /*2e10*/  IADD3 R0, PT, PT, R4, 0x487ffff, R5 ;  /* 0x0487ffff04007810 */ /* 0x000fc80007ffe005 */
[----:B------:R-:W-:-:S04]  /*2e20*/  SHF.R.U32.HI R0, RZ, 0x14, R0 ;  /* 0x00000014ff007819 */ /* 0x000fc80000011600 */
[----:B------:R-:W-:-:S07]  /*2e30*/  LOP3.LUT R5, R0, 0xff, RZ, 0xc0, !PT ;  /* 0x000000ff00057812 */ /* 0x000fce00078ec0ff */
.L_x_5316:
[----:B------:R-:W-:-:S04]  /*2e40*/  SHF.R.U32.HI R4, RZ, 0x18, R4 ;  /* 0x00000018ff047819 */ /* 0x000fc80000011604 */
[----:B------:R-:W-:-:S04]  /*2e50*/  LOP3.LUT R5, R5, 0x80, R4, 0xf8, !PT ;  /* 0x0000008005057812 */ /* 0x000fc800078ef804 */
[----:B------:R-:W-:-:S07]  /*2e60*/  PRMT R0, R5, 0x7610, R0 ;  /* 0x0000761005007816 */ /* 0x000fce0000000000 */
.L_x_5314:
[----:B------:R-:W-:Y:S05]  /*2e70*/  BSYNC.RECONVERGENT B0 ;  /* 0x0000000000007941 */ /* 0x000fea0003800200 */
.L_x_5313:
[----:B------:R0:W-:Y:S01]  /*2e80*/  STG.E.U8 desc[UR36][R2.64], R0 ;  /* 0x0000000002007986 */ /* 0x0001e2000c101124 */
[----:B------:R-:W-:Y:S05]  /*2e90*/  BRA `(.L_x_5294) ;  /* 0x0000000400087947 */ /* 0x000fea0003800000 */
.L_x_5311:
        /* <DEDUP_REMOVED lines=12> */
.L_x_5319:
[----:B------:R-:W-:-:S04]  /*2f60*/  SHF.R.U32.HI R0, RZ, 0x15, R4 ;  /* 0x00000015ff007819 */ /* 0x000fc80000011604 */
[----:B------:R-:W-:-:S04]  /*2f70*/  LOP3.LUT R5, R0, 0x1, RZ, 0xc0, !PT ;  /* 0x0000000100057812 */ /* 0x000fc800078ec0ff */
[----:B------:R-:W-:-:S04]  /*2f80*/  IADD3 R0, PT, PT, R4, 0x88fffff, R5 ;  /* 0x088fffff04007810 */ /* 0x000fc80007ffe005 */
[----:B------:R-:W-:-:S04]  /*2f90*/  SHF.R.U32.HI R0, RZ, 0x15, R0 ;  /* 0x00000015ff007819 */ /* 0x000fc80000011600 */
[----:B------:R-:W-:-:S07]  /*2fa0*/  LOP3.LUT R5, R0, 0xff, RZ, 0xc0, !PT ;  /* 0x000000ff00057812 */ /* 0x000fce00078ec0ff */
.L_x_5320:
[----:B------:R-:W-:-:S04]  /*2fb0*/  SHF.R.U32.HI R4, RZ, 0x18, R4 ;  /* 0x00000018ff047819 */ /* 0x000fc80000011604 */
[----:B------:R-:W-:-:S04]  /*2fc0*/  LOP3.LUT R5, R5, 0x80, R4, 0xf8, !PT ;  /* 0x0000008005057812 */ /* 0x000fc800078ef804 */
[----:B------:R-:W-:-:S07]  /*2fd0*/  PRMT R0, R5, 0x7610, R0 ;  /* 0x0000761005007816 */ /* 0x000fce0000000000 */
.L_x_5318:
[----:B------:R-:W-:Y:S05]  /*2fe0*/  BSYNC.RECONVERGENT B0 ;  /* 0x0000000000007941 */ /* 0x000fea0003800200 */
.L_x_5317:
[----:B------:R0:W-:Y:S01]  /*2ff0*/  STG.E.U8 desc[UR36][R2.64], R0 ;  /* 0x0000000002007986 */ /* 0x0001e2000c101124 */
[----:B------:R-:W-:Y:S05]  /*3000*/  BRA `(.L_x_5294) ;  /* 0x0000000000ac7947 */ /* 0x000fea0003800000 */
.L_x_5310:
[----:B------:R-:W-:-:S09]  /*3010*/  UISETP.NE.AND UP0, UPT, UR4, 0x1c, UPT ;  /* 0x0000001c0400788c */ /* 0x000fd2000bf05270 */
[----:B------:R-:W-:Y:S05]  /*3020*/  BRA.U !UP0, `(.L_x_5321) ;  /* 0x00000001089c7547 */ /* 0x000fea000b800000 */
[----:B------:R-:W-:-:S09]  /*3030*/  UISETP.NE.AND UP0, UPT, UR4, 0x1d, UPT ;  /* 0x0000001d0400788c */ /* 0x000fd2000bf05270 */
[----:B------:R-:W-:Y:S05]  /*3040*/  BRA.U !UP0, `(.L_x_5322) ;  /* 0x0000000108887547 */ /* 0x000fea000b800000 */
[----:B------:R-:W-:-:S09]  /*3050*/  UISETP.NE.AND UP0, UPT, UR4, 0x2c, UPT ;  /* 0x0000002c0400788c */ /* 0x000fd2000bf05270 */
[----:B------:R-:W-:Y:S05]  /*3060*/  BRA.U !UP0, `(.L_x_5323) ;  /* 0x0000000108447547 */ /* 0x000fea000b800000 */
.L_x_5293:
        /* <DEDUP_REMOVED lines=16> */
.L_x_5324:
[----:B------:R-:W-:Y:S05]  /*3170*/  BRA `(.L_x_5294) ;  /* 0x0000000000507947 */ /* 0x000fea0003800000 */
.L_x_5323:
        /* <DEDUP_REMOVED lines=15> */
.L_x_5322:
[----:B------:R-:W0:Y:S02]  /*3270*/  F2I.U64.TRUNC R4, R4 ;  /* 0x0000000400047311 */ /* 0x000e24000020d800 */
[----:B0-----:R0:W-:Y:S01]  /*3280*/  STG.E.64 desc[UR36][R2.64], R4 ;  /* 0x0000000402007986 */ /* 0x0011e2000c101b24 */
[----:B------:R-:W-:Y:S05]  /*3290*/  BRA `(.L_x_5294) ;  /* 0x0000000000087947 */ /* 0x000fea0003800000 */
.L_x_5321:
[----:B------:R-:W0:Y:S02]  /*32a0*/  F2I.FTZ.U32.TRUNC.NTZ R5, R4 ;  /* 0x0000000400057305 */ /* 0x000e24000021f000 */
[----:B0-----:R0:W-:Y:S02]  /*32b0*/  STG.E desc[UR36][R2.64], R5 ;  /* 0x0000000502007986 */ /* 0x0011e4000c101924 */
.L_x_5294:
[----:B------:R-:W-:-:S07]  /*32c0*/  VIADD R17, R17, 0x80 ;  /* 0x0000008011117836 */ /* 0x000fce0000000000 */
.L_x_5256:
[----:B------:R-:W-:Y:S05]  /*32d0*/  BSYNC.RECONVERGENT B7 ;  /* 0x0000000000077941 */ /* 0x000fea0003800200 */
.L_x_5255:
[----:B------:R-:W5:Y:S01]  /*32e0*/  LDCU UR4, c[0x0][0x380] ;  /* 0x00007000ff0477ac */ /* 0x000f620008000800 */
[----:B------:R-:W-:Y:S01]  /*32f0*/  BSSY.RECONVERGENT B7, `(.L_x_5325) ;  /* 0x000031f000077945 */ /* 0x000fe20003800200 */
[----:B-----5:R-:W-:-:S13]  /*3300*/  ISETP.GE.AND P0, PT, R17, UR4, PT ;  /* 0x0000000411007c0c */ /* 0x020fda000bf06270 */
[----:B------:R-:W-:Y:S05]  /*3310*/  @P0 BRA `(.L_x_5326) ;  /* 0x0000003000700947 */ /* 0x000fea0003800000 */
[----:B------:R-:W5:Y:S01]  /*3320*/  LDCU UR4, c[0x0][0x388] ;  /* 0x00007100ff0477ac */ /* 0x000f620008000800 */
[----:B------:R-:W-:Y:S02]  /*3330*/  HFMA2 R16, -RZ, RZ, 0, 0 ;  /* 0x00000000ff107431 */ /* 0x000fe400000001ff */
        /* <DEDUP_REMOVED lines=8> */
[----:B-1234-:R-:W-:-:S05]  /*33c0*/  IMAD.HI.U32 R2, R17, UR4, R16 ;  /* 0x0000000411027c27 */ /* 0x01efca000f8e0010 */
[----:B------:R-:W-:-:S05]  /*33d0*/  SHF.R.U32.HI R3, RZ, UR5, R2 ;  /* 0x00000005ff037c19 */ /* 0x000fca0008011602 */
[----:B------:R-:W-:-:S04]  /*33e0*/  IMAD.MOV R0, RZ, RZ, -R3 ;  /* 0x000000ffff007224 */ /* 0x000fc800078e0a03 */
[----:B0-----:R-:W-:-:S04]  /*33f0*/  IMAD R0, R0, UR6, R17 ;  /* 0x0000000600007c24 */ /* 0x001fc8000f8e0211 */
[C---:B-----5:R-:W-:Y:S02]  /*3400*/  IMAD R16, R0.reuse, UR8, RZ ;  /* 0x0000000800107c24 */ /* 0x060fe4000f8e02ff */
        /* <DEDUP_REMOVED lines=288> */
.L_x_5327:
[----:B------:R-:W1:Y:S01]  /*4610*/  LDCU.64 UR6, c[0x0][0x588] ;  /* 0x0000b100ff0677ac */ /* 0x000e620008000a00 */
[----:B------:R-:W-:Y:S01]  /*4620*/  BSSY.RECONVERGENT B6, `(.L_x_5328) ;  /* 0x00000e5000067945 */ /* 0x000fe20003800200 */
[----:B------:R-:W-:-:S04]  /*4630*/  UPRMT UR4, UR42, 0x9910, URZ ;  /* 0x000099102a047896 */ /* 0x000fc800080000ff */
[----:B------:R-:W-:Y:S01]  /*4640*/  UISETP.GT.AND UP0, UPT, UR4, 0x9, UPT ;  /* 0x000000090400788c */ /* 0x000fe2000bf04270 */
[----:B-1234-:R-:W-:-:S04]  /*4650*/  IADD3 R2, P0, PT, R0, UR6, RZ ;  /* 0x0000000600027c10 */ /* 0x01efc8000ff1e0ff */
        /* <DEDUP_REMOVED lines=13> */
.L_x_5332:
[----:B------:R-:W2:Y:S02]  /*4730*/  LDG.E.U8 R2, desc[UR36][R2.64] ;  /* 0x0000002402027981 */ /* 0x000ea4000c1e1100 */
[----:B--2---:R-:W-:Y:S01]  /*4740*/  I2FP.F32.U32 R4, R2 ;  /* 0x0000000200047245 */ /* 0x004fe20000201000 */
[----:B------:R-:W-:Y:S06]  /*4750*/  BRA `(.L_x_5334) ;  /* 0x0000000c00447947 */ /* 0x000fec0003800000 */
.L_x_5331:
        /* <DEDUP_REMOVED lines=9> */
.L_x_5336:
[----:B------:R-:W2:Y:S02]  /*47f0*/  LDG.E R2, desc[UR36][R2.64] ;  /* 0x0000002402027981 */ /* 0x000ea4000c1e1900 */
[----:B--2---:R-:W-:Y:S01]  /*4800*/  I2FP.F32.S32 R4, R2 ;  /* 0x0000000200047245 */ /* 0x004fe20000201400 */
[----:B------:R-:W-:Y:S06]  /*4810*/  BRA `(.L_x_5334) ;  /* 0x0000000c00147947 */ /* 0x000fec0003800000 */
.L_x_5335:
[----:B------:R-:W2:Y:S02]  /*4820*/  LDG.E.U16 R2, desc[UR36][R2.64] ;  /* 0x0000002402027981 */ /* 0x000ea4000c1e1500 */
[----:B--2---:R4:W0:Y:S01]  /*4830*/  I2F.S16 R4, R2 ;  /* 0x0000000200047306 */ /* 0x0048220000101400 */
[----:B------:R-:W-:Y:S05]  /*4840*/  BRA `(.L_x_5334) ;  /* 0x0000000c00087947 */ /* 0x000fea0003800000 */
.L_x_5330:
        /* <DEDUP_REMOVED lines=8> */
.L_x_5338:
[----:B------:R-:W2:Y:S02]  /*48d0*/  LDG.E.U16 R2, desc[UR36][R2.64] ;  /* 0x0000002402027981 */ /* 0x000ea4000c1e1500 */
[----:B--2---:R-:W-:Y:S01]  /*48e0*/  HADD2.F32 R4, -RZ, R2.H0_H0 ;  /* 0x20000002ff047230 */ /* 0x004fe20000004100 */
[----:B------:R-:W-:Y:S06]  /*48f0*/  BRA `(.L_x_5334) ;  /* 0x0000000800dc7947 */ /* 0x000fec0003800000 */
.L_x_5337:
        /* <DEDUP_REMOVED lines=8> */
.L_x_5340:
[----:B------:R-:W2:Y:S02]  /*4980*/  LDG.E.U16 R2, desc[UR36][R2.64] ;  /* 0x0000002402027981 */ /* 0x000ea4000c1e1500 */
[----:B--2---:R-:W-:Y:S01]  /*4990*/  HADD2.F32 R4, -RZ, R2.H0_H0 ;  /* 0x20000002ff047230 */ /* 0x004fe20000004100 */
[----:B------:R-:W-:Y:S06]  /*49a0*/  BRA `(.L_x_5334) ;  /* 0x0000000800b07947 */ /* 0x000fec0003800000 */
.L_x_5339:
        /* <DEDUP_REMOVED lines=11> */
.L_x_5329:
        /* <DEDUP_REMOVED lines=12> */
.L_x_5343:
        /* <DEDUP_REMOVED lines=11> */
.L_x_5342:
        /* <DEDUP_REMOVED lines=25> */
.L_x_5345:
        /* <DEDUP_REMOVED lines=12> */
.L_x_5344:
[----:B------:R-:W2:Y:S02]  /*4e20*/  LDG.E.U16 R2, desc[UR36][R2.64] ;  /* 0x0000002402027981 */ /* 0x000ea4000c1e1500 */
[----:B--2---:R-:W-:Y:S01]  /*4e30*/  IMAD.U32 R4, R2, 0x10000, RZ ;  /* 0x0001000002047824 */ /* 0x004fe200078e00ff */
[----:B------:R-:W-:Y:S06]  /*4e40*/  BRA `(.L_x_5334) ;  /* 0x0000000400887947 */ /* 0x000fec0003800000 */
.L_x_5341:
        /* <DEDUP_REMOVED lines=11> */
.L_x_5348:
        /* <DEDUP_REMOVED lines=20> */
.L_x_5350:
[----:B------:R-:W-:Y:S05]  /*5040*/  BSYNC.RECONVERGENT B0 ;  /* 0x0000000000007941 */ /* 0x000fea0003800200 */
.L_x_5349:
[----:B------:R-:W-:Y:S02]  /*5050*/  SHF.L.U32 R0, R0, 0x14, RZ ;  /* 0x0000001400007819 */ /* 0x000fe400000006ff */
[----:B------:R-:W-:-:S04]  /*5060*/  LEA R2, R2, 0x3b800000, 0x17 ;  /* 0x3b80000002027811 */ /* 0x000fc800078eb8ff */
[----:B------:R-:W-:Y:S01]  /*5070*/  LOP3.LUT R4, R2, R0, R7, 0xfe, !PT ;  /* 0x0000000002047212 */ /* 0x000fe200078efe07 */
[----:B------:R-:W-:Y:S06]  /*5080*/  BRA `(.L_x_5334) ;  /* 0x0000000000f87947 */ /* 0x000fec0003800000 */
.L_x_5347:
        /* <DEDUP_REMOVED lines=20> */
.L_x_5352:
[----:B------:R-:W-:Y:S05]  /*51d0*/  BSYNC.RECONVERGENT B0 ;  /* 0x0000000000007941 */ /* 0x000fea0003800200 */
.L_x_5351:
[----:B------:R-:W-:Y:S01]  /*51e0*/  IMAD.SHL.U32 R0, R0, 0x200000, RZ ;  /* 0x0020000000007824 */ /* 0x000fe200078e00ff */
[----:B------:R-:W-:-:S04]  /*51f0*/  LEA R2, R2, 0x37800000, 0x17 ;  /* 0x3780000002027811 */ /* 0x000fc800078eb8ff */
[----:B------:R-:W-:Y:S01]  /*5200*/  LOP3.LUT R4, R2, R0, R7, 0xfe, !PT ;  /* 0x0000000002047212 */ /* 0x000fe200078efe07 */
[----:B------:R-:W-:Y:S06]  /*5210*/  BRA `(.L_x_5334) ;  /* 0x0000000000947947 */ /* 0x000fec0003800000 */
.L_x_5346:
        /* <DEDUP_REMOVED lines=14> */
.L_x_5333:
        /* <DEDUP_REMOVED lines=16> */
.L_x_5355:
[----:B------:R-:W-:Y:S01]  /*5400*/  MOV R4, RZ ;  /* 0x000000ff00047202 */ /* 0x000fe20000000f00 */
[----:B------:R-:W-:Y:S06]  /*5410*/  BRA `(.L_x_5334) ;  /* 0x0000000000147947 */ /* 0x000fec0003800000 */
.L_x_5354:
[----:B------:R-:W2:Y:S02]  /*5420*/  LDG.E.64 R4, desc[UR36][R2.64] ;  /* 0x0000002402047981 */ /* 0x000ea4000c1e1b00 */
[----:B--2---:R0:W1:Y:S02]  /*5430*/  I2F.U64 R4, R4 ;  /* 0x0000000400047312 */ /* 0x0040640000301000 */
[----:B01----:R-:W-:Y:S05]  /*5440*/  BRA `(.L_x_5334) ;  /* 0x0000000000087947 */ /* 0x003fea0003800000 */
.L_x_5353:
[----:B------:R-:W2:Y:S02]  /*5450*/  LDG.E R2, desc[UR36][R2.64] ;  /* 0x0000002402027981 */ /* 0x000ea4000c1e1900 */
[----:B--2---:R-:W-:-:S07]  /*5460*/  I2FP.F32.U32 R4, R2 ;  /* 0x0000000200047245 */ /* 0x004fce0000201000 */
.L_x_5334:
[----:B------:R-:W-:Y:S05]  /*5470*/  BSYNC.RECONVERGENT B6 ;  /* 0x0000000000067941 */ /* 0x000fea0003800200 */
.L_x_5328:
[----:B012-4-:R-:W3:Y:S01]  /*5480*/  LDC.64 R2, c[0x0][0x590] ;  /* 0x00016400ff027b82 */ /* 0x017ee20000000a00 */
[----:B------:R-:W-:Y:S01]  /*5490*/  BSSY.RECONVERGENT B0, `(.L_x_5356) ;  /* 0x0000024000007945 */ /* 0x000fe20003800200 */
[----:B---3-5:R-:W-:-:S05]  /*54a0*/  FMUL.FTZ R0, R4, R2 ;  /* 0x0000000204007220 */ /* 0x028fca0000410000 */
[----:B------:R-:W-:-:S13]  /*54b0*/  FSETP.GT.FTZ.AND P0, PT, R0, R3, PT ;  /* 0x000000030000720b */ /* 0x000fda0003f14000 */
[----:B------:R-:W-:Y:S05]  /*54c0*/  @P0 BRA `(.L_x_5357) ;  /* 0x0000000000800947 */ /* 0x000fea0003800000 */
[----:B------:R-:W-:Y:S01]  /*54d0*/  FMUL.FTZ R0, R0, 1.4426950216293334961 ;  /* 0x3fb8aa3b00007820 */ /* 0x000fe20000410000 */
[----:B------:R-:W-:Y:S02]  /*54e0*/  IMAD.MOV.U32 R6, RZ, RZ, 0x3e800000 ;  /* 0x3e800000ff067424 */ /* 0x000fe400078e00ff */
[----:B------:R-:W-:-:S03]  /*54f0*/  IMAD.MOV.U32 R7, RZ, RZ, 0x3d39bf78 ;  /* 0x3d39bf78ff077424 */ /* 0x000fc600078e00ff */
[----:B------:R-:W0:Y:S02]  /*5500*/  MUFU.EX2 R0, R0 ;  /* 0x0000000000007308 */ /* 0x000e240000000800 */
[C---:B0-----:R-:W-:Y:S01]  /*5510*/  FADD.FTZ.RZ R3, R0.reuse, 1 ;  /* 0x3f80000000037421 */ /* 0x041fe2000001c000 */
        /* <DEDUP_REMOVED lines=11> */
[----:B------:R-:W0:Y:S02]  /*55d0*/  MUFU.RCP R7, R2 ;  /* 0x0000000200077308 */ /* 0x000e240000001000 */
        /* <DEDUP_REMOVED lines=15> */
.L_x_5357:
[----:B------:R-:W-:Y:S05]  /*56d0*/  BSYNC.RECONVERGENT B0 ;  /* 0x0000000000007941 */ /* 0x000fea0003800200 */
.L_x_5356:
        /* <DEDUP_REMOVED lines=17> */
.L_x_5361:
[----:B------:R-:W0:Y:S02]  /*57f0*/  F2I.S64.TRUNC R4, R4 ;  /* 0x0000000400047311 */ /* 0x000e24000020d900 */
[----:B0-----:R-:W-:-:S05]  /*5800*/  IMAD.MOV.U32 R7, RZ, RZ, R4 ;  /* 0x000000ffff077224 */ /* 0x001fca00078e0004 */
[----:B------:R0:W-:Y:S01]  /*5810*/  STG.E.U8 desc[UR36][R2.64], R7 ;  /* 0x0000000702007986 */ /* 0x0001e2000c101124 */
[----:B------:R-:W-:Y:S05]  /*5820*/  BRA `(.L_x_5363) ;  /* 0x0000000c00287947 */ /* 0x000fea0003800000 */
.L_x_5360:
        /* <DEDUP_REMOVED lines=9> */
.L_x_5365:
[----:B------:R-:W0:Y:S02]  /*58c0*/  F2I.FTZ.TRUNC.NTZ R5, R4 ;  /* 0x0000000400057305 */ /* 0x000e24000021f100 */
[----:B0-----:R0:W-:Y:S01]  /*58d0*/  STG.E desc[UR36][R2.64], R5 ;  /* 0x0000000502007986 */ /* 0x0011e2000c101924 */
[----:B------:R-:W-:Y:S05]  /*58e0*/  BRA `(.L_x_5363) ;  /* 0x0000000800f87947 */ /* 0x000fea0003800000 */
.L_x_5364:
[----:B------:R-:W0:Y:S02]  /*58f0*/  F2I.FTZ.TRUNC.NTZ R5, R4 ;  /* 0x0000000400057305 */ /* 0x000e24000021f100 */
[----:B0-----:R0:W-:Y:S01]  /*5900*/  STG.E.U16 desc[UR36][R2.64], R5 ;  /* 0x0000000502007986 */ /* 0x0011e2000c101524 */
[----:B------:R-:W-:Y:S05]  /*5910*/  BRA `(.L_x_5363) ;  /* 0x0000000800ec7947 */ /* 0x000fea0003800000 */
.L_x_5359:
        /* <DEDUP_REMOVED lines=8> */
.L_x_5367:
[----:B------:R-:W-:-:S05]  /*59a0*/  F2FP.F16.F32.PACK_AB R4, RZ, R4 ;  /* 0x00000004ff04723e */ /* 0x000fca00000000ff */
[----:B------:R0:W-:Y:S01]  /*59b0*/  STG.E.U16 desc[UR36][R2.64], R4 ;  /* 0x0000000402007986 */ /* 0x0001e2000c101524 */
[----:B------:R-:W-:Y:S05]  /*59c0*/  BRA `(.L_x_5363) ;  /* 0x0000000800c07947 */ /* 0x000fea0003800000 */
.L_x_5366:
        /* <DEDUP_REMOVED lines=9> */
.L_x_5369:
[----:B------:R-:W-:-:S04]  /*5a60*/  F2FP.F16.F32.PACK_AB R5, RZ, R4 ;  /* 0x00000004ff05723e */ /* 0x000fc800000000ff */
[----:B------:R-:W-:-:S05]  /*5a70*/  PRMT R5, R5, 0x5410, RZ ;  /* 0x0000541005057816 */ /* 0x000fca00000000ff */
[----:B------:R0:W-:Y:S01]  /*5a80*/  STG.E desc[UR36][R2.64], R5 ;  /* 0x0000000502007986 */ /* 0x0001e2000c101924 */
[----:B------:R-:W-:Y:S05]  /*5a90*/  BRA `(.L_x_5363) ;  /* 0x00000008008c7947 */ /* 0x000fea0003800000 */
.L_x_5368:
[----:B------:R-:W-:-:S06]  /*5aa0*/  FMUL.FTZ R4, R4, 1 ;  /* 0x3f80000004047820 */ /* 0x000fcc0000410000 */
[----:B------:R-:W0:Y:S02]  /*5ab0*/  F2F.F64.F32 R4, R4 ;  /* 0x0000000400047310 */ /* 0x000e240000201800 */
[----:B0-----:R0:W-:Y:S01]  /*5ac0*/  STG.E.64 desc[UR36][R2.64], R4 ;  /* 0x0000000402007986 */ /* 0x0011e2000c101b24 */
[----:B------:R-:W-:Y:S05]  /*5ad0*/  BRA `(.L_x_5363) ;  /* 0x00000008007c7947 */ /* 0x000fea0003800000 */
.L_x_5358:
        /* <DEDUP_REMOVED lines=13> */
.L_x_5373:
        /* <DEDUP_REMOVED lines=16> */
.L_x_5376:
[----:B------:R-:W-:-:S04]  /*5cb0*/  SHF.R.U32.HI R4, RZ, 0x18, R4 ;  /* 0x00000018ff047819 */ /* 0x000fc80000011604 */
[----:B------:R-:W-:-:S04]  /*5cc0*/  LOP3.LUT R4, R5, 0x80, R4, 0xf8, !PT ;  /* 0x0000008005047812 */ /* 0x000fc800078ef804 */
[----:B------:R-:W-:-:S07]  /*5cd0*/  PRMT R0, R4, 0x7610, R0 ;  /* 0x0000761004007816 */ /* 0x000fce0000000000 */
.L_x_5375:
[----:B------:R-:W-:Y:S05]  /*5ce0*/  BSYNC.RECONVERGENT B0 ;  /* 0x0000000000007941 */ /* 0x000fea0003800200 */
.L_x_5374:
[----:B------:R0:W-:Y:S01]  /*5cf0*/  STG.E.U8 desc[UR36][R2.64], R0 ;  /* 0x0000000002007986 */ /* 0x0001e2000c101124 */
[----:B------:R-:W-:Y:S05]  /*5d00*/  BRA `(.L_x_5363) ;  /* 0x0000000400f07947 */ /* 0x000fea0003800000 */
.L_x_5372:
        /* <DEDUP_REMOVED lines=16> */
.L_x_5379:
[----:B------:R-:W-:-:S04]  /*5e10*/  SHF.R.U32.HI R4, RZ, 0x18, R4 ;  /* 0x00000018ff047819 */ /* 0x000fc80000011604 */
[----:B------:R-:W-:-:S04]  /*5e20*/  LOP3.LUT R5, R5, 0x80, R4, 0xf8, !PT ;  /* 0x0000008005057812 */ /* 0x000fc800078ef804 */
[----:B------:R-:W-:-:S07]  /*5e30*/  PRMT R0, R5, 0x7610, R0 ;  /* 0x0000761005007816 */ /* 0x000fce0000000000 */
.L_x_5378:
[----:B------:R-:W-:Y:S05]  /*5e40*/  BSYNC.RECONVERGENT B0 ;  /* 0x0000000000007941 */ /* 0x000fea0003800200 */
.L_x_5377:
[----:B------:R0:W-:Y:S01]  /*5e50*/  STG.E.U8 desc[UR36][R2.64], R0 ;  /* 0x0000000002007986 */ /* 0x0001e2000c101124 */
[----:B------:R-:W-:Y:S05]  /*5e60*/  BRA `(.L_x_5363) ;  /* 0x0000000400987947 */ /* 0x000fea0003800000 */
.L_x_5371:
        /* <DEDUP_REMOVED lines=21> */
.L_x_5381:
[----:B------:R-:W0:Y:S02]  /*5fc0*/  F2I.U64.TRUNC R4, R4 ;  /* 0x0000000400047311 */ /* 0x000e24000020d800 */
[----:B0-----:R0:W-:Y:S01]  /*5fd0*/  STG.E.64 desc[UR36][R2.64], R4 ;  /* 0x0000000402007986 */ /* 0x0011e2000c101b24 */
[----:B------:R-:W-:Y:S05]  /*5fe0*/  BRA `(.L_x_5363) ;  /* 0x0000000400387947 */ /* 0x000fea0003800000 */
.L_x_5380:
[----:B------:R-:W0:Y:S02]  /*5ff0*/  F2I.FTZ.U32.TRUNC.NTZ R5, R4 ;  /* 0x0000000400057305 */ /* 0x000e24000021f000 */
[----:B0-----:R0:W-:Y:S01]  /*6000*/  STG.E desc[UR36][R2.64], R5 ;  /* 0x0000000502007986 */ /* 0x0011e2000c101924 */
[----:B------:R-:W-:Y:S05]  /*6010*/  BRA `(.L_x_5363) ;  /* 0x00000004002c7947 */ /* 0x000fea0003800000 */
.L_x_5370:
        /* <DEDUP_REMOVED lines=10> */
.L_x_5383:
[----:B------:R-:W-:Y:S01]  /*60c0*/  FMUL.FTZ R4, R4, 1 ;  /* 0x3f80000004047820 */ /* 0x000fe20000410000 */
[----:B------:R-:W-:-:S05]  /*60d0*/  CS2R R6, SRZ ;  /* 0x0000000000067805 */ /* 0x000fca000001ff00 */
[----:B------:R-:W0:Y:S02]  /*60e0*/  F2F.F64.F32 R4, R4 ;  /* 0x0000000400047310 */ /* 0x000e240000201800 */
[----:B0-----:R0:W-:Y:S01]  /*60f0*/  STG.E.128 desc[UR36][R2.64], R4 ;  /* 0x0000000402007986 */ /* 0x0011e2000c101d24 */
[----:B------:R-:W-:Y:S05]  /*6100*/  BRA `(.L_x_5363) ;  /* 0x0000000000f07947 */ /* 0x000fea0003800000 */
.L_x_5382:
[----:B------:R-:W-:-:S09]  /*6110*/  UISETP.NE.AND UP0, UPT, UR4, 0xf, UPT ;  /* 0x0000000f0400788c */ /* 0x000fd2000bf05270 */
[----:B------:R-:W-:Y:S05]  /*6120*/  BRA.U !UP0, `(.L_x_5384) ;  /* 0x0000000108e07547 */ /* 0x000fea000b800000 */
[----:B------:R-:W-:-:S09]  /*6130*/  UISETP.NE.AND UP0, UPT, UR4, 0x17, UPT ;  /* 0x000000170400788c */ /* 0x000fd2000bf05270 */
[----:B------:R-:W-:Y:S05]  /*6140*/  BRA.U !UP0, `(.L_x_5385) ;  /* 0x00000001088c7547 */ /* 0x000fea000b800000 */
[----:B------:R-:W-:-:S09]  /*6150*/  UISETP.NE.AND UP0, UPT, UR4, 0x18, UPT ;  /* 0x000000180400788c */ /* 0x000fd2000bf05270 */
[----:B------:R-:W-:Y:S05]  /*6160*/  BRA.U !UP0, `(.L_x_5386) ;  /* 0x0000000108447547 */ /* 0x000fea000b800000 */
.L_x_5362:
        /* <DEDUP_REMOVED lines=16> */
.L_x_5387:
[----:B------:R-:W-:Y:S05]  /*6270*/  BRA `(.L_x_5363) ;  /* 0x0000000000947947 */ /* 0x000fea0003800000 */
.L_x_5386:
        /* <DEDUP_REMOVED lines=12> */
.L_x_5389:
[----:B------:R-:W-:Y:S05]  /*6340*/  BSYNC.RECONVERGENT B0 ;  /* 0x0000000000007941 */ /* 0x000fea0003800200 */
.L_x_5388:
[----:B------:R-:W-:-:S05]  /*6350*/  LOP3.LUT R5, R0, 0x80, R7, 0xf8, !PT ;  /* 0x0000008000057812 */ /* 0x000fca00078ef807 */
[----:B------:R3:W-:Y:S01]  /*6360*/  STG.E.U8 desc[UR36][R2.64], R5 ;  /* 0x0000000502007986 */ /* 0x0007e2000c101124 */
[----:B------:R-:W-:Y:S05]  /*6370*/  BRA `(.L_x_5363) ;  /* 0x0000000000547947 */ /* 0x000fea0003800000 */
.L_x_5385:
        /* <DEDUP_REMOVED lines=11> */
.L_x_5391:
[----:B------:R-:W-:Y:S01]  /*6430*/  HFMA2 R0, -RZ, RZ, 0, 7.569789886474609375e-06 ;  /* 0x0000007fff007431 */ /* 0x000fe200000001ff */
[----:B------:R-:W-:-:S04]  /*6440*/  ISETP.GT.U32.AND P0, PT, R6, 0x7f800000, PT ;  /* 0x7f8000000600780c */ /* 0x000fc80003f04070 */
[----:B------:R-:W-:-:S09]  /*6450*/  SEL R0, R0, 0x7c, P0 ;  /* 0x0000007c00007807 */ /* 0x000fd20000000000 */
.L_x_5392:
[----:B------:R-:W-:Y:S05]  /*6460*/  BSYNC.RECONVERGENT B0 ;  /* 0x0000000000007941 */ /* 0x000fea0003800200 */
.L_x_5390:
[----:B------:R-:W-:-:S04]  /*6470*/  SHF.R.U32.HI R5, RZ, 0x18, R4 ;  /* 0x00000018ff057819 */ /* 0x000fc80000011604 */
[----:B------:R-:W-:-:S05]  /*6480*/  LOP3.LUT R5, R0, 0x80, R5, 0xf8, !PT ;  /* 0x0000008000057812 */ /* 0x000fca00078ef805 */
[----:B------:R2:W-:Y:S01]  /*6490*/  STG.E.U8 desc[UR36][R2.64], R5 ;  /* 0x0000000502007986 */ /* 0x0005e2000c101124 */
[----:B------:R-:W-:Y:S05]  /*64a0*/  BRA `(.L_x_5363) ;  /* 0x0000000000087947 */ /* 0x000fea0003800000 */
.L_x_5384:
[----:B------:R-:W-:-:S05]  /*64b0*/  F2FP.BF16.F32.PACK_AB R4, RZ, R4 ;  /* 0x00000004ff04723e */ /* 0x000fca00000010ff */
[----:B------:R4:W-:Y:S02]  /*64c0*/  STG.E.U16 desc[UR36][R2.64], R4 ;  /* 0x0000000402007986 */ /* 0x0009e4000c101524 */
.L_x_5363:
[----:B------:R-:W-:-:S07]  /*64d0*/  VIADD R17, R17, 0x80 ;  /* 0x0000008011117836 */ /* 0x000fce0000000000 */
.L_x_5326:
[----:B------:R-:W-:Y:S05]  /*64e0*/  BSYNC.RECONVERGENT B7 ;  /* 0x0000000000077941 */ /* 0x000fea0003800200 */
.L_x_5325:
[----:B------:R-:W5:Y:S01]  /*64f0*/  LDCU UR4, c[0x0][0x380] ;  /* 0x00007000ff0477ac */ /* 0x000f620008000800 */
[----:B------:R-:W-:Y:S01]  /*6500*/  BSSY.RECONVERGENT B7, `(.L_x_5393) ;  /* 0x000031f000077945 */ /* 0x000fe20003800200 */
[----:B-----5:R-:W-:-:S13]  /*6510*/  ISETP.GE.AND P0, PT, R17, UR4, PT ;  /* 0x0000000411007c0c */ /* 0x020fda000bf06270 */
[----:B------:R-:W-:Y:S05]  /*6520*/  @P0 BRA `(.L_x_5394) ;  /* 0x0000003000700947 */ /* 0x000fea0003800000 */
[----:B------:R-:W5:Y:S01]  /*6530*/  LDCU UR4, c[0x0][0x388] ;  /* 0x00007100ff0477ac */ /* 0x000f620008000800 */
[----:B0-----:R-:W-:Y:S01]  /*6540*/  MOV R0, RZ ;  /* 0x000000ff00007202 */ /* 0x001fe20000000f00 */
[----:B------:R-:W-:Y:S01]  /*6550*/  IMAD.MOV.U32 R16, RZ, RZ, RZ ;  /* 0x000000ffff107224 */ /* 0x000fe200078e00ff */
[----:B-----5:R-:W-:-:S09]  /*6560*/  UISETP.NE.AND UP0, UPT, UR4, URZ, UPT ;  /* 0x000000ff0400728c */ /* 0x020fd2000bf05270 */
[----:B------:R-:W-:Y:S05]  /*6570*/  BRA.U !UP0, `(.L_x_5395) ;  /* 0x0000001108a87547 */ /* 0x000fea000b800000 */
[----:B------:R-:W1:Y:S01]  /*6580*/  LDCU.64 UR4, c[0x0][0x390] ;  /* 0x00007200ff0477ac */ /* 0x000e620008000a00 */
[----:B------:R-:W-:Y:S01]  /*6590*/  HFMA2 R16, -RZ, RZ, 0, 0 ;  /* 0x00000000ff107431 */ /* 0x000fe200000001ff */
[----:B------:R-:W0:Y:S01]  /*65a0*/  LDCU UR6, c[0x0][0x38c] ;  /* 0x00007180ff0677ac */ /* 0x000e220008000800 */
[----:B------:R-:W5:Y:S01]  /*65b0*/  LDCU.64 UR8, c[0x0][0x4b8] ;  /* 0x00009700ff0877ac */ /* 0x000f620008000a00 */
[----:B------:R-:W-:Y:S02]  /*65c0*/  UISETP.NE.AND UP0, UPT, UR40, URZ, UPT ;  /* 0x000000ff2800728c */ /* 0x000fe4000bf05270 */
        /* <DEDUP_REMOVED lines=293> */
.L_x_5395:
        /* <DEDUP_REMOVED lines=18> */
.L_x_5400:
[----:B------:R-:W2:Y:S02]  /*7940*/  LDG.E.U8 R2, desc[UR36][R2.64] ;  /* 0x0000002402027981 */ /* 0x000ea4000c1e1100 */
[----:B--2---:R-:W-:Y:S01]  /*7950*/  I2FP.F32.U32 R4, R2 ;  /* 0x0000000200047245 */ /* 0x004fe20000201000 */
[----:B------:R-:W-:Y:S06]  /*7960*/  BRA `(.L_x_5402) ;  /* 0x0000000c00447947 */ /* 0x000fec0003800000 */
.L_x_5399:
        /* <DEDUP_REMOVED lines=9> */
.L_x_5404:
[----:B------:R-:W2:Y:S02]  /*7a00*/  LDG.E R2, desc[UR36][R2.64] ;  /* 0x0000002402027981 */ /* 0x000ea4000c1e1900 */
[----:B--2---:R-:W-:Y:S01]  /*7a10*/  I2FP.F32.S32 R4, R2 ;  /* 0x0000000200047245 */ /* 0x004fe20000201400 */
[----:B------:R-:W-:Y:S06]  /*7a20*/  BRA `(.L_x_5402) ;  /* 0x0000000c00147947 */ /* 0x000fec0003800000 */
.L_x_5403:
[----:B------:R-:W2:Y:S02]  /*7a30*/  LDG.E.U16 R2, desc[UR36][R2.64] ;  /* 0x0000002402027981 */ /* 0x000ea4000c1e1500 */
[----:B--2---:R4:W0:Y:S01]  /*7a40*/  I2F.S16 R4, R2 ;  /* 0x0000000200047306 */ /* 0x0048220000101400 */
[----:B------:R-:W-:Y:S05]  /*7a50*/  BRA `(.L_x_5402) ;  /* 0x0000000c00087947 */ /* 0x000fea0003800000 */
.L_x_5398:
        /* <DEDUP_REMOVED lines=8> */
.L_x_5406:
[----:B------:R-:W2:Y:S02]  /*7ae0*/  LDG.E.U16 R2, desc[UR36][R2.64] ;  /* 0x0000002402027981 */ /* 0x000ea4000c1e1500 */
[----:B--2---:R-:W-:Y:S01]  /*7af0*/  HADD2.F32 R4, -RZ, R2.H0_H0 ;  /* 0x20000002ff047230 */ /* 0x004fe20000004100 */
[----:B------:R-:W-:Y:S06]  /*7b00*/  BRA `(.L_x_5402) ;  /* 0x0000000800dc7947 */ /* 0x000fec0003800000 */
.L_x_5405:
        /* <DEDUP_REMOVED lines=8> */
.L_x_5408:
[----:B------:R-:W2:Y:S02]  /*7b90*/  LDG.E.U16 R2, desc[UR36][R2.64] ;  /* 0x0000002402027981 */ /* 0x000ea4000c1e1500 */
[----:B--2---:R-:W-:Y:S01]  /*7ba0*/  HADD2.F32 R4, -RZ, R2.H0_H0 ;  /* 0x20000002ff047230 */ /* 0x004fe20000004100 */
[----:B------:R-:W-:Y:S06]  /*7bb0*/  BRA `(.L_x_5402) ;  /* 0x0000000800b07947 */ /* 0x000fec0003800000 */
.L_x_5407:
        /* <DEDUP_REMOVED lines=11> */
.L_x_5397:
        /* <DEDUP_REMOVED lines=12> */
.L_x_5411:
        /* <DEDUP_REMOVED lines=11> */
.L_x_5410:
        /* <DEDUP_REMOVED lines=23> */
[----:B------:R-:W-:Y:S01]  /*7f50*/  LOP3.LUT R4, R5, 0x80000000, R4, 0xf8, !PT ;  /* 0x8000000005047812 */ /* 0x000fe200078ef804 */
[----:B------:R-:W-:Y:S06]  /*7f60*/  BRA `(.L_x_5402) ;  /* 0x0000000400c47947 */ /* 0x000fec0003800000 */
.L_x_5413:
        /* <DEDUP_REMOVED lines=12> */
.L_x_5412:
[----:B------:R-:W2:Y:S02]  /*8030*/  LDG.E.U16 R2, desc[UR36][R2.64] ;  /* 0x0000002402027981 */ /* 0x000ea4000c1e1500 */
[----:B--2---:R-:W-:Y:S01]  /*8040*/  SHF.L.U32 R4, R2, 0x10, RZ ;  /* 0x0000001002047819 */ /* 0x004fe200000006ff */
[----:B------:R-:W-:Y:S06]  /*8050*/  BRA `(.L_x_5402) ;  /* 0x0000000400887947 */ /* 0x000fec0003800000 */
.L_x_5409:
        /* <DEDUP_REMOVED lines=11> */
.L_x_5416:
        /* <DEDUP_REMOVED lines=20> */
.L_x_5418:
[----:B------:R-:W-:Y:S05]  /*8250*/  BSYNC.RECONVERGENT B0 ;  /* 0x0000000000007941 */ /* 0x000fea0003800200 */
.L_x_5417:
[----:B------:R-:W-:Y:S01]  /*8260*/  IMAD.SHL.U32 R0, R0, 0x100000, RZ ;  /* 0x0010000000007824 */ /* 0x000fe200078e00ff */
[----:B------:R-:W-:-:S04]  /*8270*/  LEA R2, R2, 0x3b800000, 0x17 ;  /* 0x3b80000002027811 */ /* 0x000fc800078eb8ff */
[----:B------:R-:W-:Y:S01]  /*8280*/  LOP3.LUT R4, R2, R0, R7, 0xfe, !PT ;  /* 0x0000000002047212 */ /* 0x000fe200078efe07 */
[----:B------:R-:W-:Y:S06]  /*8290*/  BRA `(.L_x_5402) ;  /* 0x0000000000f87947 */ /* 0x000fec0003800000 */
.L_x_5415:
        /* <DEDUP_REMOVED lines=20> */
.L_x_5420:
[----:B------:R-:W-:Y:S05]  /*83e0*/  BSYNC.RECONVERGENT B0 ;  /* 0x0000000000007941 */ /* 0x000fea0003800200 */
.L_x_5419:
[----:B------:R-:W-:Y:S02]  /*83f0*/  SHF.L.U32 R0, R0, 0x15, RZ ;  /* 0x0000001500007819 */ /* 0x000fe400000006ff */
[----:B------:R-:W-:-:S04]  /*8400*/  LEA R2, R2, 0x37800000, 0x17 ;  /* 0x3780000002027811 */ /* 0x000fc800078eb8ff */
[----:B------:R-:W-:Y:S01]  /*8410*/  LOP3.LUT R4, R2, R0, R7, 0xfe, !PT ;  /* 0x0000000002047212 */ /* 0x000fe200078efe07 */
[----:B------:R-:W-:Y:S06]  /*8420*/  BRA `(.L_x_5402) ;  /* 0x0000000000947947 */ /* 0x000fec0003800000 */
.L_x_5414:
        /* <DEDUP_REMOVED lines=14> */
.L_x_5401:
        /* <DEDUP_REMOVED lines=16> */
.L_x_5423:
[----:B------:R-:W-:Y:S01]  /*8610*/  IMAD.MOV.U32 R4, RZ, RZ, RZ ;  /* 0x000000ffff047224 */ /* 0x000fe200078e00ff */
[----:B------:R-:W-:Y:S06]  /*8620*/  BRA `(.L_x_5402) ;  /* 0x0000000000147947 */ /* 0x000fec0003800000 */
.L_x_5422:
[----:B------:R-:W2:Y:S02]  /*8630*/  LDG.E.64 R4, desc[UR36][R2.64] ;  /* 0x0000002402047981 */ /* 0x000ea4000c1e1b00 */
[----:B--2---:R0:W1:Y:S02]  /*8640*/  I2F.U64 R4, R4 ;  /* 0x0000000400047312 */ /* 0x0040640000301000 */
[----:B01----:R-:W-:Y:S05]  /*8650*/  BRA `(.L_x_5402) ;  /* 0x0000000000087947 */ /* 0x003fea0003800000 */
.L_x_5421:
[----:B------:R-:W2:Y:S02]  /*8660*/  LDG.E R2, desc[UR36][R2.64] ;  /* 0x0000002402027981 */ /* 0x000ea4000c1e1900 */
[----:B--2---:R-:W-:-:S07]  /*8670*/  I2FP.F32.U32 R4, R2 ;  /* 0x0000000200047245 */ /* 0x004fce0000201000 */
.L_x_5402:
[----:B------:R-:W-:Y:S05]  /*8680*/  BSYNC.RECONVERGENT B6 ;  /* 0x0000000000067941 */ /* 0x000fea0003800200 */
.L_x_5396:
        /* <DEDUP_REMOVED lines=37> */
.L_x_5425:
[----:B------:R-:W-:Y:S05]  /*88e0*/  BSYNC.RECONVERGENT B0 ;  /* 0x0000000000007941 */ /* 0x000fea0003800200 */
.L_x_5424:
        /* <DEDUP_REMOVED lines=17> */
.L_x_5429:
[----:B------:R-:W0:Y:S02]  /*8a00*/  F2I.S64.TRUNC R4, R4 ;  /* 0x0000000400047311 */ /* 0x000e24000020d900 */
[----:B0-----:R-:W-:-:S05]  /*8a10*/  MOV R7, R4 ;  /* 0x0000000400077202 */ /* 0x001fca0000000f00 */
[----:B------:R4:W-:Y:S01]  /*8a20*/  STG.E.U8 desc[UR36][R2.64], R7 ;  /* 0x0000000702007986 */ /* 0x0009e2000c101124 */
[----:B------:R-:W-:Y:S05]  /*8a30*/  BRA `(.L_x_5431) ;  /* 0x0000000c00287947 */ /* 0x000fea0003800000 */
.L_x_5428:
        /* <DEDUP_REMOVED lines=9> */
.L_x_5433:
[----:B------:R-:W0:Y:S02]  /*8ad0*/  F2I.FTZ.TRUNC.NTZ R5, R4 ;  /* 0x0000000400057305 */ /* 0x000e24000021f100 */
[----:B0-----:R2:W-:Y:S01]  /*8ae0*/  STG.E desc[UR36][R2.64], R5 ;  /* 0x0000000502007986 */ /* 0x0015e2000c101924 */
[----:B------:R-:W-:Y:S05]  /*8af0*/  BRA `(.L_x_5431) ;  /* 0x0000000800f87947 */ /* 0x000fea0003800000 */
.L_x_5432:
[----:B------:R-:W0:Y:S02]  /*8b00*/  F2I.FTZ.TRUNC.NTZ R5, R4 ;  /* 0x0000000400057305 */ /* 0x000e24000021f100 */
[----:B0-----:R0:W-:Y:S01]  /*8b10*/  STG.E.U16 desc[UR36][R2.64], R5 ;  /* 0x0000000502007986 */ /* 0x0011e2000c101524 */
[----:B------:R-:W-:Y:S05]  /*8b20*/  BRA `(.L_x_5431) ;  /* 0x0000000800ec7947 */ /* 0x000fea0003800000 */
.L_x_5427:
        /* <DEDUP_REMOVED lines=8> */
.L_x_5435:
[----:B------:R-:W-:-:S05]  /*8bb0*/  F2FP.F16.F32.PACK_AB R4, RZ, R4 ;  /* 0x00000004ff04723e */ /* 0x000fca00000000ff */
[----:B------:R0:W-:Y:S01]  /*8bc0*/  STG.E.U16 desc[UR36][R2.64], R4 ;  /* 0x0000000402007986 */ /* 0x0001e2000c101524 */
[----:B------:R-:W-:Y:S05]  /*8bd0*/  BRA `(.L_x_5431) ;  /* 0x0000000800c07947 */ /* 0x000fea0003800000 */
.L_x_5434:
        /* <DEDUP_REMOVED lines=9> */
.L_x_5437:
[----:B------:R-:W-:-:S04]  /*8c70*/  F2FP.F16.F32.PACK_AB R5, RZ, R4 ;  /* 0x00000004ff05723e */ /* 0x000fc800000000ff */
[----:B------:R-:W-:-:S05]  /*8c80*/  PRMT R5, R5, 0x5410, RZ ;  /* 0x0000541005057816 */ /* 0x000fca00000000ff */
[----:B------:R0:W-:Y:S01]  /*8c90*/  STG.E desc[UR36][R2.64], R5 ;  /* 0x0000000502007986 */ /* 0x0001e2000c101924 */
[----:B------:R-:W-:Y:S05]  /*8ca0*/  BRA `(.L_x_5431) ;  /* 0x00000008008c7947 */ /* 0x000fea0003800000 */
.L_x_5436:
[----:B------:R-:W-:-:S06]  /*8cb0*/  FMUL.FTZ R4, R4, 1 ;  /* 0x3f80000004047820 */ /* 0x000fcc0000410000 */
[----:B------:R-:W0:Y:S02]  /*8cc0*/  F2F.F64.F32 R4, R4 ;  /* 0x0000000400047310 */ /* 0x000e240000201800 */
[----:B0-----:R0:W-:Y:S01]  /*8cd0*/  STG.E.64 desc[UR36][R2.64], R4 ;  /* 0x0000000402007986 */ /* 0x0011e2000c101b24 */
[----:B------:R-:W-:Y:S05]  /*8ce0*/  BRA `(.L_x_5431) ;  /* 0x00000008007c7947 */ /* 0x000fea0003800000 */
.L_x_5426:
        /* <DEDUP_REMOVED lines=13> */
.L_x_5441:
        /* <DEDUP_REMOVED lines=16> */
.L_x_5444:
[----:B------:R-:W-:-:S04]  /*8ec0*/  SHF.R.U32.HI R4, RZ, 0x18, R4 ;  /* 0x00000018ff047819 */ /* 0x000fc80000011604 */
[----:B------:R-:W-:-:S04]  /*8ed0*/  LOP3.LUT R4, R5, 0x80, R4, 0xf8, !PT ;  /* 0x0000008005047812 */ /* 0x000fc800078ef804 */
[----:B------:R-:W-:-:S07]  /*8ee0*/  PRMT R0, R4, 0x7610, R0 ;  /* 0x0000761004007816 */ /* 0x000fce0000000000 */
.L_x_5443:
[----:B------:R-:W-:Y:S05]  /*8ef0*/  BSYNC.RECONVERGENT B0 ;  /* 0x0000000000007941 */ /* 0x000fea0003800200 */
.L_x_5442:
[----:B------:R0:W-:Y:S01]  /*8f00*/  STG.E.U8 desc[UR36][R2.64], R0 ;  /* 0x0000000002007986 */ /* 0x0001e2000c101124 */
[----:B------:R-:W-:Y:S05]  /*8f10*/  BRA `(.L_x_5431) ;  /* 0x0000000400f07947 */ /* 0x000fea0003800000 */
.L_x_5440:
        /* <DEDUP_REMOVED lines=16> */
.L_x_5447:
[----:B------:R-:W-:-:S04]  /*9020*/  SHF.R.U32.HI R4, RZ, 0x18, R4 ;  /* 0x00000018ff047819 */ /* 0x000fc80000011604 */
[----:B------:R-:W-:-:S04]  /*9030*/  LOP3.LUT R5, R5, 0x80, R4, 0xf8, !PT ;  /* 0x0000008005057812 */ /* 0x000fc800078ef804 */
[----:B------:R-:W-:-:S07]  /*9040*/  PRMT R0, R5, 0x7610, R0 ;  /* 0x0000761005007816 */ /* 0x000fce0000000000 */
.L_x_5446:
[----:B------:R-:W-:Y:S05]  /*9050*/  BSYNC.RECONVERGENT B0 ;  /* 0x0000000000007941 */ /* 0x000fea0003800200 */
.L_x_5445:
[----:B------:R0:W-:Y:S01]  /*9060*/  STG.E.U8 desc[UR36][R2.64], R0 ;  /* 0x0000000002007986 */ /* 0x0001e2000c101124 */
[----:B------:R-:W-:Y:S05]  /*9070*/  BRA `(.L_x_5431) ;  /* 0x0000000400987947 */ /* 0x000fea0003800000 */
.L_x_5439:
        /* <DEDUP_REMOVED lines=21> */
.L_x_5449:
[----:B------:R-:W0:Y:S02]  /*91d0*/  F2I.U64.TRUNC R4, R4 ;  /* 0x0000000400047311 */ /* 0x000e24000020d800 */
[----:B0-----:R0:W-:Y:S01]  /*91e0*/  STG.E.64 desc[UR36][R2.64], R4 ;  /* 0x0000000402007986 */ /* 0x0011e2000c101b24 */
[----:B------:R-:W-:Y:S05]  /*91f0*/  BRA `(.L_x_5431) ;  /* 0x0000000400387947 */ /* 0x000fea0003800000 */
.L_x_5448:
[----:B------:R-:W0:Y:S02]  /*9200*/  F2I.FTZ.U32.TRUNC.NTZ R5, R4 ;  /* 0x0000000400057305 */ /* 0x000e24000021f000 */
[----:B0-----:R0:W-:Y:S01]  /*9210*/  STG.E desc[UR36][R2.64], R5 ;  /* 0x0000000502007986 */ /* 0x0011e2000c101924 */
[----:B------:R-:W-:Y:S05]  /*9220*/  BRA `(.L_x_5431) ;  /* 0x00000004002c7947 */ /* 0x000fea0003800000 */
.L_x_5438:
        /* <DEDUP_REMOVED lines=10> */
.L_x_5451:
[----:B------:R-:W-:Y:S01]  /*92d0*/  FMUL.FTZ R4, R4, 1 ;  /* 0x3f80000004047820 */ /* 0x000fe20000410000 */
[----:B------:R-:W-:-:S05]  /*92e0*/  CS2R R6, SRZ ;  /* 0x0000000000067805 */ /* 0x000fca000001ff00 */
[----:B------:R-:W0:Y:S02]  /*92f0*/  F2F.F64.F32 R4, R4 ;  /* 0x0000000400047310 */ /* 0x000e240000201800 */
[----:B0-----:R0:W-:Y:S01]  /*9300*/  STG.E.128 desc[UR36][R2.64], R4 ;  /* 0x0000000402007986 */ /* 0x0011e2000c101d24 */
[----:B------:R-:W-:Y:S05]  /*9310*/  BRA `(.L_x_5431) ;  /* 0x0000000000f07947 */ /* 0x000fea0003800000 */
.L_x_5450:
[----:B------:R-:W-:-:S09]  /*9320*/  UISETP.NE.AND UP0, UPT, UR4, 0xf, UPT ;  /* 0x0000000f0400788c */ /* 0x000fd2000bf05270 */
[----:B------:R-:W-:Y:S05]  /*9330*/  BRA.U !UP0, `(.L_x_5452) ;  /* 0x0000000108e07547 */ /* 0x000fea000b800000 */
[----:B------:R-:W-:-:S09]  /*9340*/  UISETP.NE.AND UP0, UPT, UR4, 0x17, UPT ;  /* 0x000000170400788c */ /* 0x000fd2000bf05270 */
[----:B------:R-:W-:Y:S05]  /*9350*/  BRA.U !UP0, `(.L_x_5453) ;  /* 0x00000001088c7547 */ /* 0x000fea000b800000 */
[----:B------:R-:W-:-:S09]  /*9360*/  UISETP.NE.AND UP0, UPT, UR4, 0x18, UPT ;  /* 0x000000180400788c */ /* 0x000fd2000bf05270 */
[----:B------:R-:W-:Y:S05]  /*9370*/  BRA.U !UP0, `(.L_x_5454) ;  /* 0x0000000108447547 */ /* 0x000fea000b800000 */
.L_x_5430:
        /* <DEDUP_REMOVED lines=16> */
.L_x_5455:
[----:B------:R-:W-:Y:S05]  /*9480*/  BRA `(.L_x_5431) ;  /* 0x0000000000947947 */ /* 0x000fea0003800000 */
.L_x_5454:
        /* <DEDUP_REMOVED lines=12> */
.L_x_5457:
[----:B------:R-:W-:Y:S05]  /*9550*/  BSYNC.RECONVERGENT B0 ;  /* 0x0000000000007941 */ /* 0x000fea0003800200 */
.L_x_5456:
[----:B------:R-:W-:-:S05]  /*9560*/  LOP3.LUT R5, R0, 0x80, R7, 0xf8, !PT ;  /* 0x0000008000057812 */ /* 0x000fca00078ef807 */
[----:B------:R0:W-:Y:S01]  /*9570*/  STG.E.U8 desc[UR36][R2.64], R5 ;  /* 0x0000000502007986 */ /* 0x0001e2000c101124 */
[----:B------:R-:W-:Y:S05]  /*9580*/  BRA `(.L_x_5431) ;  /* 0x0000000000547947 */ /* 0x000fea0003800000 */
.L_x_5453:
        /* <DEDUP_REMOVED lines=11> */
.L_x_5459:
[----:B------:R-:W-:Y:S01]  /*9640*/  HFMA2 R0, -RZ, RZ, 0, 7.569789886474609375e-06 ;  /* 0x0000007fff007431 */ /* 0x000fe200000001ff */
[----:B------:R-:W-:-:S04]  /*9650*/  ISETP.GT.U32.AND P0, PT, R6, 0x7f800000, PT ;  /* 0x7f8000000600780c */ /* 0x000fc80003f04070 */
[----:B------:R-:W-:-:S09]  /*9660*/  SEL R0, R0, 0x7c, P0 ;  /* 0x0000007c00007807 */ /* 0x000fd20000000000 */
.L_x_5460:
[----:B------:R-:W-:Y:S05]  /*9670*/  BSYNC.RECONVERGENT B0 ;  /* 0x0000000000007941 */ /* 0x000fea0003800200 */
.L_x_5458:
[----:B------:R-:W-:-:S04]  /*9680*/  SHF.R.U32.HI R5, RZ, 0x18, R4 ;  /* 0x00000018ff057819 */ /* 0x000fc80000011604 */
[----:B------:R-:W-:-:S05]  /*9690*/  LOP3.LUT R5, R0, 0x80, R5, 0xf8, !PT ;  /* 0x0000008000057812 */ /* 0x000fca00078ef805 */
[----:B------:R0:W-:Y:S01]  /*96a0*/  STG.E.U8 desc[UR36][R2.64], R5 ;  /* 0x0000000502007986 */ /* 0x0001e2000c101124 */
[----:B------:R-:W-:Y:S05]  /*96b0*/  BRA `(.L_x_5431) ;  /* 0x0000000000087947 */ /* 0x000fea0003800000 */
.L_x_5452:
[----:B------:R-:W-:-:S05]  /*96c0*/  F2FP.BF16.F32.PACK_AB R4, RZ, R4 ;  /* 0x00000004ff04723e */ /* 0x000fca00000010ff */
[----:B------:R0:W-:Y:S02]  /*96d0*/  STG.E.U16 desc[UR36][R2.64], R4 ;  /* 0x0000000402007986 */ /* 0x0001e4000c101524 */
.L_x_5431:
[----:B------:R-:W-:-:S07]  /*96e0*/  VIADD R17, R17, 0x80 ;  /* 0x0000008011117836 */ /* 0x000fce0000000000 */
.L_x_5394:
[----:B------:R-:W-:Y:S05]  /*96f0*/  BSYNC.RECONVERGENT B7 ;  /* 0x0000000000077941 */ /* 0x000fea0003800200 */
.L_x_5393:
[----:B------:R-:W5:Y:S02]  /*9700*/  LDCU UR4, c[0x0][0x380] ;  /* 0x00007000ff0477ac */ /* 0x000f640008000800 */
[----:B-----5:R-:W-:-:S13]  /*9710*/  ISETP.GE.AND P0, PT, R17, UR4, PT ;  /* 0x0000000411007c0c */ /* 0x020fda000bf06270 */
[----:B------:R-:W-:Y:S05]  /*9720*/  @P0 EXIT ;  /* 0x000000000000094d */ /* 0x000fea0003800000 */
        /* <DEDUP_REMOVED lines=303> */
.L_x_5461:
[----:B------:R-:W1:Y:S01]  /*aa20*/  LDCU.128 UR8, c[0x0][0x580] ;  /* 0x0000b000ff0877ac */ /* 0x000e620008000c00 */
[----:B------:R-:W-:Y:S01]  /*aa30*/  BSSY.RECONVERGENT B6, `(.L_x_5462) ;  /* 0x00000e7000067945 */ /* 0x000fe20003800200 */
[----:B------:R-:W-:-:S04]  /*aa40*/  UPRMT UR4, UR42, 0x9910, URZ ;  /* 0x000099102a047896 */ /* 0x000fc800080000ff */
[----:B------:R-:W-:Y:S01]  /*aa50*/  UISETP.GT.AND UP0, UPT, UR4, 0x9, UPT ;  /* 0x000000090400788c */ /* 0x000fe2000bf04270 */
[----:B-1234-:R-:W-:Y:S02]  /*aa60*/  IADD3 R2, P1, PT, R0, UR10, RZ ;  /* 0x0000000a00027c10 */ /* 0x01efe4000ff3e0ff */
        /* <DEDUP_REMOVED lines=15> */
.L_x_5466:
[----:B------:R-:W2:Y:S02]  /*ab60*/  LDG.E.U8 R2, desc[UR36][R2.64] ;  /* 0x0000002402027981 */ /* 0x000ea4000c1e1100 */
[----:B--2---:R-:W-:Y:S01]  /*ab70*/  I2FP.F32.U32 R4, R2 ;  /* 0x0000000200047245 */ /* 0x004fe20000201000 */
[----:B------:R-:W-:Y:S06]  /*ab80*/  BRA `(.L_x_5468) ;  /* 0x0000000c00447947 */ /* 0x000fec0003800000 */
.L_x_5465:
        /* <DEDUP_REMOVED lines=9> */
.L_x_5470:
[----:B------:R-:W2:Y:S02]  /*ac20*/  LDG.E R2, desc[UR36][R2.64] ;  /* 0x0000002402027981 */ /* 0x000ea4000c1e1900 */
[----:B--2---:R-:W-:Y:S01]  /*ac30*/  I2FP.F32.S32 R4, R2 ;  /* 0x0000000200047245 */ /* 0x004fe20000201400 */
[----:B------:R-:W-:Y:S06]  /*ac40*/  BRA `(.L_x_5468) ;  /* 0x0000000c00147947 */ /* 0x000fec0003800000 */
.L_x_5469:
[----:B------:R-:W2:Y:S02]  /*ac50*/  LDG.E.U16 R2, desc[UR36][R2.64] ;  /* 0x0000002402027981 */ /* 0x000ea4000c1e1500 */
[----:B--2---:R2:W3:Y:S01]  /*ac60*/  I2F.S16 R4, R2 ;  /* 0x0000000200047306 */ /* 0x0044e20000101400 */
[----:B------:R-:W-:Y:S05]  /*ac70*/  BRA `(.L_x_5468) ;  /* 0x0000000c00087947 */ /* 0x000fea0003800000 */
.L_x_5464:
        /* <DEDUP_REMOVED lines=8> */
.L_x_5472:
[----:B------:R-:W2:Y:S02]  /*ad00*/  LDG.E.U16 R2, desc[UR36][R2.64] ;  /* 0x0000002402027981 */ /* 0x000ea4000c1e1500 */
[----:B--2---:R-:W-:Y:S01]  /*ad10*/  HADD2.F32 R4, -RZ, R2.H0_H0 ;  /* 0x20000002ff047230 */ /* 0x004fe20000004100 */
[----:B------:R-:W-:Y:S06]  /*ad20*/  BRA `(.L_x_5468) ;  /* 0x0000000800dc7947 */ /* 0x000fec0003800000 */
.L_x_5471:
        /* <DEDUP_REMOVED lines=8> */
.L_x_5474:
[----:B------:R-:W2:Y:S02]  /*adb0*/  LDG.E.U16 R2, desc[UR36][R2.64] ;  /* 0x0000002402027981 */ /* 0x000ea4000c1e1500 */
[----:B--2---:R-:W-:Y:S01]  /*adc0*/  HADD2.F32 R4, -RZ, R2.H0_H0 ;  /* 0x20000002ff047230 */ /* 0x004fe20000004100 */
[----:B------:R-:W-:Y:S06]  /*add0*/  BRA `(.L_x_5468) ;  /* 0x0000000800b07947 */ /* 0x000fec0003800000 */
.L_x_5473:
        /* <DEDUP_REMOVED lines=11> */
.L_x_5463:
        /* <DEDUP_REMOVED lines=12> */
.L_x_5477:
        /* <DEDUP_REMOVED lines=11> */
.L_x_5476:
        /* <DEDUP_REMOVED lines=25> */
.L_x_5479:
        /* <DEDUP_REMOVED lines=12> */
.L_x_5478:
[----:B------:R-:W2:Y:S02]  /*b250*/  LDG.E.U16 R2, desc[UR36][R2.64] ;  /* 0x0000002402027981 */ /* 0x000ea4000c1e1500 */
[----:B--2---:R-:W-:Y:S01]  /*b260*/  IMAD.U32 R4, R2, 0x10000, RZ ;  /* 0x0001000002047824 */ /* 0x004fe200078e00ff */
[----:B------:R-:W-:Y:S06]  /*b270*/  BRA `(.L_x_5468) ;  /* 0x0000000400887947 */ /* 0x000fec0003800000 */
.L_x_5475:
        /* <DEDUP_REMOVED lines=11> */
.L_x_5482:
        /* <DEDUP_REMOVED lines=20> */
.L_x_5484:
[----:B------:R-:W-:Y:S05]  /*b470*/  BSYNC.RECONVERGENT B0 ;  /* 0x0000000000007941 */ /* 0x000fea0003800200 */
.L_x_5483:
[----:B------:R-:W-:Y:S02]  /*b480*/  SHF.L.U32 R0, R0, 0x14, RZ ;  /* 0x0000001400007819 */ /* 0x000fe400000006ff */
[----:B------:R-:W-:-:S04]  /*b490*/  LEA R2, R2, 0x3b800000, 0x17 ;  /* 0x3b80000002027811 */ /* 0x000fc800078eb8ff */
[----:B------:R-:W-:Y:S01]  /*b4a0*/  LOP3.LUT R4, R2, R0, R7, 0xfe, !PT ;  /* 0x0000000002047212 */ /* 0x000fe200078efe07 */
[----:B------:R-:W-:Y:S06]  /*b4b0*/  BRA `(.L_x_5468) ;  /* 0x0000000000f87947 */ /* 0x000fec0003800000 */
.L_x_5481:
        /* <DEDUP_REMOVED lines=20> */
.L_x_5486:
[----:B------:R-:W-:Y:S05]  /*b600*/  BSYNC.RECONVERGENT B0 ;  /* 0x0000000000007941 */ /* 0x000fea0003800200 */
.L_x_5485:
[----:B------:R-:W-:Y:S01]  /*b610*/  IMAD.SHL.U32 R0, R0, 0x200000, RZ ;  /* 0x0020000000007824 */ /* 0x000fe200078e00ff */
[----:B------:R-:W-:-:S04]  /*b620*/  LEA R2, R2, 0x37800000, 0x17 ;  /* 0x3780000002027811 */ /* 0x000fc800078eb8ff */
[----:B------:R-:W-:Y:S01]  /*b630*/  LOP3.LUT R4, R2, R0, R7, 0xfe, !PT ;  /* 0x0000000002047212 */ /* 0x000fe200078efe07 */
[----:B------:R-:W-:Y:S06]  /*b640*/  BRA `(.L_x_5468) ;  /* 0x0000000000947947 */ /* 0x000fec0003800000 */
.L_x_5480:
        /* <DEDUP_REMOVED lines=11> */
[----:B------:R-:W-:Y:S01]  /*b700*/  @!P0 IMAD.MOV.U32 R4, RZ, RZ, 0x7f800001 ;  /* 0x7f800001ff048424 */ /* 0x000fe200078e00ff */
[----:B------:R-:W-:Y:S01]  /*b710*/  @P0 SHF.L.U32 R4, R2, 0x17, RZ ;  /* 0x0000001702040819 */ /* 0x000fe200000006ff */
[----:B------:R-:W-:Y:S06]  /*b720*/  BRA `(.L_x_5468) ;  /* 0x00000000005c7947 */ /* 0x000fec0003800000 */
.L_x_5467:
        /* <DEDUP_REMOVED lines=16> */
.L_x_5489:
[----:B------:R-:W-:Y:S01]  /*b830*/  MOV R4, RZ ;  /* 0x000000ff00047202 */ /* 0x000fe20000000f00 */
[----:B------:R-:W-:Y:S06]  /*b840*/  BRA `(.L_x_5468) ;  /* 0x0000000000147947 */ /* 0x000fec0003800000 */
.L_x_5488:
[----:B------:R-:W2:Y:S02]  /*b850*/  LDG.E.64 R4, desc[UR36][R2.64] ;  /* 0x0000002402047981 */ /* 0x000ea4000c1e1b00 */
[----:B--2---:R0:W1:Y:S02]  /*b860*/  I2F.U64 R4, R4 ;  /* 0x0000000400047312 */ /* 0x0040640000301000 */
[----:B01----:R-:W-:Y:S05]  /*b870*/  BRA `(.L_x_5468) ;  /* 0x0000000000087947 */ /* 0x003fea0003800000 */
.L_x_5487:
[----:B------:R-:W2:Y:S02]  /*b880*/  LDG.E R2, desc[UR36][R2.64] ;  /* 0x0000002402027981 */ /* 0x000ea4000c1e1900 */
[----:B--2---:R-:W-:-:S07]  /*b890*/  I2FP.F32.U32 R4, R2 ;  /* 0x0000000200047245 */ /* 0x004fce0000201000 */
.L_x_5468:
[----:B------:R-:W-:Y:S05]  /*b8a0*/  BSYNC.RECONVERGENT B6 ;  /* 0x0000000000067941 */ /* 0x000fea0003800200 */
.L_x_5462:
[----:B012-4-:R-:W3:Y:S01]  /*b8b0*/  LDC.64 R2, c[0x0][0x590] ;  /* 0x00016400ff027b82 */ /* 0x017ee20000000a00 */
[----:B------:R-:W-:Y:S01]  /*b8c0*/  BSSY.RECONVERGENT B0, `(.L_x_5490) ;  /* 0x0000024000007945 */ /* 0x000fe20003800200 */
[----:B---3-5:R-:W-:-:S05]  /*b8d0*/  FMUL.FTZ R0, R4, R2 ;  /* 0x0000000204007220 */ /* 0x028fca0000410000 */
[----:B------:R-:W-:-:S13]  /*b8e0*/  FSETP.GT.FTZ.AND P0, PT, R0, R3, PT ;  /* 0x000000030000720b */ /* 0x000fda0003f14000 */
[----:B------:R-:W-:Y:S05]  /*b8f0*/  @P0 BRA `(.L_x_5491) ;  /* 0x0000000000800947 */ /* 0x000fea0003800000 */
[----:B------:R-:W-:Y:S01]  /*b900*/  FMUL.FTZ R0, R0, 1.4426950216293334961 ;  /* 0x3fb8aa3b00007820 */ /* 0x000fe20000410000 */
[----:B------:R-:W-:Y:S01]  /*b910*/  HFMA2 R6, -RZ, RZ, 1.625, 0 ;  /* 0x3e800000ff067431 */ /* 0x000fe200000001ff */
[----:B------:R-:W-:-:S04]  /*b920*/  MOV R7, 0x3d39bf78 ;  /* 0x3d39bf7800077802 */ /* 0x000fc80000000f00 */
[----:B------:R-:W0:Y:S02]  /*b930*/  MUFU.EX2 R0, R0 ;  /* 0x0000000000007308 */ /* 0x000e240000000800 */
[C---:B0-----:R-:W-:Y:S01]  /*b940*/  FADD.FTZ.RZ R3, R0.reuse, 1 ;  /* 0x3f80000000037421 */ /* 0x041fe2000001c000 */
        /* <DEDUP_REMOVED lines=27> */
.L_x_5491:
[----:B------:R-:W-:Y:S05]  /*bb00*/  BSYNC.RECONVERGENT B0 ;  /* 0x0000000000007941 */ /* 0x000fea0003800200 */
.L_x_5490:
[----:B------:R-:W-:-:S04]  /*bb10*/  UPRMT UR4, UR41, 0x9910, URZ ;  /* 0x0000991029047896 */ /* 0x000fc800080000ff */
        /* <DEDUP_REMOVED lines=13> */
.L_x_5495:
[----:B------:R-:W0:Y:S02]  /*bbf0*/  F2I.S64.TRUNC R4, R4 ;  /* 0x0000000400047311 */ /* 0x000e24000020d900 */
[----:B0-----:R-:W-:-:S05]  /*bc00*/  MOV R3, R4 ;  /* 0x0000000400037202 */ /* 0x001fca0000000f00 */
[----:B------:R-:W-:Y:S01]  /*bc10*/  STG.E.U8 desc[UR36][R16.64], R3 ;  /* 0x0000000310007986 */ /* 0x000fe2000c101124 */
[----:B------:R-:W-:Y:S05]  /*bc20*/  EXIT ;  /* 0x000000000000794d */ /* 0x000fea0003800000 */
.L_x_5494:
        /* <DEDUP_REMOVED lines=9> */
.L_x_5498:
[----:B------:R-:W0:Y:S02]  /*bcc0*/  F2I.FTZ.TRUNC.NTZ R3, R4 ;  /* 0x0000000400037305 */ /* 0x000e24000021f100 */
[----:B0-----:R-:W-:Y:S01]  /*bcd0*/  STG.E desc[UR36][R16.64], R3 ;  /* 0x0000000310007986 */ /* 0x001fe2000c101924 */
[----:B------:R-:W-:Y:S05]  /*bce0*/  EXIT ;  /* 0x000000000000794d */ /* 0x000fea0003800000 */
.L_x_5497:
[----:B------:R-:W0:Y:S02]  /*bcf0*/  F2I.FTZ.TRUNC.NTZ R3, R4 ;  /* 0x0000000400037305 */ /* 0x000e24000021f100 */
[----:B0-----:R-:W-:Y:S01]  /*bd00*/  STG.E.U16 desc[UR36][R16.64], R3 ;  /* 0x0000000310007986 */ /* 0x001fe2000c101524 */
[----:B------:R-:W-:Y:S05]  /*bd10*/  EXIT ;  /* 0x000000000000794d */ /* 0x000fea0003800000 */
.L_x_5493:
        /* <DEDUP_REMOVED lines=8> */
.L_x_5500:
[----:B------:R-:W-:-:S05]  /*bda0*/  F2FP.F16.F32.PACK_AB R4, RZ, R4 ;  /* 0x00000004ff04723e */ /* 0x000fca00000000ff */
[----:B------:R-:W-:Y:S01]  /*bdb0*/  STG.E.U16 desc[UR36][R16.64], R4 ;  /* 0x0000000410007986 */ /* 0x000fe2000c101524 */
[----:B------:R-:W-:Y:S05]  /*bdc0*/  EXIT ;  /* 0x000000000000794d */ /* 0x000fea0003800000 */
.L_x_5499:
        /* <DEDUP_REMOVED lines=9> */
.L_x_5502:
[----:B------:R-:W-:-:S04]  /*be60*/  F2FP.F16.F32.PACK_AB R3, RZ, R4 ;  /* 0x00000004ff03723e */ /* 0x000fc800000000ff */
[----:B------:R-:W-:-:S05]  /*be70*/  PRMT R3, R3, 0x5410, RZ ;  /* 0x0000541003037816 */ /* 0x000fca00000000ff */
[----:B------:R-:W-:Y:S01]  /*be80*/  STG.E desc[UR36][R16.64], R3 ;  /* 0x0000000310007986 */ /* 0x000fe2000c101924 */
[----:B------:R-:W-:Y:S05]  /*be90*/  EXIT ;  /* 0x000000000000794d */ /* 0x000fea0003800000 */
.L_x_5501:
[----:B------:R-:W-:-:S06]  /*bea0*/  FMUL.FTZ R2, R4, 1 ;  /* 0x3f80000004027820 */ /* 0x000fcc0000410000 */
[----:B------:R-:W0:Y:S02]  /*beb0*/  F2F.F64.F32 R2, R2 ;  /* 0x0000000200027310 */ /* 0x000e240000201800 */
[----:B0-----:R-:W-:Y:S01]  /*bec0*/  STG.E.64 desc[UR36][R16.64], R2 ;  /* 0x0000000210007986 */ /* 0x001fe2000c101b24 */
[----:B------:R-:W-:Y:S05]  /*bed0*/  EXIT ;  /* 0x000000000000794d */ /* 0x000fea0003800000 */
.L_x_5492:
        /* <DEDUP_REMOVED lines=13> */
.L_x_5506:
        /* <DEDUP_REMOVED lines=16> */
.L_x_5509:
[----:B------:R-:W-:-:S04]  /*c0b0*/  SHF.R.U32.HI R4, RZ, 0x18, R4 ;  /* 0x00000018ff047819 */ /* 0x000fc80000011604 */
[----:B------:R-:W-:-:S04]  /*c0c0*/  LOP3.LUT R3, R3, 0x80, R4, 0xf8, !PT ;  /* 0x0000008003037812 */ /* 0x000fc800078ef804 */
[----:B------:R-:W-:-:S07]  /*c0d0*/  PRMT R8, R3, 0x7610, R8 ;  /* 0x0000761003087816 */ /* 0x000fce0000000008 */
.L_x_5508:
[----:B------:R-:W-:Y:S05]  /*c0e0*/  BSYNC.RECONVERGENT B0 ;  /* 0x0000000000007941 */ /* 0x000fea0003800200 */
.L_x_5507:
[----:B------:R-:W-:Y:S01]  /*c0f0*/  STG.E.U8 desc[UR36][R16.64], R8 ;  /* 0x0000000810007986 */ /* 0x000fe2000c101124 */
[----:B------:R-:W-:Y:S05]  /*c100*/  EXIT ;  /* 0x000000000000794d */ /* 0x000fea0003800000 */
.L_x_5505:
        /* <DEDUP_REMOVED lines=16> */
.L_x_5512:
[----:B------:R-:W-:-:S04]  /*c210*/  SHF.R.U32.HI R4, RZ, 0x18, R4 ;  /* 0x00000018ff047819 */ /* 0x000fc80000011604 */
[----:B------:R-:W-:-:S04]  /*c220*/  LOP3.LUT R3, R3, 0x80, R4, 0xf8, !PT ;  /* 0x0000008003037812 */ /* 0x000fc800078ef804 */
[----:B------:R-:W-:-:S07]  /*c230*/  PRMT R8, R3, 0x7610, R8 ;  /* 0x0000761003087816 */ /* 0x000fce0000000008 */
.L_x_5511:
[----:B------:R-:W-:Y:S05]  /*c240*/  BSYNC.RECONVERGENT B0 ;  /* 0x0000000000007941 */ /* 0x000fea0003800200 */
.L_x_5510:
[----:B------:R-:W-:Y:S01]  /*c250*/  STG.E.U8 desc[UR36][R16.64], R8 ;  /* 0x0000000810007986 */ /* 0x000fe2000c101124 */
[----:B------:R-:W-:Y:S05]  /*c260*/  EXIT ;  /* 0x000000000000794d */ /* 0x000fea0003800000 */
.L_x_5504:
        /* <DEDUP_REMOVED lines=21> */
.L_x_5514:
[----:B------:R-:W0:Y:S02]  /*c3c0*/  F2I.U64.TRUNC R4, R4 ;  /* 0x0000000400047311 */ /* 0x000e24000020d800 */
[----:B0-----:R-:W-:Y:S01]  /*c3d0*/  STG.E.64 desc[UR36][R16.64], R4 ;  /* 0x0000000410007986 */ /* 0x001fe2000c101b24 */
[----:B------:R-:W-:Y:S05]  /*c3e0*/  EXIT ;  /* 0x000000000000794d */ /* 0x000fea0003800000 */
.L_x_5513:
[----:B------:R-:W0:Y:S02]  /*c3f0*/  F2I.FTZ.U32.TRUNC.NTZ R3, R4 ;  /* 0x0000000400037305 */ /* 0x000e24000021f000 */
[----:B0-----:R-:W-:Y:S01]  /*c400*/  STG.E desc[UR36][R16.64], R3 ;  /* 0x0000000310007986 */ /* 0x001fe2000c101924 */
[----:B------:R-:W-:Y:S05]  /*c410*/  EXIT ;  /* 0x000000000000794d */ /* 0x000fea0003800000 */
.L_x_5503:
        /* <DEDUP_REMOVED lines=10> */
.L_x_5516:
[----:B------:R-:W-:Y:S01]  /*c4c0*/  FMUL.FTZ R4, R4, 1 ;  /* 0x3f80000004047820 */ /* 0x000fe20000410000 */
[----:B------:R-:W-:-:S05]  /*c4d0*/  CS2R R6, SRZ ;  /* 0x0000000000067805 */ /* 0x000fca000001ff00 */
[----:B------:R-:W0:Y:S02]  /*c4e0*/  F2F.F64.F32 R4, R4 ;  /* 0x0000000400047310 */ /* 0x000e240000201800 */
[----:B0-----:R-:W-:Y:S01]  /*c4f0*/  STG.E.128 desc[UR36][R16.64], R4 ;  /* 0x0000000410007986 */ /* 0x001fe2000c101d24 */
[----:B------:R-:W-:Y:S05]  /*c500*/  EXIT ;  /* 0x000000000000794d */ /* 0x000fea0003800000 */
.L_x_5515:
[----:B------:R-:W-:-:S09]  /*c510*/  UISETP.NE.AND UP0, UPT, UR4, 0xf, UPT ;  /* 0x0000000f0400788c */ /* 0x000fd2000bf05270 */
[----:B------:R-:W-:Y:S05]  /*c520*/  BRA.U !UP0, `(.L_x_5517) ;  /* 0x0000000108e07547 */ /* 0x000fea000b800000 */
[----:B------:R-:W-:-:S09]  /*c530*/  UISETP.NE.AND UP0, UPT, UR4, 0x17, UPT ;  /* 0x000000170400788c */ /* 0x000fd2000bf05270 */
[----:B------:R-:W-:Y:S05]  /*c540*/  BRA.U !UP0, `(.L_x_5518) ;  /* 0x00000001088c7547 */ /* 0x000fea000b800000 */
[----:B------:R-:W-:-:S09]  /*c550*/  UISETP.NE.AND UP0, UPT, UR4, 0x18, UPT ;  /* 0x000000180400788c */ /* 0x000fd2000bf05270 */
[----:B------:R-:W-:Y:S05]  /*c560*/  BRA.U !UP0, `(.L_x_5519) ;  /* 0x0000000108447547 */ /* 0x000fea000b800000 */
.L_x_5496:
        /* <DEDUP_REMOVED lines=16> */
.L_x_5520:
[----:B------:R-:W-:Y:S05]  /*c670*/  EXIT ;  /* 0x000000000000794d */ /* 0x000fea0003800000 */
.L_x_5519:
        /* <DEDUP_REMOVED lines=12> */
.L_x_5522:
[----:B------:R-:W-:Y:S05]  /*c740*/  BSYNC.RECONVERGENT B0 ;  /* 0x0000000000007941 */ /* 0x000fea0003800200 */
.L_x_5521:
[----:B------:R-:W-:-:S05]  /*c750*/  LOP3.LUT R3, R0, 0x80, R5, 0xf8, !PT ;  /* 0x0000008000037812 */ /* 0x000fca00078ef805 */
[----:B------:R-:W-:Y:S01]  /*c760*/  STG.E.U8 desc[UR36][R16.64], R3 ;  /* 0x0000000310007986 */ /* 0x000fe2000c101124 */
[----:B------:R-:W-:Y:S05]  /*c770*/  EXIT ;  /* 0x000000000000794d */ /* 0x000fea0003800000 */
.L_x_5518:
        /* <DEDUP_REMOVED lines=11> */
.L_x_5524:
[----:B------:R-:W-:Y:S01]  /*c830*/  HFMA2 R0, -RZ, RZ, 0, 7.569789886474609375e-06 ;  /* 0x0000007fff007431 */ /* 0x000fe200000001ff */
[----:B------:R-:W-:-:S04]  /*c840*/  ISETP.GT.U32.AND P0, PT, R2, 0x7f800000, PT ;  /* 0x7f8000000200780c */ /* 0x000fc80003f04070 */
[----:B------:R-:W-:-:S09]  /*c850*/  SEL R0, R0, 0x7c, P0 ;  /* 0x0000007c00007807 */ /* 0x000fd20000000000 */
.L_x_5525:
[----:B------:R-:W-:Y:S05]  /*c860*/  BSYNC.RECONVERGENT B0 ;  /* 0x0000000000007941 */ /* 0x000fea0003800200 */
.L_x_5523:
[----:B------:R-:W-:-:S04]  /*c870*/  SHF.R.U32.HI R3, RZ, 0x18, R4 ;  /* 0x00000018ff037819 */ /* 0x000fc80000011604 */
[----:B------:R-:W-:-:S05]  /*c880*/  LOP3.LUT R3, R0, 0x80, R3, 0xf8, !PT ;  /* 0x0000008000037812 */ /* 0x000fca00078ef803 */
[----:B------:R-:W-:Y:S01]  /*c890*/  STG.E.U8 desc[UR36][R16.64], R3 ;  /* 0x0000000310007986 */ /* 0x000fe2000c101124 */
[----:B------:R-:W-:Y:S05]  /*c8a0*/  EXIT ;  /* 0x000000000000794d */ /* 0x000fea0003800000 */
.L_x_5517:
[----:B------:R-:W-:-:S05]  /*c8b0*/  F2FP.BF16.F32.PACK_AB R4, RZ, R4 ;  /* 0x00000004ff04723e */ /* 0x000fca00000010ff */
[----:B------:R-:W-:Y:S01]  /*c8c0*/  STG.E.U16 desc[UR36][R16.64], R4 ;  /* 0x0000000410007986 */ /* 0x000fe2000c101524 */
[----:B------:R-:W-:Y:S05]  /*c8d0*/  EXIT ;  /* 0x000000000000794d */ /* 0x000fea0003800000 */
.L_x_5526:
        /* <DEDUP_REMOVED lines=10> */
.L_x_7069:


//--------------------- .text._ZN2at6native27unrolled_elementwise_kernelIZZZNS0_65_GLOBAL__N__cd49fe81_27_ActivationSoftplusKernel_cu_1520ed90_293215softplus_kernelERNS_18TensorIteratorBaseERKN3c106ScalarES8_ENKUlvE_clEvENKUlvE0_clEvEUlfE_St5arrayIPcLm2EELi4E23TrivialOffsetCalculatorILi1EjESG_NS0_6memory12LoadWithCastILi1EEENSH_13StoreWithCastILi1EEEEEviT_T0_T2_T3_T4_T5_ --------------------------
	.section	.text._ZN2at6native27unrolled_elementwise_kernelIZZZNS0_65_GLOBAL__N__cd49fe81_27_ActivationSoftplusKernel_cu_1520ed90_293215softplus_kernelERNS_18TensorIteratorBaseERKN3c106ScalarES8_ENKUlvE_clEvENKUlvE0_clEvEUlfE_St5arrayIPcLm2EELi4E23TrivialOffsetCalculatorILi1EjESG_NS0_6memory12LoadWithCastILi1EEENSH_13StoreWithCastILi1EEEEEviT_T0_T2_T3_T4_T5_,"ax",@progbits
	.align	128
        .global         _ZN2at6native27unrolled_elementwise_kernelIZZZNS0_65_GLOBAL__N__cd49fe81_27_ActivationSoftplusKernel_cu_1520ed90_293215softplus_kernelERNS_18TensorIteratorBaseERKN3c106ScalarES8_ENKUlvE_clEvENKUlvE0_clEvEUlfE_St5arrayIPcLm2EELi4E23TrivialOffsetCalculatorILi1EjESG_NS0_6memory12LoadWithCastILi1EEENSH_13StoreWithCastILi1EEEEEviT_T0_T2_T3_T4_T5_
        .type           _ZN2at6native27unrolled_elementwise_kernelIZZZNS0_65_GLOBAL__N__cd49fe81_27_ActivationSoftplusKernel_cu_1520ed90_293215softplus_kernelERNS_18TensorIteratorBaseERKN3c106ScalarES8_ENKUlvE_clEvENKUlvE0_clEvEUlfE_St5arrayIPcLm2EELi4E23TrivialOffsetCalculatorILi1EjESG_NS0_6memory12LoadWithCastILi1EEENSH_13StoreWithCastILi1EEEEEviT_T0_T2_T3_T4_T5_,@function
        .size           _ZN2at6native27unrolled_elementwise_kernelIZZZNS0_65_GLOBAL__N__cd49fe81_27_ActivationSoftplusKernel_cu_1520ed90_293215softplus_kernelERNS_18TensorIteratorBaseERKN3c106ScalarES8_ENKUlvE_clEvENKUlvE0_clEvEUlfE_St5arrayIPcLm2EELi4E23TrivialOffsetCalculatorILi1EjESG_NS0_6memory12LoadWithCastILi1EEENSH_13StoreWithCastILi1EEEEEviT_T0_T2_T3_T4_T5_,(.L_x_7070 - _ZN2at6native27unrolled_elementwise_kernelIZZZNS0_65_GLOBAL__N__cd49fe81_27_ActivationSoftplusKernel_cu_1520ed90_293215softplus_kernelERNS_18TensorIteratorBaseERKN3c106ScalarES8_ENKUlvE_clEvENKUlvE0_clEvEUlfE_St5arrayIPcLm2EELi4E23TrivialOffsetCalculatorILi1EjESG_NS0_6memory12LoadWithCastILi1EEENSH_13StoreWithCastILi1EEEEEviT_T0_T2_T3_T4_T5_)
        .other          _ZN2at6native27unrolled_elementwise_kernelIZZZNS0_65_GLOBAL__N__cd49fe81_27_ActivationSoftplusKernel_cu_1520ed90_293215softplus_kernelERNS_18TensorIteratorBaseERKN3c106ScalarES8_ENKUlvE_clEvENKUlvE0_clEvEUlfE_St5arrayIPcLm2EELi4E23TrivialOffsetCalculatorILi1EjESG_NS0_6memory12LoadWithCastILi1EEENSH_13StoreWithCastILi1EEEEEviT_T0_T2_T3_T4_T5_,@"STO_CUDA_ENTRY STV_DEFAULT"
_ZN2at6native27unrolled_elementwise_kernelIZZZNS0_65_GLOBAL__N__cd49fe81_27_ActivationSoftplusKernel_cu_1520ed90_293215softplus_kernelERNS_18TensorIteratorBaseERKN3c106ScalarES8_ENKUlvE_clEvENKUlvE0_clEvEUlfE_St5arrayIPcLm2EELi4E23TrivialOffsetCalculatorILi1EjESG_NS0_6memory12LoadWithCastILi1EEENSH_13StoreWithCastILi1EEEEEviT_T0_T2_T3_T4_T5_:
.text._ZN2at6native27unrolled_elementwise_kernelIZZZNS0_65_GLOBAL__N__cd49fe81_27_ActivationSoftplusKernel_cu_1520ed90_293215softplus_kernelERNS_18TensorIteratorBaseERKN3c106ScalarES8_ENKUlvE_clEvENKUlvE0_clEvEUlfE_St5arrayIPcLm2EELi4E23TrivialOffsetCalculatorILi1EjESG_NS0_6memory12LoadWithCastILi1EEENSH_13StoreWithCastILi1EEEEEviT_T0_T2_T3_T4_T5_:
        /* <DEDUP_REMOVED lines=33> */
.L_x_5533:
[----:B------:R-:W2:Y:S02]  /*0210*/  LDG.E.U8 R4, desc[UR36][R4.64] ;  /* 0x0000002404047981 */ /* 0x000ea4000c1e1100 */
[----:B--2---:R-:W-:Y:S01]  /*0220*/  I2FP.F32.U32 R18, R4 ;  /* 0x0000000400127245 */ /* 0x004fe20000201000 */
[----:B------:R-:W-:Y:S06]  /*0230*/  BRA `(.L_x_5535) ;  /* 0x0000000c00487947 */ /* 0x000fec0003800000 */
.L_x_5532:
        /* <DEDUP_REMOVED lines=9> */
.L_x_5537:
[----:B------:R-:W2:Y:S02]  /*02d0*/  LDG.E R4, desc[UR36][R4.64] ;  /* 0x0000002404047981 */ /* 0x000ea4000c1e1900 */
[----:B--2---:R-:W-:Y:S01]  /*02e0*/  I2FP.F32.S32 R18, R4 ;  /* 0x0000000400127245 */ /* 0x004fe20000201400 */
[----:B------:R-:W-:Y:S06]  /*02f0*/  BRA `(.L_x_5535) ;  /* 0x0000000c00187947 */ /* 0x000fec0003800000 */
.L_x_5536:
[----:B------:R-:W2:Y:S02]  /*0300*/  LDG.E.U16 R4, desc[UR36][R4.64] ;  /* 0x0000002404047981 */ /* 0x000ea4000c1e1500 */
[----:B--2---:R0:W1:Y:S01]  /*0310*/  I2F.S16 R18, R4 ;  /* 0x0000000400127306 */ /* 0x0040620000101400 */
[----:B------:R-:W-:Y:S05]  /*0320*/  BRA `(.L_x_5535) ;  /* 0x0000000c000c7947 */ /* 0x000fea0003800000 */
.L_x_5531:
        /* <DEDUP_REMOVED lines=8> */
.L_x_5539:
[----:B------:R-:W2:Y:S02]  /*03b0*/  LDG.E.U16 R4, desc[UR36][R4.64] ;  /* 0x0000002404047981 */ /* 0x000ea4000c1e1500 */
[----:B--2---:R-:W-:Y:S01]  /*03c0*/  HADD2.F32 R18, -RZ, R4.H0_H0 ;  /* 0x20000004ff127230 */ /* 0x004fe20000004100 */
[----:B------:R-:W-:Y:S06]  /*03d0*/  BRA `(.L_x_5535) ;  /* 0x0000000800e07947 */ /* 0x000fec0003800000 */
.L_x_5538:
        /* <DEDUP_REMOVED lines=8> */
.L_x_5541:
[----:B------:R-:W2:Y:S02]  /*0460*/  LDG.E.U16 R4, desc[UR36][R4.64] ;  /* 0x0000002404047981 */ /* 0x000ea4000c1e1500 */
[----:B--2---:R-:W-:Y:S01]  /*0470*/  HADD2.F32 R18, -RZ, R4.H0_H0 ;  /* 0x20000004ff127230 */ /* 0x004fe20000004100 */
[----:B------:R-:W-:Y:S06]  /*0480*/  BRA `(.L_x_5535) ;  /* 0x0000000800b47947 */ /* 0x000fec0003800000 */
.L_x_5540:
        /* <DEDUP_REMOVED lines=11> */
.L_x_5530:
        /* <DEDUP_REMOVED lines=12> */
.L_x_5544:
        /* <DEDUP_REMOVED lines=11> */
.L_x_5543:
        /* <DEDUP_REMOVED lines=25> */
.L_x_5546:
        /* <DEDUP_REMOVED lines=13> */
.L_x_5545:
[----:B------:R-:W2:Y:S02]  /*0910*/  LDG.E.U16 R4, desc[UR36][R4.64] ;  /* 0x0000002404047981 */ /* 0x000ea4000c1e1500 */
[----:B--2---:R-:W-:Y:S01]  /*0920*/  IMAD.U32 R18, R4, 0x10000, RZ ;  /* 0x0001000004127824 */ /* 0x004fe200078e00ff */
[----:B------:R-:W-:Y:S06]  /*0930*/  BRA `(.L_x_5535) ;  /* 0x0000000400887947 */ /* 0x000fec0003800000 */
.L_x_5542:
        /* <DEDUP_REMOVED lines=11> */
.L_x_5549:
        /* <DEDUP_REMOVED lines=20> */
.L_x_5551:
[----:B------:R-:W-:Y:S05]  /*0b30*/  BSYNC.RECONVERGENT B0 ;  /* 0x0000000000007941 */ /* 0x000fea0003800200 */
.L_x_5550:
[----:B------:R-:W-:Y:S01]  /*0b40*/  IMAD.SHL.U32 R0, R0, 0x100000, RZ ;  /* 0x0010000000007824 */ /* 0x000fe200078e00ff */
[----:B------:R-:W-:-:S04]  /*0b50*/  LEA R3, R3, 0x3b800000, 0x17 ;  /* 0x3b80000003037811 */ /* 0x000fc800078eb8ff */
[----:B------:R-:W-:Y:S01]  /*0b60*/  LOP3.LUT R18, R3, R0, R7, 0xfe, !PT ;  /* 0x0000000003127212 */ /* 0x000fe200078efe07 */
[----:B------:R-:W-:Y:S06]  /*0b70*/  BRA `(.L_x_5535) ;  /* 0x0000000000f87947 */ /* 0x000fec0003800000 */
.L_x_5548:
        /* <DEDUP_REMOVED lines=20> */
.L_x_5553:
[----:B------:R-:W-:Y:S05]  /*0cc0*/  BSYNC.RECONVERGENT B0 ;  /* 0x0000000000007941 */ /* 0x000fea0003800200 */
.L_x_5552:
[----:B------:R-:W-:Y:S01]  /*0cd0*/  IMAD.SHL.U32 R0, R0, 0x200000, RZ ;  /* 0x0020000000007824 */ /* 0x000fe200078e00ff */
[----:B------:R-:W-:-:S04]  /*0ce0*/  LEA R3, R3, 0x37800000, 0x17 ;  /* 0x3780000003037811 */ /* 0x000fc800078eb8ff */
[----:B------:R-:W-:Y:S01]  /*0cf0*/  LOP3.LUT R18, R3, R0, R7, 0xfe, !PT ;  /* 0x0000000003127212 */ /* 0x000fe200078efe07 */
[----:B------:R-:W-:Y:S06]  /*0d00*/  BRA `(.L_x_5535) ;  /* 0x0000000000947947 */ /* 0x000fec0003800000 */
.L_x_5547:
[----:B------:R-:W-:-:S09]  /*0d10*/  UISETP.NE.AND UP0, UPT, UR4, 0x1c, UPT ;  /* 0x0000001c0400788c */ /* 0x000fd2000bf05270 */
[----:B------:R-:W-:Y:S05]  /*0d20*/  BRA.U !UP0, `(.L_x_5554) ;  /* 0x0000000108847547 */ /* 0x000fea000b800000 */
[----:B------:R-:W-:-:S09]  /*0d30*/  UISETP.NE.AND UP0, UPT, UR4, 0x1d, UPT ;  /* 0x0000001d0400788c */ /* 0x000fd2000bf05270 */
[----:B------:R-:W-:Y:S05]  /*0d40*/  BRA.U !UP0, `(.L_x_5555) ;  /* 0x0000000108707547 */ /* 0x000fea000b800000 */
[----:B------:R-:W-:-:S09]  /*0d50*/  UISETP.NE.AND UP0, UPT, UR4, 0x2c, UPT ;  /* 0x0000002c0400788c */ /* 0x000fd2000bf05270 */
[----:B------:R-:W-:Y:S05]  /*0d60*/  BRA.U !UP0, `(.L_x_5556) ;  /* 0x0000000108487547 */ /* 0x000fea000b800000 */
.L_x_5534:
        /* <DEDUP_REMOVED lines=16> */
.L_x_5557:
[----:B------:R-:W-:Y:S01]  /*0e70*/  IMAD.MOV.U32 R18, RZ, RZ, RZ ;  /* 0x000000ffff127224 */ /* 0x000fe200078e00ff */
[----:B------:R-:W-:Y:S06]  /*0e80*/  BRA `(.L_x_5535) ;  /* 0x0000000000347947 */ /* 0x000fec0003800000 */
.L_x_5556:
        /* <DEDUP_REMOVED lines=8> */
.L_x_5555:
[----:B------:R-:W2:Y:S02]  /*0f10*/  LDG.E.64 R18, desc[UR36][R4.64] ;  /* 0x0000002404127981 */ /* 0x000ea4000c1e1b00 */
[----:B--2---:R0:W1:Y:S02]  /*0f20*/  I2F.U64 R18, R18 ;  /* 0x0000001200127312 */ /* 0x0040640000301000 */
[----:B01----:R-:W-:Y:S05]  /*0f30*/  BRA `(.L_x_5535) ;  /* 0x0000000000087947 */ /* 0x003fea0003800000 */
.L_x_5554:
[----:B------:R-:W2:Y:S02]  /*0f40*/  LDG.E R4, desc[UR36][R4.64] ;  /* 0x0000002404047981 */ /* 0x000ea4000c1e1900 */
[----:B--2---:R-:W-:-:S07]  /*0f50*/  I2FP.F32.U32 R18, R4 ;  /* 0x0000000400127245 */ /* 0x004fce0000201000 */
.L_x_5535:
[----:B------:R-:W-:Y:S05]  /*0f60*/  BSYNC.RECONVERGENT B6 ;  /* 0x0000000000067941 */ /* 0x000fea0003800200 */
.L_x_5529:
[----:B------:R-:W-:-:S07]  /*0f70*/  VIADD R17, R27, 0x80 ;  /* 0x000000801b117836 */ /* 0x000fce0000000000 */
.L_x_5528:
[----:B------:R-:W-:Y:S05]  /*0f80*/  BSYNC.RECONVERGENT B7 ;  /* 0x0000000000077941 */ /* 0x000fea0003800200 */
.L_x_5527:
[----:B------:R-:W-:Y:S01]  /*0f90*/  ISETP.GE.AND P0, PT, R17, R26, PT ;  /* 0x0000001a1100720c */ /* 0x000fe20003f06270 */
[----:B------:R-:W-:Y:S01]  /*0fa0*/  BSSY.RECONVERGENT B7, `(.L_x_5558) ;  /* 0x00000ef000077945 */ /* 0x000fe20003800200 */
[----:B------:R-:W-:-:S11]  /*0fb0*/  IMAD.MOV.U32 R22, RZ, RZ, RZ ;  /* 0x000000ffff167224 */ /* 0x000fd600078e00ff */
        /* <DEDUP_REMOVED lines=22> */
.L_x_5564:
[----:B------:R-:W2:Y:S02]  /*1120*/  LDG.E.U8 R4, desc[UR36][R4.64] ;  /* 0x0000002404047981 */ /* 0x000ea4000c1e1100 */
[----:B--2---:R-:W-:Y:S01]  /*1130*/  I2FP.F32.U32 R22, R4 ;  /* 0x0000000400167245 */ /* 0x004fe20000201000 */
[----:B------:R-:W-:Y:S06]  /*1140*/  BRA `(.L_x_5566) ;  /* 0x0000000c00487947 */ /* 0x000fec0003800000 */
.L_x_5563:
        /* <DEDUP_REMOVED lines=9> */
.L_x_5568:
[----:B------:R-:W2:Y:S02]  /*11e0*/  LDG.E R4, desc[UR36][R4.64] ;  /* 0x0000002404047981 */ /* 0x000ea4000c1e1900 */
[----:B--2---:R-:W-:Y:S01]  /*11f0*/  I2FP.F32.S32 R22, R4 ;  /* 0x0000000400167245 */ /* 0x004fe20000201400 */
[----:B------:R-:W-:Y:S06]  /*1200*/  BRA `(.L_x_5566) ;  /* 0x0000000c00187947 */ /* 0x000fec0003800000 */
.L_x_5567:
[----:B------:R-:W2:Y:S02]  /*1210*/  LDG.E.U16 R4, desc[UR36][R4.64] ;  /* 0x0000002404047981 */ /* 0x000ea4000c1e1500 */
[----:B--2---:R0:W2:Y:S01]  /*1220*/  I2F.S16 R22, R4 ;  /* 0x0000000400167306 */ /* 0x0040a20000101400 */
[----:B------:R-:W-:Y:S05]  /*1230*/  BRA `(.L_x_5566) ;  /* 0x0000000c000c7947 */ /* 0x000fea0003800000 */
.L_x_5562:
        /* <DEDUP_REMOVED lines=8> */
.L_x_5570:
[----:B------:R-:W2:Y:S02]  /*12c0*/  LDG.E.U16 R4, desc[UR36][R4.64] ;  /* 0x0000002404047981 */ /* 0x000ea4000c1e1500 */
[----:B--2---:R-:W-:Y:S01]  /*12d0*/  HADD2.F32 R22, -RZ, R4.H0_H0 ;  /* 0x20000004ff167230 */ /* 0x004fe20000004100 */
[----:B------:R-:W-:Y:S06]  /*12e0*/  BRA `(.L_x_5566) ;  /* 0x0000000800e07947 */ /* 0x000fec0003800000 */
.L_x_5569:
        /* <DEDUP_REMOVED lines=8> */
.L_x_5572:
[----:B------:R-:W2:Y:S02]  /*1370*/  LDG.E.U16 R4, desc[UR36][R4.64] ;  /* 0x0000002404047981 */ /* 0x000ea4000c1e1500 */
[----:B--2---:R-:W-:Y:S01]  /*1380*/  HADD2.F32 R22, -RZ, R4.H0_H0 ;  /* 0x20000004ff167230 */ /* 0x004fe20000004100 */
[----:B------:R-:W-:Y:S06]  /*1390*/  BRA `(.L_x_5566) ;  /* 0x0000000800b47947 */ /* 0x000fec0003800000 */
.L_x_5571:
        /* <DEDUP_REMOVED lines=11> */
.L_x_5561:
        /* <DEDUP_REMOVED lines=12> */
.L_x_5575:
        /* <DEDUP_REMOVED lines=11> */
.L_x_5574:
        /* <DEDUP_REMOVED lines=25> */
.L_x_5577:
        /* <DEDUP_REMOVED lines=13> */
.L_x_5576:
[----:B------:R-:W2:Y:S02]  /*1820*/  LDG.E.U16 R4, desc[UR36][R4.64] ;  /* 0x0000002404047981 */ /* 0x000ea4000c1e1500 */
[----:B--2---:R-:W-:Y:S01]  /*1830*/  IMAD.U32 R22, R4, 0x10000, RZ ;  /* 0x0001000004167824 */ /* 0x004fe200078e00ff */
[----:B------:R-:W-:Y:S06]  /*1840*/  BRA `(.L_x_5566) ;  /* 0x0000000400887947 */ /* 0x000fec0003800000 */
.L_x_5573:
        /* <DEDUP_REMOVED lines=11> */
.L_x_5580:
        /* <DEDUP_REMOVED lines=20> */
.L_x_5582:
[----:B------:R-:W-:Y:S05]  /*1a40*/  BSYNC.RECONVERGENT B0 ;  /* 0x0000000000007941 */ /* 0x000fea0003800200 */
.L_x_5581:
[----:B------:R-:W-:Y:S01]  /*1a50*/  IMAD.SHL.U32 R0, R0, 0x100000, RZ ;  /* 0x0010000000007824 */ /* 0x000fe200078e00ff */
[----:B------:R-:W-:-:S04]  /*1a60*/  LEA R3, R3, 0x3b800000, 0x17 ;  /* 0x3b80000003037811 */ /* 0x000fc800078eb8ff */
[----:B------:R-:W-:Y:S01]  /*1a70*/  LOP3.LUT R22, R3, R0, R7, 0xfe, !PT ;  /* 0x0000000003167212 */ /* 0x000fe200078efe07 */
[----:B------:R-:W-:Y:S06]  /*1a80*/  BRA `(.L_x_5566) ;  /* 0x0000000000f87947 */ /* 0x000fec0003800000 */
.L_x_5579:
        /* <DEDUP_REMOVED lines=20> */
.L_x_5584:
[----:B------:R-:W-:Y:S05]  /*1bd0*/  BSYNC.RECONVERGENT B0 ;  /* 0x0000000000007941 */ /* 0x000fea0003800200 */
.L_x_5583:
[----:B------:R-:W-:Y:S01]  /*1be0*/  IMAD.SHL.U32 R0, R0, 0x200000, RZ ;  /* 0x0020000000007824 */ /* 0x000fe200078e00ff */
[----:B------:R-:W-:-:S04]  /*1bf0*/  LEA R3, R3, 0x37800000, 0x17 ;  /* 0x3780000003037811 */ /* 0x000fc800078eb8ff */
[----:B------:R-:W-:Y:S01]  /*1c00*/  LOP3.LUT R22, R3, R0, R7, 0xfe, !PT ;  /* 0x0000000003167212 */ /* 0x000fe200078efe07 */
[----:B------:R-:W-:Y:S06]  /*1c10*/  BRA `(.L_x_5566) ;  /* 0x0000000000947947 */ /* 0x000fec0003800000 */
.L_x_5578:
        /* <DEDUP_REMOVED lines=14> */
.L_x_5565:
        /* <DEDUP_REMOVED lines=16> */
.L_x_5587:
[----:B------:R-:W-:Y:S01]  /*1e00*/  IMAD.MOV.U32 R22, RZ, RZ, RZ ;  /* 0x000000ffff167224 */ /* 0x000fe200078e00ff */
[----:B------:R-:W-:Y:S06]  /*1e10*/  BRA `(.L_x_5566) ;  /* 0x0000000000147947 */ /* 0x000fec0003800000 */
.L_x_5586:
[----:B------:R-:W2:Y:S02]  /*1e20*/  LDG.E.64 R22, desc[UR36][R4.64] ;  /* 0x0000002404167981 */ /* 0x000ea4000c1e1b00 */
[----:B--2---:R0:W2:Y:S02]  /*1e30*/  I2F.U64 R22, R22 ;  /* 0x0000001600167312 */ /* 0x0040a40000301000 */
[----:B0-2---:R-:W-:Y:S05]  /*1e40*/  BRA `(.L_x_5566) ;  /* 0x0000000000087947 */ /* 0x005fea0003800000 */
.L_x_5585:
[----:B------:R-:W2:Y:S02]  /*1e50*/  LDG.E R4, desc[UR36][R4.64] ;  /* 0x0000002404047981 */ /* 0x000ea4000c1e1900 */
[----:B--2---:R-:W-:-:S07]  /*1e60*/  I2FP.F32.U32 R22, R4 ;  /* 0x0000000400167245 */ /* 0x004fce0000201000 */
.L_x_5566:
[----:B------:R-:W-:Y:S05]  /*1e70*/  BSYNC.RECONVERGENT B6 ;  /* 0x0000000000067941 */ /* 0x000fea0003800200 */
.L_x_5560:
[----:B------:R-:W-:-:S07]  /*1e80*/  VIADD R17, R17, 0x80 ;  /* 0x0000008011117836 */ /* 0x000fce0000000000 */
.L_x_5559:
[----:B------:R-:W-:Y:S05]  /*1e90*/  BSYNC.RECONVERGENT B7 ;  /* 0x0000000000077941 */ /* 0x000fea0003800200 */
.L_x_5558:
        /* <DEDUP_REMOVED lines=25> */
.L_x_5594:
[----:B------:R-:W2:Y:S02]  /*2030*/  LDG.E.U8 R4, desc[UR36][R4.64] ;  /* 0x0000002404047981 */ /* 0x000ea4000c1e1100 */
[----:B--2---:R-:W-:Y:S01]  /*2040*/  I2FP.F32.U32 R24, R4 ;  /* 0x0000000400187245 */ /* 0x004fe20000201000 */
[----:B------:R-:W-:Y:S06]  /*2050*/  BRA `(.L_x_5596) ;  /* 0x0000000c00487947 */ /* 0x000fec0003800000 */
.L_x_5593:
        /* <DEDUP_REMOVED lines=9> */
.L_x_5598:
[----:B------:R-:W2:Y:S02]  /*20f0*/  LDG.E R4, desc[UR36][R4.64] ;  /* 0x0000002404047981 */ /* 0x000ea4000c1e1900 */
[----:B--2---:R-:W-:Y:S01]  /*2100*/  I2FP.F32.S32 R24, R4 ;  /* 0x0000000400187245 */ /* 0x004fe20000201400 */
[----:B------:R-:W-:Y:S06]  /*2110*/  BRA `(.L_x_5596) ;  /* 0x0000000c00187947 */ /* 0x000fec0003800000 */
.L_x_5597:
[----:B------:R-:W2:Y:S02]  /*2120*/  LDG.E.U16 R4, desc[UR36][R4.64] ;  /* 0x0000002404047981 */ /* 0x000ea4000c1e1500 */
[----:B--2---:R0:W2:Y:S01]  /*2130*/  I2F.S16 R24, R4 ;  /* 0x0000000400187306 */ /* 0x0040a20000101400 */
[----:B------:R-:W-:Y:S05]  /*2140*/  BRA `(.L_x_5596) ;  /* 0x0000000c000c7947 */ /* 0x000fea0003800000 */
.L_x_5592:
        /* <DEDUP_REMOVED lines=8> */
.L_x_5600:
[----:B------:R-:W2:Y:S02]  /*21d0*/  LDG.E.U16 R4, desc[UR36][R4.64] ;  /* 0x0000002404047981 */ /* 0x000ea4000c1e1500 */
[----:B--2---:R-:W-:Y:S01]  /*21e0*/  HADD2.F32 R24, -RZ, R4.H0_H0 ;  /* 0x20000004ff187230 */ /* 0x004fe20000004100 */
[----:B------:R-:W-:Y:S06]  /*21f0*/  BRA `(.L_x_5596) ;  /* 0x0000000800e07947 */ /* 0x000fec0003800000 */
.L_x_5599:
        /* <DEDUP_REMOVED lines=8> */
.L_x_5602:
[----:B------:R-:W2:Y:S02]  /*2280*/  LDG.E.U16 R4, desc[UR36][R4.64] ;  /* 0x0000002404047981 */ /* 0x000ea4000c1e1500 */
[----:B--2---:R-:W-:Y:S01]  /*2290*/  HADD2.F32 R24, -RZ, R4.H0_H0 ;  /* 0x20000004ff187230 */ /* 0x004fe20000004100 */
[----:B------:R-:W-:Y:S06]  /*22a0*/  BRA `(.L_x_5596) ;  /* 0x0000000800b47947 */ /* 0x000fec0003800000 */
.L_x_5601:
        /* <DEDUP_REMOVED lines=11> */
.L_x_5591:
        /* <DEDUP_REMOVED lines=12> */
.L_x_5605:
        /* <DEDUP_REMOVED lines=11> */
.L_x_5604:
        /* <DEDUP_REMOVED lines=25> */
.L_x_5607:
        /* <DEDUP_REMOVED lines=13> */
.L_x_5606:
[----:B------:R-:W2:Y:S02]  /*2730*/  LDG.E.U16 R4, desc[UR36][R4.64] ;  /* 0x0000002404047981 */ /* 0x000ea4000c1e1500 */
[----:B--2---:R-:W-:Y:S01]  /*2740*/  IMAD.U32 R24, R4, 0x10000, RZ ;  /* 0x0001000004187824 */ /* 0x004fe200078e00ff */
[----:B------:R-:W-:Y:S06]  /*2750*/  BRA `(.L_x_5596) ;  /* 0x0000000400887947 */ /* 0x000fec0003800000 */
.L_x_5603:
        /* <DEDUP_REMOVED lines=11> */
.L_x_5610:
        /* <DEDUP_REMOVED lines=20> */
.L_x_5612:
[----:B------:R-:W-:Y:S05]  /*2950*/  BSYNC.RECONVERGENT B0 ;  /* 0x0000000000007941 */ /* 0x000fea0003800200 */
.L_x_5611:
[----:B------:R-:W-:Y:S01]  /*2960*/  IMAD.SHL.U32 R0, R0, 0x100000, RZ ;  /* 0x0010000000007824 */ /* 0x000fe200078e00ff */
[----:B------:R-:W-:-:S04]  /*2970*/  LEA R3, R3, 0x3b800000, 0x17 ;  /* 0x3b80000003037811 */ /* 0x000fc800078eb8ff */
[----:B------:R-:W-:Y:S01]  /*2980*/  LOP3.LUT R24, R3, R0, R7, 0xfe, !PT ;  /* 0x0000000003187212 */ /* 0x000fe200078efe07 */
[----:B------:R-:W-:Y:S06]  /*2990*/  BRA `(.L_x_5596) ;  /* 0x0000000000f87947 */ /* 0x000fec0003800000 */
.L_x_5609:
        /* <DEDUP_REMOVED lines=20> */
.L_x_5614:
[----:B------:R-:W-:Y:S05]  /*2ae0*/  BSYNC.RECONVERGENT B0 ;  /* 0x0000000000007941 */ /* 0x000fea0003800200 */
.L_x_5613:
[----:B------:R-:W-:Y:S01]  /*2af0*/  IMAD.SHL.U32 R0, R0, 0x200000, RZ ;  /* 0x0020000000007824 */ /* 0x000fe200078e00ff */
[----:B------:R-:W-:-:S04]  /*2b00*/  LEA R3, R3, 0x37800000, 0x17 ;  /* 0x3780000003037811 */ /* 0x000fc800078eb8ff */
[----:B------:R-:W-:Y:S01]  /*2b10*/  LOP3.LUT R24, R3, R0, R7, 0xfe, !PT ;  /* 0x0000000003187212 */ /* 0x000fe200078efe07 */
[----:B------:R-:W-:Y:S06]  /*2b20*/  BRA `(.L_x_5596) ;  /* 0x0000000000947947 */ /* 0x000fec0003800000 */
.L_x_5608:
        /* <DEDUP_REMOVED lines=14> */
.L_x_5595:
        /* <DEDUP_REMOVED lines=16> */
.L_x_5617:
[----:B------:R-:W-:Y:S01]  /*2d10*/  IMAD.MOV.U32 R24, RZ, RZ, RZ ;  /* 0x000000ffff187224 */ /* 0x000fe200078e00ff */
[----:B------:R-:W-:Y:S06]  /*2d20*/  BRA `(.L_x_5596) ;  /* 0x0000000000147947 */ /* 0x000fec0003800000 */
.L_x_5616:
[----:B------:R-:W2:Y:S02]  /*2d30*/  LDG.E.64 R24, desc[UR36][R4.64] ;  /* 0x0000002404187981 */ /* 0x000ea4000c1e1b00 */
[----:B--2---:R0:W2:Y:S02]  /*2d40*/  I2F.U64 R24, R24 ;  /* 0x0000001800187312 */ /* 0x0040a40000301000 */
[----:B0-2---:R-:W-:Y:S05]  /*2d50*/  BRA `(.L_x_5596) ;  /* 0x0000000000087947 */ /* 0x005fea0003800000 */
.L_x_5615:
[----:B------:R-:W2:Y:S02]  /*2d60*/  LDG.E R4, desc[UR36][R4.64] ;  /* 0x0000002404047981 */ /* 0x000ea4000c1e1900 */
[----:B--2---:R-:W-:-:S07]  /*2d70*/  I2FP.F32.U32 R24, R4 ;  /* 0x0000000400187245 */ /* 0x004fce0000201000 */
.L_x_5596:
[----:B------:R-:W-:Y:S05]  /*2d80*/  BSYNC.RECONVERGENT B6 ;  /* 0x0000000000067941 */ /* 0x000fea0003800200 */
.L_x_5590:
[----:B------:R-:W-:-:S07]  /*2d90*/  VIADD R17, R17, 0x80 ;  /* 0x0000008011117836 */ /* 0x000fce0000000000 */
.L_x_5589:
[----:B------:R-:W-:Y:S05]  /*2da0*/  BSYNC.RECONVERGENT B7 ;  /* 0x0000000000077941 */ /* 0x000fea0003800200 */
.L_x_5588:
[----:B------:R-:W-:Y:S01]  /*2db0*/  ISETP.GE.AND P0, PT, R17, R26, PT ;  /* 0x0000001a1100720c */ /* 0x000fe20003f06270 */
[----:B------:R-:W-:Y:S01]  /*2dc0*/  BSSY.RECONVERGENT B6, `(.L_x_5618) ;  /* 0x00000e9000067945 */ /* 0x000fe20003800200 */
[----:B------:R-:W-:-:S11]  /*2dd0*/  IMAD.MOV.U32 R16, RZ, RZ, RZ ;  /* 0x000000ffff107224 */ /* 0x000fd600078e00ff */
[----:B------:R-:W-:Y:S05]  /*2de0*/  @P0 BRA `(.L_x_5619) ;  /* 0x0000000c00980947 */ /* 0x000fea0003800000 */
[----:B0-2-4-:R-:W0:Y:S01]  /*2df0*/  LDC.64 R4, c[0x0][0x3a0] ;  /* 0x0000e800ff047b82 */ /* 0x015e220000000a00 */
[----:B------:R-:W2:Y:S01]  /*2e00*/  LDCU UR5, c[0x0][0x3b0] ;  /* 0x00007600ff0577ac */ /* 0x000ea20008000800 */
[----:B------:R-:W-:Y:S01]  /*2e10*/  IMAD R0, R2, 0x200, R17 ;  /* 0x0000020002007824 */ /* 0x000fe200078e0211 */
        /* <DEDUP_REMOVED lines=17> */
.L_x_5623:
[----:B------:R-:W2:Y:S02]  /*2f30*/  LDG.E.U8 R4, desc[UR36][R4.64] ;  /* 0x0000002404047981 */ /* 0x000ea4000c1e1100 */
[----:B--2---:R-:W-:Y:S01]  /*2f40*/  I2FP.F32.U32 R16, R4 ;  /* 0x0000000400107245 */ /* 0x004fe20000201000 */
[----:B------:R-:W-:Y:S06]  /*2f50*/  BRA `(.L_x_5619) ;  /* 0x0000000c003c7947 */ /* 0x000fec0003800000 */
.L_x_5622:
        /* <DEDUP_REMOVED lines=9> */
.L_x_5626:
[----:B------:R-:W2:Y:S02]  /*2ff0*/  LDG.E R4, desc[UR36][R4.64] ;  /* 0x0000002404047981 */ /* 0x000ea4000c1e1900 */
[----:B--2---:R-:W-:Y:S01]  /*3000*/  I2FP.F32.S32 R16, R4 ;  /* 0x0000000400107245 */ /* 0x004fe20000201400 */
[----:B------:R-:W-:Y:S06]  /*3010*/  BRA `(.L_x_5619) ;  /* 0x0000000c000c7947 */ /* 0x000fec0003800000 */
.L_x_5625:
[----:B------:R-:W2:Y:S02]  /*3020*/  LDG.E.U16 R4, desc[UR36][R4.64] ;  /* 0x0000002404047981 */ /* 0x000ea4000c1e1500 */
[----:B--2---:R0:W2:Y:S01]  /*3030*/  I2F.S16 R16, R4 ;  /* 0x0000000400107306 */ /* 0x0040a20000101400 */
[----:B------:R-:W-:Y:S05]  /*3040*/  BRA `(.L_x_5619) ;  /* 0x0000000c00007947 */ /* 0x000fea0003800000 */
.L_x_5621:
        /* <DEDUP_REMOVED lines=8> */
.L_x_5628:
[----:B------:R-:W2:Y:S02]  /*30d0*/  LDG.E.U16 R4, desc[UR36][R4.64] ;  /* 0x0000002404047981 */ /* 0x000ea4000c1e1500 */
[----:B--2---:R-:W-:Y:S01]  /*30e0*/  HADD2.F32 R16, -RZ, R4.H0_H0 ;  /* 0x20000004ff107230 */ /* 0x004fe20000004100 */
[----:B------:R-:W-:Y:S06]  /*30f0*/  BRA `(.L_x_5619) ;  /* 0x0000000800d47947 */ /* 0x000fec0003800000 */
.L_x_5627:
        /* <DEDUP_REMOVED lines=8> */
.L_x_5630:
[----:B------:R-:W2:Y:S02]  /*3180*/  LDG.E.U16 R4, desc[UR36][R4.64] ;  /* 0x0000002404047981 */ /* 0x000ea4000c1e1500 */
[----:B--2---:R-:W-:Y:S01]  /*3190*/  HADD2.F32 R16, -RZ, R4.H0_H0 ;  /* 0x20000004ff107230 */ /* 0x004fe20000004100 */
[----:B------:R-:W-:Y:S06]  /*31a0*/  BRA `(.L_x_5619) ;  /* 0x0000000800a87947 */ /* 0x000fec0003800000 */
.L_x_5629:
        /* <DEDUP_REMOVED lines=11> */
.L_x_5620:
        /* <DEDUP_REMOVED lines=12> */
.L_x_5633:
        /* <DEDUP_REMOVED lines=11> */
.L_x_5632:
        /* <DEDUP_REMOVED lines=25> */
.L_x_5635:
        /* <DEDUP_REMOVED lines=13> */
.L_x_5634:
[----:B------:R-:W2:Y:S02]  /*3630*/  LDG.E.U16 R4, desc[UR36][R4.64] ;  /* 0x0000002404047981 */ /* 0x000ea4000c1e1500 */
[----:B--2---:R-:W-:Y:S01]  /*3640*/  IMAD.U32 R16, R4, 0x10000, RZ ;  /* 0x0001000004107824 */ /* 0x004fe200078e00ff */
[----:B------:R-:W-:Y:S06]  /*3650*/  BRA `(.L_x_5619) ;  /* 0x00000004007c7947 */ /* 0x000fec0003800000 */
.L_x_5631:
        /* <DEDUP_REMOVED lines=11> */
.L_x_5638:
[----:B------:R-:W2:Y:S02]  /*3710*/  LDG.E.U8 R4, desc[UR36][R4.64] ;  /* 0x0000002404047981 */ /* 0x000ea4000c1e1100 */
        /* <DEDUP_REMOVED lines=18> */
.L_x_5640:
[----:B------:R-:W-:Y:S05]  /*3840*/  BSYNC.RECONVERGENT B0 ;  /* 0x0000000000007941 */ /* 0x000fea0003800200 */
.L_x_5639:
[----:B------:R-:W-:Y:S01]  /*3850*/  IMAD.SHL.U32 R0, R0, 0x100000, RZ ;  /* 0x0010000000007824 */ /* 0x000fe200078e00ff */
[----:B------:R-:W-:-:S04]  /*3860*/  LEA R3, R3, 0x3b800000, 0x17 ;  /* 0x3b80000003037811 */ /* 0x000fc800078eb8ff */
[----:B------:R-:W-:Y:S01]  /*3870*/  LOP3.LUT R16, R3, R0, R7, 0xfe, !PT ;  /* 0x0000000003107212 */ /* 0x000fe200078efe07 */
[----:B------:R-:W-:Y:S06]  /*3880*/  BRA `(.L_x_5619) ;  /* 0x0000000000f07947 */ /* 0x000fec0003800000 */
.L_x_5637:
        /* <DEDUP_REMOVED lines=19> */
.L_x_5642:
[----:B------:R-:W-:Y:S05]  /*39c0*/  BSYNC.RECONVERGENT B0 ;  /* 0x0000000000007941 */ /* 0x000fea0003800200 */
.L_x_5641:
[----:B------:R-:W-:Y:S01]  /*39d0*/  IMAD.SHL.U32 R0, R0, 0x200000, RZ ;  /* 0x0020000000007824 */ /* 0x000fe200078e00ff */
[----:B------:R-:W-:-:S04]  /*39e0*/  LEA R3, R3, 0x37800000, 0x17 ;  /* 0x3780000003037811 */ /* 0x000fc800078eb8ff */
[----:B------:R-:W-:Y:S01]  /*39f0*/  LOP3.LUT R16, R3, R0, R7, 0xfe, !PT ;  /* 0x0000000003107212 */ /* 0x000fe200078efe07 */
[----:B------:R-:W-:Y:S06]  /*3a00*/  BRA `(.L_x_5619) ;  /* 0x0000000000907947 */ /* 0x000fec0003800000 */
.L_x_5636:
        /* <DEDUP_REMOVED lines=14> */
.L_x_5624:
        /* <DEDUP_REMOVED lines=16> */
.L_x_5645:
[----:B------:R-:W-:Y:S05]  /*3bf0*/  BRA `(.L_x_5619) ;  /* 0x0000000000147947 */ /* 0x000fea0003800000 */
.L_x_5644:
[----:B------:R-:W2:Y:S02]  /*3c00*/  LDG.E.64 R16, desc[UR36][R4.64] ;  /* 0x0000002404107981 */ /* 0x000ea4000c1e1b00 */
[----:B--2---:R0:W2:Y:S02]  /*3c10*/  I2F.U64 R16, R16 ;  /* 0x0000001000107312 */ /* 0x0040a40000301000 */
[----:B0-2---:R-:W-:Y:S05]  /*3c20*/  BRA `(.L_x_5619) ;  /* 0x0000000000087947 */ /* 0x005fea0003800000 */
.L_x_5643:
[----:B------:R-:W2:Y:S02]  /*3c30*/  LDG.E R4, desc[UR36][R4.64] ;  /* 0x0000002404047981 */ /* 0x000ea4000c1e1900 */
[----:B--2---:R-:W-:-:S07]  /*3c40*/  I2FP.F32.U32 R16, R4 ;  /* 0x0000000400107245 */ /* 0x004fce0000201000 */
.L_x_5619:
[----:B------:R-:W-:Y:S05]  /*3c50*/  BSYNC.RECONVERGENT B6 ;  /* 0x0000000000067941 */ /* 0x000fea0003800200 */
.L_x_5618:
        /* <DEDUP_REMOVED lines=10> */
[----:B------:R-:W1:Y:S02]  /*3d00*/  LDC.64 R4, c[0x0][0x388] ;  /* 0x0000e200ff047b82 */ /* 0x000e640000000a00 */
[----:B-1-3-5:R-:W-:-:S05]  /*3d10*/  FMUL.FTZ R0, R18, R4 ;  /* 0x0000000412007220 */ /* 0x02afca0000410000 */
        /* <DEDUP_REMOVED lines=34> */
.L_x_5647:
[----:B------:R-:W-:Y:S05]  /*3f40*/  BSYNC.RECONVERGENT B0 ;  /* 0x0000000000007941 */ /* 0x000fea0003800200 */
.L_x_5646:
[----:B------:R-:W-:Y:S04]  /*3f50*/  BSSY.RECONVERGENT B0, `(.L_x_5648) ;  /* 0x0000026000007945 */ /* 0x000fe80003800200 */
[----:B------:R-:W-:Y:S05]  /*3f60*/  @P3 BRA `(.L_x_5649) ;  /* 0x0000000000903947 */ /* 0x000fea0003800000 */
[----:B------:R-:W0:Y:S02]  /*3f70*/  LDC.64 R4, c[0x0][0x388] ;  /* 0x0000e200ff047b82 */ /* 0x000e240000000a00 */
[----:B0----5:R-:W-:-:S05]  /*3f80*/  FMUL.FTZ R0, R22, R4 ;  /* 0x0000000416007220 */ /* 0x021fca0000410000 */
[----:B------:R-:W-:-:S13]  /*3f90*/  FSETP.GT.FTZ.AND P3, PT, R0, R5, PT ;  /* 0x000000050000720b */ /* 0x000fda0003f74000 */
[----:B------:R-:W-:Y:S05]  /*3fa0*/  @P3 BRA `(.L_x_5649) ;  /* 0x0000000000803947 */ /* 0x000fea0003800000 */
[----:B------:R-:W-:Y:S01]  /*3fb0*/  FMUL.FTZ R0, R0, 1.4426950216293334961 ;  /* 0x3fb8aa3b00007820 */ /* 0x000fe20000410000 */
[----:B------:R-:W-:Y:S01]  /*3fc0*/  IMAD.MOV.U32 R7, RZ, RZ, 0x3e800000 ;  /* 0x3e800000ff077424 */ /* 0x000fe200078e00ff */
[----:B------:R-:W0:Y:S01]  /*3fd0*/  MUFU.RCP R4, R4 ;  /* 0x0000000400047308 */ /* 0x000e220000001000 */
[----:B------:R-:W-:-:S07]  /*3fe0*/  IMAD.MOV.U32 R8, RZ, RZ, 0x3d39bf78 ;  /* 0x3d39bf78ff087424 */ /* 0x000fce00078e00ff */
[----:B------:R-:W2:Y:S02]  /*3ff0*/  MUFU.EX2 R0, R0 ;  /* 0x0000000000007308 */ /* 0x000ea40000000800 */
[C---:B--2---:R-:W-:Y:S01]  /*4000*/  FADD.FTZ.RZ R3, R0.reuse, 1 ;  /* 0x3f80000000037421 */ /* 0x044fe2000001c000 */
        /* <DEDUP_REMOVED lines=26> */
.L_x_5649:
[----:B------:R-:W-:Y:S05]  /*41b0*/  BSYNC.RECONVERGENT B0 ;  /* 0x0000000000007941 */ /* 0x000fea0003800200 */
.L_x_5648:
        /* <DEDUP_REMOVED lines=38> */
.L_x_5651:
[----:B------:R-:W-:Y:S05]  /*4420*/  BSYNC.RECONVERGENT B0 ;  /* 0x0000000000007941 */ /* 0x000fea0003800200 */
.L_x_5650:
        /* <DEDUP_REMOVED lines=38> */
.L_x_5653:
[----:B------:R-:W-:Y:S05]  /*4690*/  BSYNC.RECONVERGENT B0 ;  /* 0x0000000000007941 */ /* 0x000fea0003800200 */
.L_x_5652:
        /* <DEDUP_REMOVED lines=24> */
.L_x_5659:
[----:B---3-5:R-:W0:Y:S01]  /*4820*/  F2I.S64.TRUNC R18, R18 ;  /* 0x0000001200127311 */ /* 0x028e22000020d900 */
[----:B------:R-:W-:Y:S02]  /*4830*/  IMAD.MOV.U32 R27, RZ, RZ, R23 ;  /* 0x000000ffff1b7224 */ /* 0x000fe400078e0017 */
[----:B0-----:R-:W-:-:S05]  /*4840*/  IMAD.MOV.U32 R3, RZ, RZ, R18 ;  /* 0x000000ffff037224 */ /* 0x001fca00078e0012 */
[----:B------:R0:W-:Y:S01]  /*4850*/  STG.E.U8 desc[UR36][R8.64], R3 ;  /* 0x0000000308007986 */ /* 0x0001e2000c101124 */
[----:B------:R-:W-:Y:S05]  /*4860*/  BRA `(.L_x_5655) ;  /* 0x0000000c007c7947 */ /* 0x000fea0003800000 */
.L_x_5658:
        /* <DEDUP_REMOVED lines=10> */
.L_x_5662:
[----:B---3-5:R-:W0:Y:S01]  /*4910*/  F2I.FTZ.TRUNC.NTZ R3, R18 ;  /* 0x0000001200037305 */ /* 0x028e22000021f100 */
[----:B------:R-:W-:Y:S01]  /*4920*/  IMAD.MOV.U32 R27, RZ, RZ, R23 ;  /* 0x000000ffff1b7224 */ /* 0x000fe200078e0017 */
[----:B0-----:R0:W-:Y:S01]  /*4930*/  STG.E desc[UR36][R8.64], R3 ;  /* 0x0000000308007986 */ /* 0x0011e2000c101924 */
[----:B------:R-:W-:Y:S05]  /*4940*/  BRA `(.L_x_5655) ;  /* 0x0000000c00447947 */ /* 0x000fea0003800000 */
.L_x_5661:
[----:B---3-5:R-:W0:Y:S01]  /*4950*/  F2I.FTZ.TRUNC.NTZ R3, R18 ;  /* 0x0000001200037305 */ /* 0x028e22000021f100 */
[----:B------:R-:W-:Y:S01]  /*4960*/  IMAD.MOV.U32 R27, RZ, RZ, R23 ;  /* 0x000000ffff1b7224 */ /* 0x000fe200078e0017 */
[----:B0-----:R0:W-:Y:S01]  /*4970*/  STG.E.U16 desc[UR36][R8.64], R3 ;  /* 0x0000000308007986 */ /* 0x0011e2000c101524 */
[----:B------:R-:W-:Y:S05]  /*4980*/  BRA `(.L_x_5655) ;  /* 0x0000000c00347947 */ /* 0x000fea0003800000 */
.L_x_5657:
        /* <DEDUP_REMOVED lines=9> */
.L_x_5664:
[----:B---3-5:R-:W-:Y:S01]  /*4a20*/  F2FP.F16.F32.PACK_AB R18, RZ, R18 ;  /* 0x00000012ff12723e */ /* 0x028fe200000000ff */
[----:B------:R-:W-:-:S04]  /*4a30*/  IMAD.MOV.U32 R27, RZ, RZ, R23 ;  /* 0x000000ffff1b7224 */ /* 0x000fc800078e0017 */
[----:B------:R0:W-:Y:S01]  /*4a40*/  STG.E.U16 desc[UR36][R8.64], R18 ;  /* 0x0000001208007986 */ /* 0x0001e2000c101524 */
[----:B------:R-:W-:Y:S05]  /*4a50*/  BRA `(.L_x_5655) ;  /* 0x0000000c00007947 */ /* 0x000fea0003800000 */
.L_x_5663:
[----:B------:R-:W-:-:S13]  /*4a60*/  ISETP.NE.AND P0, PT, R0, 0x7, PT ;  /* 0x000000070000780c */ /* 0x000fda0003f05270 */
[----:B------:R-:W-:Y:S05]  /*4a70*/  @!P0 BRA `(.L_x_5665) ;  /* 0x0000000000348947 */ /* 0x000fea0003800000 */
[----:B------:R-:W-:-:S13]  /*4a80*/  ISETP.NE.AND P0, PT, R0, 0x8, PT ;  /* 0x000000080000780c */ /* 0x000fda0003f05270 */
[----:B------:R-:W-:Y:S05]  /*4a90*/  @!P0 BRA `(.L_x_5666) ;  /* 0x0000000000188947 */ /* 0x000fea0003800000 */
[----:B------:R-:W-:-:S13]  /*4aa0*/  ISETP.NE.AND P0, PT, R0, 0x9, PT ;  /* 0x000000090000780c */ /* 0x000fda0003f05270 */
[----:B------:R-:W-:Y:S05]  /*4ab0*/  @P0 BRA `(.L_x_5660) ;  /* 0x0000000800440947 */ /* 0x000fea0003800000 */
[----:B------:R-:W-:Y:S02]  /*4ac0*/  IMAD.MOV.U32 R19, RZ, RZ, RZ ;  /* 0x000000ffff137224 */ /* 0x000fe400078e00ff */
[----:B------:R-:W-:-:S03]  /*4ad0*/  IMAD.MOV.U32 R27, RZ, RZ, R23 ;  /* 0x000000ffff1b7224 */ /* 0x000fc600078e0017 */
[----:B---3-5:R0:W-:Y:S01]  /*4ae0*/  STG.E.64 desc[UR36][R8.64], R18 ;  /* 0x0000001208007986 */ /* 0x0281e2000c101b24 */
[----:B------:R-:W-:Y:S05]  /*4af0*/  BRA `(.L_x_5655) ;  /* 0x0000000800d87947 */ /* 0x000fea0003800000 */
.L_x_5666:
[----:B---3-5:R-:W-:Y:S01]  /*4b00*/  F2FP.F16.F32.PACK_AB R3, RZ, R18 ;  /* 0x00000012ff03723e */ /* 0x028fe200000000ff */
[----:B------:R-:W-:-:S03]  /*4b10*/  IMAD.MOV.U32 R27, RZ, RZ, R23 ;  /* 0x000000ffff1b7224 */ /* 0x000fc600078e0017 */
[----:B------:R-:W-:-:S05]  /*4b20*/  PRMT R3, R3, 0x5410, RZ ;  /* 0x0000541003037816 */ /* 0x000fca00000000ff */
[----:B------:R0:W-:Y:S01]  /*4b30*/  STG.E desc[UR36][R8.64], R3 ;  /* 0x0000000308007986 */ /* 0x0001e2000c101924 */
[----:B------:R-:W-:Y:S05]  /*4b40*/  BRA `(.L_x_5655) ;  /* 0x0000000800c47947 */ /* 0x000fea0003800000 */
.L_x_5665:
[----:B---3-5:R-:W-:Y:S01]  /*4b50*/  FMUL.FTZ R4, R18, 1 ;  /* 0x3f80000012047820 */ /* 0x028fe20000410000 */
[----:B------:R-:W-:-:S05]  /*4b60*/  IMAD.MOV.U32 R27, RZ, RZ, R23 ;  /* 0x000000ffff1b7224 */ /* 0x000fca00078e0017 */
[----:B------:R-:W0:Y:S02]  /*4b70*/  F2F.F64.F32 R4, R4 ;  /* 0x0000000400047310 */ /* 0x000e240000201800 */
[----:B0-----:R0:W-:Y:S01]  /*4b80*/  STG.E.64 desc[UR36][R8.64], R4 ;  /* 0x0000000408007986 */ /* 0x0011e2000c101b24 */
[----:B------:R-:W-:Y:S05]  /*4b90*/  BRA `(.L_x_5655) ;  /* 0x0000000800b07947 */ /* 0x000fea0003800000 */
.L_x_5656:
        /* <DEDUP_REMOVED lines=13> */
.L_x_5669:
[----:B---3-5:R-:W-:Y:S01]  /*4c70*/  FMUL.FTZ R4, R18, 1 ;  /* 0x3f80000012047820 */ /* 0x028fe20000410000 */
[----:B------:R-:W-:Y:S01]  /*4c80*/  CS2R R6, SRZ ;  /* 0x0000000000067805 */ /* 0x000fe2000001ff00 */
[----:B------:R-:W-:-:S04]  /*4c90*/  IMAD.MOV.U32 R27, RZ, RZ, R23 ;  /* 0x000000ffff1b7224 */ /* 0x000fc800078e0017 */
[----:B------:R-:W0:Y:S02]  /*4ca0*/  F2F.F64.F32 R4, R4 ;  /* 0x0000000400047310 */ /* 0x000e240000201800 */
[----:B0-----:R0:W-:Y:S01]  /*4cb0*/  STG.E.128 desc[UR36][R8.64], R4 ;  /* 0x0000000408007986 */ /* 0x0011e2000c101d24 */
[----:B------:R-:W-:Y:S05]  /*4cc0*/  BRA `(.L_x_5655) ;  /* 0x0000000800647947 */ /* 0x000fea0003800000 */
.L_x_5668:
        /* <DEDUP_REMOVED lines=18> */
.L_x_5673:
[----:B------:R-:W-:Y:S05]  /*4df0*/  BSYNC.RECONVERGENT B0 ;  /* 0x0000000000007941 */ /* 0x000fea0003800200 */
.L_x_5672:
[----:B------:R-:W-:Y:S01]  /*4e00*/  LOP3.LUT R5, R0, 0x80, R5, 0xf8, !PT ;  /* 0x0000008000057812 */ /* 0x000fe200078ef805 */
[----:B------:R-:W-:-:S04]  /*4e10*/  IMAD.MOV.U32 R27, RZ, RZ, R23 ;  /* 0x000000ffff1b7224 */ /* 0x000fc800078e0017 */
[----:B------:R0:W-:Y:S01]  /*4e20*/  STG.E.U8 desc[UR36][R8.64], R5 ;  /* 0x0000000508007986 */ /* 0x0001e2000c101124 */
[----:B------:R-:W-:Y:S05]  /*4e30*/  BRA `(.L_x_5655) ;  /* 0x0000000800087947 */ /* 0x000fea0003800000 */
.L_x_5671:
        /* <DEDUP_REMOVED lines=14> */
.L_x_5675:
[----:B------:R-:W-:Y:S05]  /*4f20*/  BSYNC.RECONVERGENT B0 ;  /* 0x0000000000007941 */ /* 0x000fea0003800200 */
.L_x_5674:
[----:B------:R-:W-:Y:S01]  /*4f30*/  LOP3.LUT R3, R0, 0x80, R5, 0xf8, !PT ;  /* 0x0000008000037812 */ /* 0x000fe200078ef805 */
[----:B------:R-:W-:-:S04]  /*4f40*/  IMAD.MOV.U32 R27, RZ, RZ, R23 ;  /* 0x000000ffff1b7224 */ /* 0x000fc800078e0017 */
[----:B------:R0:W-:Y:S01]  /*4f50*/  STG.E.U8 desc[UR36][R8.64], R3 ;  /* 0x0000000308007986 */ /* 0x0001e2000c101124 */
[----:B------:R-:W-:Y:S05]  /*4f60*/  BRA `(.L_x_5655) ;  /* 0x0000000400bc7947 */ /* 0x000fea0003800000 */
.L_x_5670:
[----:B---3-5:R-:W-:Y:S01]  /*4f70*/  F2FP.BF16.F32.PACK_AB R18, RZ, R18 ;  /* 0x00000012ff12723e */ /* 0x028fe200000010ff */
[----:B------:R-:W-:-:S04]  /*4f80*/  IMAD.MOV.U32 R27, RZ, RZ, R23 ;  /* 0x000000ffff1b7224 */ /* 0x000fc800078e0017 */
[----:B------:R0:W-:Y:S01]  /*4f90*/  STG.E.U16 desc[UR36][R8.64], R18 ;  /* 0x0000001208007986 */ /* 0x0001e2000c101524 */
[----:B------:R-:W-:Y:S05]  /*4fa0*/  BRA `(.L_x_5655) ;  /* 0x0000000400ac7947 */ /* 0x000fea0003800000 */
.L_x_5667:
        /* <DEDUP_REMOVED lines=12> */
.L_x_5678:
        /* <DEDUP_REMOVED lines=12> */
.L_x_5681:
[----:B------:R-:W-:-:S04]  /*5130*/  SHF.R.U32.HI R0, RZ, 0x14, R18 ;  /* 0x00000014ff007819 */ /* 0x000fc80000011612 */
[----:B------:R-:W-:-:S04]  /*5140*/  LOP3.LUT R3, R0, 0x1, RZ, 0xc0, !PT ;  /* 0x0000000100037812 */ /* 0x000fc800078ec0ff */
[----:B------:R-:W-:-:S04]  /*5150*/  IADD3 R0, PT, PT, R18, 0x487ffff, R3 ;  /* 0x0487ffff12007810 */ /* 0x000fc80007ffe003 */
[----:B------:R-:W-:-:S04]  /*5160*/  SHF.R.U32.HI R0, RZ, 0x14, R0 ;  /* 0x00000014ff007819 */ /* 0x000fc80000011600 */
[----:B------:R-:W-:-:S07]  /*5170*/  LOP3.LUT R0, R0, 0xff, RZ, 0xc0, !PT ;  /* 0x000000ff00007812 */ /* 0x000fce00078ec0ff */
.L_x_5682:
[----:B------:R-:W-:-:S04]  /*5180*/  SHF.R.U32.HI R3, RZ, 0x18, R18 ;  /* 0x00000018ff037819 */ /* 0x000fc80000011612 */
[----:B------:R-:W-:-:S04]  /*5190*/  LOP3.LUT R0, R0, 0x80, R3, 0xf8, !PT ;  /* 0x0000008000007812 */ /* 0x000fc800078ef803 */
[----:B------:R-:W-:-:S07]  /*51a0*/  PRMT R4, R0, 0x7610, R4 ;  /* 0x0000761000047816 */ /* 0x000fce0000000004 */
.L_x_5680:
[----:B------:R-:W-:Y:S05]  /*51b0*/  BSYNC.RECONVERGENT B0 ;  /* 0x0000000000007941 */ /* 0x000fea0003800200 */
.L_x_5679:
[----:B------:R2:W-:Y:S01]  /*51c0*/  STG.E.U8 desc[UR36][R8.64], R4 ;  /* 0x0000000408007986 */ /* 0x0005e2000c101124 */
[----:B------:R-:W-:Y:S01]  /*51d0*/  IMAD.MOV.U32 R27, RZ, RZ, R23 ;  /* 0x000000ffff1b7224 */ /* 0x000fe200078e0017 */
[----:B------:R-:W-:Y:S06]  /*51e0*/  BRA `(.L_x_5655) ;  /* 0x00000004001c7947 */ /* 0x000fec0003800000 */
.L_x_5677:
        /* <DEDUP_REMOVED lines=12> */
.L_x_5685:
[----:B------:R-:W-:-:S04]  /*52b0*/  SHF.R.U32.HI R0, RZ, 0x15, R18 ;  /* 0x00000015ff007819 */ /* 0x000fc80000011612 */
[----:B------:R-:W-:-:S04]  /*52c0*/  LOP3.LUT R3, R0, 0x1, RZ, 0xc0, !PT ;  /* 0x0000000100037812 */ /* 0x000fc800078ec0ff */
[----:B------:R-:W-:-:S04]  /*52d0*/  IADD3 R0, PT, PT, R18, 0x88fffff, R3 ;  /* 0x088fffff12007810 */ /* 0x000fc80007ffe003 */
[----:B------:R-:W-:-:S04]  /*52e0*/  SHF.R.U32.HI R0, RZ, 0x15, R0 ;  /* 0x00000015ff007819 */ /* 0x000fc80000011600 */
[----:B------:R-:W-:-:S07]  /*52f0*/  LOP3.LUT R0, R0, 0xff, RZ, 0xc0, !PT ;  /* 0x000000ff00007812 */ /* 0x000fce00078ec0ff */
.L_x_5686:
[----:B------:R-:W-:-:S04]  /*5300*/  SHF.R.U32.HI R3, RZ, 0x18, R18 ;  /* 0x00000018ff037819 */ /* 0x000fc80000011612 */
[----:B------:R-:W-:-:S04]  /*5310*/  LOP3.LUT R0, R0, 0x80, R3, 0xf8, !PT ;  /* 0x0000008000007812 */ /* 0x000fc800078ef803 */
[----:B------:R-:W-:-:S07]  /*5320*/  PRMT R4, R0, 0x7610, R4 ;  /* 0x0000761000047816 */ /* 0x000fce0000000004 */
.L_x_5684:
[----:B------:R-:W-:Y:S05]  /*5330*/  BSYNC.RECONVERGENT B0 ;  /* 0x0000000000007941 */ /* 0x000fea0003800200 */
.L_x_5683:
[----:B------:R4:W-:Y:S01]  /*5340*/  STG.E.U8 desc[UR36][R8.64], R4 ;  /* 0x0000000408007986 */ /* 0x0009e2000c101124 */
[----:B------:R-:W-:Y:S01]  /*5350*/  IMAD.MOV.U32 R27, RZ, RZ, R23 ;  /* 0x000000ffff1b7224 */ /* 0x000fe200078e0017 */
[----:B------:R-:W-:Y:S06]  /*5360*/  BRA `(.L_x_5655) ;  /* 0x0000000000bc7947 */ /* 0x000fec0003800000 */
.L_x_5676:
[----:B------:R-:W-:-:S13]  /*5370*/  ISETP.NE.AND P0, PT, R0, 0x1c, PT ;  /* 0x0000001c0000780c */ /* 0x000fda0003f05270 */
[----:B------:R-:W-:Y:S05]  /*5380*/  @!P0 BRA `(.L_x_5687) ;  /* 0x0000000000a88947 */ /* 0x000fea0003800000 */
[----:B------:R-:W-:-:S13]  /*5390*/  ISETP.NE.AND P0, PT, R0, 0x1d, PT ;  /* 0x0000001d0000780c */ /* 0x000fda0003f05270 */
[----:B------:R-:W-:Y:S05]  /*53a0*/  @!P0 BRA `(.L_x_5688) ;  /* 0x0000000000908947 */ /* 0x000fea0003800000 */
[----:B------:R-:W-:-:S13]  /*53b0*/  ISETP.NE.AND P0, PT, R0, 0x2c, PT ;  /* 0x0000002c0000780c */ /* 0x000fda0003f05270 */
[----:B------:R-:W-:Y:S05]  /*53c0*/  @!P0 BRA `(.L_x_5689) ;  /* 0x0000000000488947 */ /* 0x000fea0003800000 */
.L_x_5660:
        /* <DEDUP_REMOVED lines=16> */
.L_x_5690:
[----:B------:R-:W-:Y:S01]  /*54d0*/  IMAD.MOV.U32 R27, RZ, RZ, R23 ;  /* 0x000000ffff1b7224 */ /* 0x000fe200078e0017 */
[----:B------:R-:W-:Y:S06]  /*54e0*/  BRA `(.L_x_5655) ;  /* 0x00000000005c7947 */ /* 0x000fec0003800000 */
.L_x_5689:
        /* <DEDUP_REMOVED lines=16> */
.L_x_5688:
[----:B---3-5:R-:W0:Y:S01]  /*55f0*/  F2I.U64.TRUNC R18, R18 ;  /* 0x0000001200127311 */ /* 0x028e22000020d800 */
[----:B------:R-:W-:Y:S01]  /*5600*/  IMAD.MOV.U32 R27, RZ, RZ, R23 ;  /* 0x000000ffff1b7224 */ /* 0x000fe200078e0017 */
[----:B0-----:R0:W-:Y:S01]  /*5610*/  STG.E.64 desc[UR36][R8.64], R18 ;  /* 0x0000001208007986 */ /* 0x0011e2000c101b24 */
[----:B------:R-:W-:Y:S05]  /*5620*/  BRA `(.L_x_5655) ;  /* 0x00000000000c7947 */ /* 0x000fea0003800000 */
.L_x_5687:
[----:B---3-5:R-:W0:Y:S01]  /*5630*/  F2I.FTZ.U32.TRUNC.NTZ R3, R18 ;  /* 0x0000001200037305 */ /* 0x028e22000021f000 */
[----:B------:R-:W-:Y:S01]  /*5640*/  IMAD.MOV.U32 R27, RZ, RZ, R23 ;  /* 0x000000ffff1b7224 */ /* 0x000fe200078e0017 */
[----:B0-----:R0:W-:Y:S06]  /*5650*/  STG.E desc[UR36][R8.64], R3 ;  /* 0x0000000308007986 */ /* 0x0011ec000c101924 */
.L_x_5655:
[----:B------:R-:W-:Y:S05]  /*5660*/  BSYNC.RECONVERGENT B6 ;  /* 0x0000000000067941 */ /* 0x000fea0003800200 */
.L_x_5654:
        /* <DEDUP_REMOVED lines=24> */
.L_x_5696:
[----:B-----5:R-:W0:Y:S02]  /*57f0*/  F2I.S64.TRUNC R22, R22 ;  /* 0x0000001600167311 */ /* 0x020e24000020d900 */
[----:B0-----:R-:W-:-:S05]  /*5800*/  IMAD.MOV.U32 R3, RZ, RZ, R22 ;  /* 0x000000ffff037224 */ /* 0x001fca00078e0016 */
[----:B------:R0:W-:Y:S01]  /*5810*/  STG.E.U8 desc[UR36][R8.64], R3 ;  /* 0x0000000308007986 */ /* 0x0001e2000c101124 */
[----:B------:R-:W-:Y:S05]  /*5820*/  BRA `(.L_x_5698) ;  /* 0x0000000c00287947 */ /* 0x000fea0003800000 */
.L_x_5695:
        /* <DEDUP_REMOVED lines=9> */
.L_x_5700:
[----:B-----5:R-:W0:Y:S02]  /*58c0*/  F2I.FTZ.TRUNC.NTZ R3, R22 ;  /* 0x0000001600037305 */ /* 0x020e24000021f100 */
[----:B0-----:R0:W-:Y:S01]  /*58d0*/  STG.E desc[UR36][R8.64], R3 ;  /* 0x0000000308007986 */ /* 0x0011e2000c101924 */
[----:B------:R-:W-:Y:S05]  /*58e0*/  BRA `(.L_x_5698) ;  /* 0x0000000800f87947 */ /* 0x000fea0003800000 */
.L_x_5699:
[----:B-----5:R-:W0:Y:S02]  /*58f0*/  F2I.FTZ.TRUNC.NTZ R3, R22 ;  /* 0x0000001600037305 */ /* 0x020e24000021f100 */
[----:B0-----:R0:W-:Y:S01]  /*5900*/  STG.E.U16 desc[UR36][R8.64], R3 ;  /* 0x0000000308007986 */ /* 0x0011e2000c101524 */
[----:B------:R-:W-:Y:S05]  /*5910*/  BRA `(.L_x_5698) ;  /* 0x0000000800ec7947 */ /* 0x000fea0003800000 */
.L_x_5694:
        /* <DEDUP_REMOVED lines=8> */
.L_x_5702:
[----:B-----5:R-:W-:-:S05]  /*59a0*/  F2FP.F16.F32.PACK_AB R22, RZ, R22 ;  /* 0x00000016ff16723e */ /* 0x020fca00000000ff */
[----:B------:R0:W-:Y:S01]  /*59b0*/  STG.E.U16 desc[UR36][R8.64], R22 ;  /* 0x0000001608007986 */ /* 0x0001e2000c101524 */
[----:B------:R-:W-:Y:S05]  /*59c0*/  BRA `(.L_x_5698) ;  /* 0x0000000800c07947 */ /* 0x000fea0003800000 */
.L_x_5701:
        /* <DEDUP_REMOVED lines=9> */
.L_x_5704:
[----:B-----5:R-:W-:-:S04]  /*5a60*/  F2FP.F16.F32.PACK_AB R3, RZ, R22 ;  /* 0x00000016ff03723e */ /* 0x020fc800000000ff */
[----:B------:R-:W-:-:S05]  /*5a70*/  PRMT R3, R3, 0x5410, RZ ;  /* 0x0000541003037816 */ /* 0x000fca00000000ff */
[----:B------:R0:W-:Y:S01]  /*5a80*/  STG.E desc[UR36][R8.64], R3 ;  /* 0x0000000308007986 */ /* 0x0001e2000c101924 */
[----:B------:R-:W-:Y:S05]  /*5a90*/  BRA `(.L_x_5698) ;  /* 0x00000008008c7947 */ /* 0x000fea0003800000 */
.L_x_5703:
[----:B-----5:R-:W-:-:S06]  /*5aa0*/  FMUL.FTZ R4, R22, 1 ;  /* 0x3f80000016047820 */ /* 0x020fcc0000410000 */
[----:B------:R-:W0:Y:S02]  /*5ab0*/  F2F.F64.F32 R4, R4 ;  /* 0x0000000400047310 */ /* 0x000e240000201800 */
[----:B0-----:R0:W-:Y:S01]  /*5ac0*/  STG.E.64 desc[UR36][R8.64], R4 ;  /* 0x0000000408007986 */ /* 0x0011e2000c101b24 */
[----:B------:R-:W-:Y:S05]  /*5ad0*/  BRA `(.L_x_5698) ;  /* 0x00000008007c7947 */ /* 0x000fea0003800000 */
.L_x_5693:
        /* <DEDUP_REMOVED lines=13> */
.L_x_5708:
        /* <DEDUP_REMOVED lines=16> */
.L_x_5711:
[----:B------:R-:W-:-:S04]  /*5cb0*/  SHF.R.U32.HI R22, RZ, 0x18, R22 ;  /* 0x00000018ff167819 */ /* 0x000fc80000011616 */
[----:B------:R-:W-:-:S04]  /*5cc0*/  LOP3.LUT R3, R3, 0x80, R22, 0xf8, !PT ;  /* 0x0000008003037812 */ /* 0x000fc800078ef816 */
[----:B------:R-:W-:-:S07]  /*5cd0*/  PRMT R4, R3, 0x7610, R4 ;  /* 0x0000761003047816 */ /* 0x000fce0000000004 */
.L_x_5710:
[----:B------:R-:W-:Y:S05]  /*5ce0*/  BSYNC.RECONVERGENT B0 ;  /* 0x0000000000007941 */ /* 0x000fea0003800200 */
.L_x_5709:
[----:B------:R0:W-:Y:S01]  /*5cf0*/  STG.E.U8 desc[UR36][R8.64], R4 ;  /* 0x0000000408007986 */ /* 0x0001e2000c101124 */
[----:B------:R-:W-:Y:S05]  /*5d00*/  BRA `(.L_x_5698) ;  /* 0x0000000400f07947 */ /* 0x000fea0003800000 */
.L_x_5707:
        /* <DEDUP_REMOVED lines=16> */
.L_x_5714:
[----:B------:R-:W-:-:S04]  /*5e10*/  SHF.R.U32.HI R22, RZ, 0x18, R22 ;  /* 0x00000018ff167819 */ /* 0x000fc80000011616 */
[----:B------:R-:W-:-:S04]  /*5e20*/  LOP3.LUT R3, R3, 0x80, R22, 0xf8, !PT ;  /* 0x0000008003037812 */ /* 0x000fc800078ef816 */
[----:B------:R-:W-:-:S07]  /*5e30*/  PRMT R4, R3, 0x7610, R4 ;  /* 0x0000761003047816 */ /* 0x000fce0000000004 */
.L_x_5713:
[----:B------:R-:W-:Y:S05]  /*5e40*/  BSYNC.RECONVERGENT B0 ;  /* 0x0000000000007941 */ /* 0x000fea0003800200 */
.L_x_5712:
[----:B------:R0:W-:Y:S01]  /*5e50*/  STG.E.U8 desc[UR36][R8.64], R4 ;  /* 0x0000000408007986 */ /* 0x0001e2000c101124 */
[----:B------:R-:W-:Y:S05]  /*5e60*/  BRA `(.L_x_5698) ;  /* 0x0000000400987947 */ /* 0x000fea0003800000 */
.L_x_5706:
        /* <DEDUP_REMOVED lines=21> */
.L_x_5716:
[----:B-----5:R-:W0:Y:S02]  /*5fc0*/  F2I.U64.TRUNC R22, R22 ;  /* 0x0000001600167311 */ /* 0x020e24000020d800 */
[----:B0-----:R0:W-:Y:S01]  /*5fd0*/  STG.E.64 desc[UR36][R8.64], R22 ;  /* 0x0000001608007986 */ /* 0x0011e2000c101b24 */
[----:B------:R-:W-:Y:S05]  /*5fe0*/  BRA `(.L_x_5698) ;  /* 0x0000000400387947 */ /* 0x000fea0003800000 */
.L_x_5715:
[----:B-----5:R-:W0:Y:S02]  /*5ff0*/  F2I.FTZ.U32.TRUNC.NTZ R3, R22 ;  /* 0x0000001600037305 */ /* 0x020e24000021f000 */
[----:B0-----:R0:W-:Y:S01]  /*6000*/  STG.E desc[UR36][R8.64], R3 ;  /* 0x0000000308007986 */ /* 0x0011e2000c101924 */
[----:B------:R-:W-:Y:S05]  /*6010*/  BRA `(.L_x_5698) ;  /* 0x00000004002c7947 */ /* 0x000fea0003800000 */
.L_x_5705:
        /* <DEDUP_REMOVED lines=10> */
.L_x_5718:
[----:B-----5:R-:W-:Y:S01]  /*60c0*/  FMUL.FTZ R4, R22, 1 ;  /* 0x3f80000016047820 */ /* 0x020fe20000410000 */
[----:B------:R-:W-:-:S05]  /*60d0*/  CS2R R6, SRZ ;  /* 0x0000000000067805 */ /* 0x000fca000001ff00 */
[----:B------:R-:W0:Y:S02]  /*60e0*/  F2F.F64.F32 R4, R4 ;  /* 0x0000000400047310 */ /* 0x000e240000201800 */
[----:B0-----:R4:W-:Y:S01]  /*60f0*/  STG.E.128 desc[UR36][R8.64], R4 ;  /* 0x0000000408007986 */ /* 0x0019e2000c101d24 */
[----:B------:R-:W-:Y:S05]  /*6100*/  BRA `(.L_x_5698) ;  /* 0x0000000000f07947 */ /* 0x000fea0003800000 */
.L_x_5717:
[----:B------:R-:W-:-:S13]  /*6110*/  ISETP.NE.AND P0, PT, R0, 0xf, PT ;  /* 0x0000000f0000780c */ /* 0x000fda0003f05270 */
[----:B------:R-:W-:Y:S05]  /*6120*/  @!P0 BRA `(.L_x_5719) ;  /* 0x0000000000e08947 */ /* 0x000fea0003800000 */
[----:B------:R-:W-:-:S13]  /*6130*/  ISETP.NE.AND P0, PT, R0, 0x17, PT ;  /* 0x000000170000780c */ /* 0x000fda0003f05270 */
[----:B------:R-:W-:Y:S05]  /*6140*/  @!P0 BRA `(.L_x_5720) ;  /* 0x00000000008c8947 */ /* 0x000fea0003800000 */
[----:B------:R-:W-:-:S13]  /*6150*/  ISETP.NE.AND P0, PT, R0, 0x18, PT ;  /* 0x000000180000780c */ /* 0x000fda0003f05270 */
[----:B------:R-:W-:Y:S05]  /*6160*/  @!P0 BRA `(.L_x_5721) ;  /* 0x0000000000448947 */ /* 0x000fea0003800000 */
.L_x_5697:
        /* <DEDUP_REMOVED lines=16> */
.L_x_5722:
[----:B------:R-:W-:Y:S05]  /*6270*/  BRA `(.L_x_5698) ;  /* 0x0000000000947947 */ /* 0x000fea0003800000 */
.L_x_5721:
        /* <DEDUP_REMOVED lines=12> */
.L_x_5724:
[----:B------:R-:W-:Y:S05]  /*6340*/  BSYNC.RECONVERGENT B0 ;  /* 0x0000000000007941 */ /* 0x000fea0003800200 */
.L_x_5723:
[----:B------:R-:W-:-:S05]  /*6350*/  LOP3.LUT R3, R0, 0x80, R5, 0xf8, !PT ;  /* 0x0000008000037812 */ /* 0x000fca00078ef805 */
[----:B------:R1:W-:Y:S01]  /*6360*/  STG.E.U8 desc[UR36][R8.64], R3 ;  /* 0x0000000308007986 */ /* 0x0003e2000c101124 */
[----:B------:R-:W-:Y:S05]  /*6370*/  BRA `(.L_x_5698) ;  /* 0x0000000000547947 */ /* 0x000fea0003800000 */
.L_x_5720:
        /* <DEDUP_REMOVED lines=11> */
.L_x_5726:
[----:B------:R-:W-:Y:S01]  /*6430*/  IMAD.MOV.U32 R0, RZ, RZ, 0x7f ;  /* 0x0000007fff007424 */ /* 0x000fe200078e00ff */
[----:B------:R-:W-:-:S04]  /*6440*/  ISETP.GT.U32.AND P0, PT, R4, 0x7f800000, PT ;  /* 0x7f8000000400780c */ /* 0x000fc80003f04070 */
[----:B------:R-:W-:-:S09]  /*6450*/  SEL R0, R0, 0x7c, P0 ;  /* 0x0000007c00007807 */ /* 0x000fd20000000000 */
.L_x_5727:
[----:B------:R-:W-:Y:S05]  /*6460*/  BSYNC.RECONVERGENT B0 ;  /* 0x0000000000007941 */ /* 0x000fea0003800200 */
.L_x_5725:
[----:B------:R-:W-:-:S04]  /*6470*/  SHF.R.U32.HI R3, RZ, 0x18, R22 ;  /* 0x00000018ff037819 */ /* 0x000fc80000011616 */
[----:B------:R-:W-:-:S05]  /*6480*/  LOP3.LUT R3, R0, 0x80, R3, 0xf8, !PT ;  /* 0x0000008000037812 */ /* 0x000fca00078ef803 */
[----:B------:R2:W-:Y:S01]  /*6490*/  STG.E.U8 desc[UR36][R8.64], R3 ;  /* 0x0000000308007986 */ /* 0x0005e2000c101124 */
[----:B------:R-:W-:Y:S05]  /*64a0*/  BRA `(.L_x_5698) ;  /* 0x0000000000087947 */ /* 0x000fea0003800000 */
.L_x_5719:
[----:B-----5:R-:W-:-:S05]  /*64b0*/  F2FP.BF16.F32.PACK_AB R22, RZ, R22 ;  /* 0x00000016ff16723e */ /* 0x020fca00000010ff */
[----:B------:R0:W-:Y:S02]  /*64c0*/  STG.E.U16 desc[UR36][R8.64], R22 ;  /* 0x0000001608007986 */ /* 0x0001e4000c101524 */
.L_x_5698:
        /* <DEDUP_REMOVED lines=24> */
.L_x_5731:
[----:B------:R-:W0:Y:S02]  /*6650*/  F2I.S64.TRUNC R24, R24 ;  /* 0x0000001800187311 */ /* 0x000e24000020d900 */
[----:B0-----:R-:W-:-:S05]  /*6660*/  IMAD.MOV.U32 R3, RZ, RZ, R24 ;  /* 0x000000ffff037224 */ /* 0x001fca00078e0018 */
[----:B------:R0:W-:Y:S01]  /*6670*/  STG.E.U8 desc[UR36][R8.64], R3 ;  /* 0x0000000308007986 */ /* 0x0001e2000c101124 */
[----:B------:R-:W-:Y:S05]  /*6680*/  BRA `(.L_x_5733) ;  /* 0x0000000c00287947 */ /* 0x000fea0003800000 */
.L_x_5730:
        /* <DEDUP_REMOVED lines=9> */
.L_x_5735:
[----:B------:R-:W0:Y:S02]  /*6720*/  F2I.FTZ.TRUNC.NTZ R3, R24 ;  /* 0x0000001800037305 */ /* 0x000e24000021f100 */
[----:B0-----:R0:W-:Y:S01]  /*6730*/  STG.E desc[UR36][R8.64], R3 ;  /* 0x0000000308007986 */ /* 0x0011e2000c101924 */
[----:B------:R-:W-:Y:S05]  /*6740*/  BRA `(.L_x_5733) ;  /* 0x0000000800f87947 */ /* 0x000fea0003800000 */
.L_x_5734:
[----:B------:R-:W0:Y:S02]  /*6750*/  F2I.FTZ.TRUNC.NTZ R3, R24 ;  /* 0x0000001800037305 */ /* 0x000e24000021f100 */
[----:B0-----:R0:W-:Y:S01]  /*6760*/  STG.E.U16 desc[UR36][R8.64], R3 ;  /* 0x0000000308007986 */ /* 0x0011e2000c101524 */
[----:B------:R-:W-:Y:S05]  /*6770*/  BRA `(.L_x_5733) ;  /* 0x0000000800ec7947 */ /* 0x000fea0003800000 */
.L_x_5729:
        /* <DEDUP_REMOVED lines=8> */
.L_x_5737:
[----:B------:R-:W-:-:S05]  /*6800*/  F2FP.F16.F32.PACK_AB R24, RZ, R24 ;  /* 0x00000018ff18723e */ /* 0x000fca00000000ff */
[----:B------:R0:W-:Y:S01]  /*6810*/  STG.E.U16 desc[UR36][R8.64], R24 ;  /* 0x0000001808007986 */ /* 0x0001e2000c101524 */
[----:B------:R-:W-:Y:S05]  /*6820*/  BRA `(.L_x_5733) ;  /* 0x0000000800c07947 */ /* 0x000fea0003800000 */
.L_x_5736:
        /* <DEDUP_REMOVED lines=9> */
.L_x_5739:
[----:B------:R-:W-:-:S04]  /*68c0*/  F2FP.F16.F32.PACK_AB R3, RZ, R24 ;  /* 0x00000018ff03723e */ /* 0x000fc800000000ff */
[----:B------:R-:W-:-:S05]  /*68d0*/  PRMT R3, R3, 0x5410, RZ ;  /* 0x0000541003037816 */ /* 0x000fca00000000ff */
[----:B------:R0:W-:Y:S01]  /*68e0*/  STG.E desc[UR36][R8.64], R3 ;  /* 0x0000000308007986 */ /* 0x0001e2000c101924 */
[----:B------:R-:W-:Y:S05]  /*68f0*/  BRA `(.L_x_5733) ;  /* 0x00000008008c7947 */ /* 0x000fea0003800000 */
.L_x_5738:
[----:B------:R-:W-:-:S06]  /*6900*/  FMUL.FTZ R4, R24, 1 ;  /* 0x3f80000018047820 */ /* 0x000fcc0000410000 */
[----:B------:R-:W0:Y:S02]  /*6910*/  F2F.F64.F32 R4, R4 ;  /* 0x0000000400047310 */ /* 0x000e240000201800 */
[----:B0-----:R0:W-:Y:S01]  /*6920*/  STG.E.64 desc[UR36][R8.64], R4 ;  /* 0x0000000408007986 */ /* 0x0011e2000c101b24 */
[----:B------:R-:W-:Y:S05]  /*6930*/  BRA `(.L_x_5733) ;  /* 0x00000008007c7947 */ /* 0x000fea0003800000 */
.L_x_5728:
        /* <DEDUP_REMOVED lines=13> */
.L_x_5743:
        /* <DEDUP_REMOVED lines=16> */
.L_x_5746:
[----:B------:R-:W-:-:S04]  /*6b10*/  SHF.R.U32.HI R24, RZ, 0x18, R24 ;  /* 0x00000018ff187819 */ /* 0x000fc80000011618 */
[----:B------:R-:W-:-:S04]  /*6b20*/  LOP3.LUT R3, R3, 0x80, R24, 0xf8, !PT ;  /* 0x0000008003037812 */ /* 0x000fc800078ef818 */
[----:B------:R-:W-:-:S07]  /*6b30*/  PRMT R4, R3, 0x7610, R4 ;  /* 0x0000761003047816 */ /* 0x000fce0000000004 */
.L_x_5745:
[----:B------:R-:W-:Y:S05]  /*6b40*/  BSYNC.RECONVERGENT B0 ;  /* 0x0000000000007941 */ /* 0x000fea0003800200 */
.L_x_5744:
[----:B------:R0:W-:Y:S01]  /*6b50*/  STG.E.U8 desc[UR36][R8.64], R4 ;  /* 0x0000000408007986 */ /* 0x0001e2000c101124 */
[----:B------:R-:W-:Y:S05]  /*6b60*/  BRA `(.L_x_5733) ;  /* 0x0000000400f07947 */ /* 0x000fea0003800000 */
.L_x_5742:
        /* <DEDUP_REMOVED lines=16> */
.L_x_5749:
[----:B------:R-:W-:-:S04]  /*6c70*/  SHF.R.U32.HI R24, RZ, 0x18, R24 ;  /* 0x00000018ff187819 */ /* 0x000fc80000011618 */
[----:B------:R-:W-:-:S04]  /*6c80*/  LOP3.LUT R3, R3, 0x80, R24, 0xf8, !PT ;  /* 0x0000008003037812 */ /* 0x000fc800078ef818 */
[----:B------:R-:W-:-:S07]  /*6c90*/  PRMT R4, R3, 0x7610, R4 ;  /* 0x0000761003047816 */ /* 0x000fce0000000004 */
.L_x_5748:
[----:B------:R-:W-:Y:S05]  /*6ca0*/  BSYNC.RECONVERGENT B0 ;  /* 0x0000000000007941 */ /* 0x000fea0003800200 */
.L_x_5747:
[----:B------:R0:W-:Y:S01]  /*6cb0*/  STG.E.U8 desc[UR36][R8.64], R4 ;  /* 0x0000000408007986 */ /* 0x0001e2000c101124 */
[----:B------:R-:W-:Y:S05]  /*6cc0*/  BRA `(.L_x_5733) ;  /* 0x0000000400987947 */ /* 0x000fea0003800000 */
.L_x_5741:
        /* <DEDUP_REMOVED lines=21> */
.L_x_5751:
[----:B------:R-:W0:Y:S02]  /*6e20*/  F2I.U64.TRUNC R24, R24 ;  /* 0x0000001800187311 */ /* 0x000e24000020d800 */
[----:B0-----:R0:W-:Y:S01]  /*6e30*/  STG.E.64 desc[UR36][R8.64], R24 ;  /* 0x0000001808007986 */ /* 0x0011e2000c101b24 */
[----:B------:R-:W-:Y:S05]  /*6e40*/  BRA `(.L_x_5733) ;  /* 0x0000000400387947 */ /* 0x000fea0003800000 */
.L_x_5750:
[----:B------:R-:W0:Y:S02]  /*6e50*/  F2I.FTZ.U32.TRUNC.NTZ R3, R24 ;  /* 0x0000001800037305 */ /* 0x000e24000021f000 */
[----:B0-----:R0:W-:Y:S01]  /*6e60*/  STG.E desc[UR36][R8.64], R3 ;  /* 0x0000000308007986 */ /* 0x0011e2000c101924 */
[----:B------:R-:W-:Y:S05]  /*6e70*/  BRA `(.L_x_5733) ;  /* 0x00000004002c7947 */ /* 0x000fea0003800000 */
.L_x_5740:
        /* <DEDUP_REMOVED lines=10> */
.L_x_5753:
[----:B------:R-:W-:Y:S01]  /*6f20*/  FMUL.FTZ R4, R24, 1 ;  /* 0x3f80000018047820 */ /* 0x000fe20000410000 */
[----:B------:R-:W-:-:S05]  /*6f30*/  CS2R R6, SRZ ;  /* 0x0000000000067805 */ /* 0x000fca000001ff00 */
[----:B------:R-:W0:Y:S02]  /*6f40*/  F2F.F64.F32 R4, R4 ;  /* 0x0000000400047310 */ /* 0x000e240000201800 */
[----:B0-----:R0:W-:Y:S01]  /*6f50*/  STG.E.128 desc[UR36][R8.64], R4 ;  /* 0x0000000408007986 */ /* 0x0011e2000c101d24 */
[----:B------:R-:W-:Y:S05]  /*6f60*/  BRA `(.L_x_5733) ;  /* 0x0000000000f07947 */ /* 0x000fea0003800000 */
.L_x_5752:
[----:B------:R-:W-:-:S13]  /*6f70*/  ISETP.NE.AND P0, PT, R0, 0xf, PT ;  /* 0x0000000f0000780c */ /* 0x000fda0003f05270 */
[----:B------:R-:W-:Y:S05]  /*6f80*/  @!P0 BRA `(.L_x_5754) ;  /* 0x0000000000e08947 */ /* 0x000fea0003800000 */
[----:B------:R-:W-:-:S13]  /*6f90*/  ISETP.NE.AND P0, PT, R0, 0x17, PT ;  /* 0x000000170000780c */ /* 0x000fda0003f05270 */
[----:B------:R-:W-:Y:S05]  /*6fa0*/  @!P0 BRA `(.L_x_5755) ;  /* 0x00000000008c8947 */ /* 0x000fea0003800000 */
[----:B------:R-:W-:-:S13]  /*6fb0*/  ISETP.NE.AND P0, PT, R0, 0x18, PT ;  /* 0x000000180000780c */ /* 0x000fda0003f05270 */
[----:B------:R-:W-:Y:S05]  /*6fc0*/  @!P0 BRA `(.L_x_5756) ;  /* 0x0000000000448947 */ /* 0x000fea0003800000 */
.L_x_5732:
        /* <DEDUP_REMOVED lines=16> */
.L_x_5757:
[----:B------:R-:W-:Y:S05]  /*70d0*/  BRA `(.L_x_5733) ;  /* 0x0000000000947947 */ /* 0x000fea0003800000 */
.L_x_5756:
        /* <DEDUP_REMOVED lines=12> */
.L_x_5759:
[----:B------:R-:W-:Y:S05]  /*71a0*/  BSYNC.RECONVERGENT B0 ;  /* 0x0000000000007941 */ /* 0x000fea0003800200 */
.L_x_5758:
[----:B------:R-:W-:-:S05]  /*71b0*/  LOP3.LUT R3, R0, 0x80, R5, 0xf8, !PT ;  /* 0x0000008000037812 */ /* 0x000fca00078ef805 */
[----:B------:R3:W-:Y:S01]  /*71c0*/  STG.E.U8 desc[UR36][R8.64], R3 ;  /* 0x0000000308007986 */ /* 0x0007e2000c101124 */
[----:B------:R-:W-:Y:S05]  /*71d0*/  BRA `(.L_x_5733) ;  /* 0x0000000000547947 */ /* 0x000fea0003800000 */
.L_x_5755:
        /* <DEDUP_REMOVED lines=11> */
.L_x_5761:
[----:B------:R-:W-:Y:S01]  /*7290*/  IMAD.MOV.U32 R0, RZ, RZ, 0x7f ;  /* 0x0000007fff007424 */ /* 0x000fe200078e00ff */
[----:B------:R-:W-:-:S04]  /*72a0*/  ISETP.GT.U32.AND P0, PT, R4, 0x7f800000, PT ;  /* 0x7f8000000400780c */ /* 0x000fc80003f04070 */
[----:B------:R-:W-:-:S09]  /*72b0*/  SEL R0, R0, 0x7c, P0 ;  /* 0x0000007c00007807 */ /* 0x000fd20000000000 */
.L_x_5762:
[----:B------:R-:W-:Y:S05]  /*72c0*/  BSYNC.RECONVERGENT B0 ;  /* 0x0000000000007941 */ /* 0x000fea0003800200 */
.L_x_5760:
[----:B------:R-:W-:-:S04]  /*72d0*/  SHF.R.U32.HI R3, RZ, 0x18, R24 ;  /* 0x00000018ff037819 */ /* 0x000fc80000011618 */
[----:B------:R-:W-:-:S05]  /*72e0*/  LOP3.LUT R3, R0, 0x80, R3, 0xf8, !PT ;  /* 0x0000008000037812 */ /* 0x000fca00078ef803 */
[----:B------:R2:W-:Y:S01]  /*72f0*/  STG.E.U8 desc[UR36][R8.64], R3 ;  /* 0x0000000308007986 */ /* 0x0005e2000c101124 */
[----:B------:R-:W-:Y:S05]  /*7300*/  BRA `(.L_x_5733) ;  /* 0x0000000000087947 */ /* 0x000fea0003800000 */
.L_x_5754:
[----:B------:R-:W-:-:S05]  /*7310*/  F2FP.BF16.F32.PACK_AB R24, RZ, R24 ;  /* 0x00000018ff18723e */ /* 0x000fca00000010ff */
[----:B------:R4:W-:Y:S02]  /*7320*/  STG.E.U16 desc[UR36][R8.64], R24 ;  /* 0x0000001808007986 */ /* 0x0009e4000c101524 */
.L_x_5733:
[----:B------:R-:W-:-:S07]  /*7330*/  VIADD R27, R27, 0x80 ;  /* 0x000000801b1b7836 */ /* 0x000fce0000000000 */
.L_x_5692:
[----:B------:R-:W-:Y:S05]  /*7340*/  BSYNC.RECONVERGENT B6 ;  /* 0x0000000000067941 */ /* 0x000fea0003800200 */
.L_x_5691:
        /* <DEDUP_REMOVED lines=22> */
.L_x_5766:
[----:B-----5:R-:W0:Y:S02]  /*74b0*/  F2I.S64.TRUNC R16, R16 ;  /* 0x0000001000107311 */ /* 0x020e24000020d900 */
[----:B0-----:R-:W-:-:S05]  /*74c0*/  IMAD.MOV.U32 R5, RZ, RZ, R16 ;  /* 0x000000ffff057224 */ /* 0x001fca00078e0010 */
[----:B------:R-:W-:Y:S01]  /*74d0*/  STG.E.U8 desc[UR36][R2.64], R5 ;  /* 0x0000000502007986 */ /* 0x000fe2000c101124 */
[----:B------:R-:W-:Y:S05]  /*74e0*/  EXIT ;  /* 0x000000000000794d */ /* 0x000fea0003800000 */
.L_x_5765:
        /* <DEDUP_REMOVED lines=9> */
.L_x_5769:
[----:B-----5:R-:W0:Y:S02]  /*7580*/  F2I.FTZ.TRUNC.NTZ R5, R16 ;  /* 0x0000001000057305 */ /* 0x020e24000021f100 */
[----:B0-----:R-:W-:Y:S01]  /*7590*/  STG.E desc[UR36][R2.64], R5 ;  /* 0x0000000502007986 */ /* 0x001fe2000c101924 */
[----:B------:R-:W-:Y:S05]  /*75a0*/  EXIT ;  /* 0x000000000000794d */ /* 0x000fea0003800000 */
.L_x_5768:
[----:B-----5:R-:W0:Y:S02]  /*75b0*/  F2I.FTZ.TRUNC.NTZ R5, R16 ;  /* 0x0000001000057305 */ /* 0x020e24000021f100 */
[----:B0-----:R-:W-:Y:S01]  /*75c0*/  STG.E.U16 desc[UR36][R2.64], R5 ;  /* 0x0000000502007986 */ /* 0x001fe2000c101524 */
[----:B------:R-:W-:Y:S05]  /*75d0*/  EXIT ;  /* 0x000000000000794d */ /* 0x000fea0003800000 */
.L_x_5764:
        /* <DEDUP_REMOVED lines=8> */
.L_x_5771:
[----:B-----5:R-:W-:-:S05]  /*7660*/  F2FP.F16.F32.PACK_AB R16, RZ, R16 ;  /* 0x00000010ff10723e */ /* 0x020fca00000000ff */
[----:B------:R-:W-:Y:S01]  /*7670*/  STG.E.U16 desc[UR36][R2.64], R16 ;  /* 0x0000001002007986 */ /* 0x000fe2000c101524 */
[----:B------:R-:W-:Y:S05]  /*7680*/  EXIT ;  /* 0x000000000000794d */ /* 0x000fea0003800000 */
.L_x_5770:
        /* <DEDUP_REMOVED lines=9> */
.L_x_5773:
[----:B-----5:R-:W-:-:S04]  /*7720*/  F2FP.F16.F32.PACK_AB R5, RZ, R16 ;  /* 0x00000010ff05723e */ /* 0x020fc800000000ff */
[----:B------:R-:W-:-:S05]  /*7730*/  PRMT R5, R5, 0x5410, RZ ;  /* 0x0000541005057816 */ /* 0x000fca00000000ff */
[----:B------:R-:W-:Y:S01]  /*7740*/  STG.E desc[UR36][R2.64], R5 ;  /* 0x0000000502007986 */ /* 0x000fe2000c101924 */
[----:B------:R-:W-:Y:S05]  /*7750*/  EXIT ;  /* 0x000000000000794d */ /* 0x000fea0003800000 */
.L_x_5772:
[----:B-----5:R-:W-:-:S06]  /*7760*/  FMUL.FTZ R4, R16, 1 ;  /* 0x3f80000010047820 */ /* 0x020fcc0000410000 */
[----:B------:R-:W0:Y:S02]  /*7770*/  F2F.F64.F32 R4, R4 ;  /* 0x0000000400047310 */ /* 0x000e240000201800 */
[----:B0-----:R-:W-:Y:S01]  /*7780*/  STG.E.64 desc[UR36][R2.64], R4 ;  /* 0x0000000402007986 */ /* 0x001fe2000c101b24 */
[----:B------:R-:W-:Y:S05]  /*7790*/  EXIT ;  /* 0x000000000000794d */ /* 0x000fea0003800000 */
.L_x_5763:
        /* <DEDUP_REMOVED lines=13> */
.L_x_5777:
        /* <DEDUP_REMOVED lines=16> */
.L_x_5780:
[----:B------:R-:W-:-:S04]  /*7970*/  SHF.R.U32.HI R16, RZ, 0x18, R16 ;  /* 0x00000018ff107819 */ /* 0x000fc80000011610 */
[----:B------:R-:W-:-:S04]  /*7980*/  LOP3.LUT R5, R5, 0x80, R16, 0xf8, !PT ;  /* 0x0000008005057812 */ /* 0x000fc800078ef810 */
[----:B------:R-:W-:-:S07]  /*7990*/  PRMT R0, R5, 0x7610, R0 ;  /* 0x0000761005007816 */ /* 0x000fce0000000000 */
.L_x_5779:
[----:B------:R-:W-:Y:S05]  /*79a0*/  BSYNC.RECONVERGENT B0 ;  /* 0x0000000000007941 */ /* 0x000fea0003800200 */
.L_x_5778:
[----:B------:R-:W-:Y:S01]  /*79b0*/  STG.E.U8 desc[UR36][R2.64], R0 ;  /* 0x0000000002007986 */ /* 0x000fe2000c101124 */
[----:B------:R-:W-:Y:S05]  /*79c0*/  EXIT ;  /* 0x000000000000794d */ /* 0x000fea0003800000 */
.L_x_5776:
        /* <DEDUP_REMOVED lines=16> */
.L_x_5783:
[----:B------:R-:W-:-:S04]  /*7ad0*/  SHF.R.U32.HI R16, RZ, 0x18, R16 ;  /* 0x00000018ff107819 */ /* 0x000fc80000011610 */
[----:B------:R-:W-:-:S04]  /*7ae0*/  LOP3.LUT R5, R5, 0x80, R16, 0xf8, !PT ;  /* 0x0000008005057812 */ /* 0x000fc800078ef810 */
[----:B------:R-:W-:-:S07]  /*7af0*/  PRMT R0, R5, 0x7610, R0 ;  /* 0x0000761005007816 */ /* 0x000fce0000000000 */
.L_x_5782:
[----:B------:R-:W-:Y:S05]  /*7b00*/  BSYNC.RECONVERGENT B0 ;  /* 0x0000000000007941 */ /* 0x000fea0003800200 */
.L_x_5781:
[----:B------:R-:W-:Y:S01]  /*7b10*/  STG.E.U8 desc[UR36][R2.64], R0 ;  /* 0x0000000002007986 */ /* 0x000fe2000c101124 */
[----:B------:R-:W-:Y:S05]  /*7b20*/  EXIT ;  /* 0x000000000000794d */ /* 0x000fea0003800000 */
.L_x_5775:
        /* <DEDUP_REMOVED lines=21> */
.L_x_5785:
[----:B-----5:R-:W0:Y:S02]  /*7c80*/  F2I.U64.TRUNC R16, R16 ;  /* 0x0000001000107311 */ /* 0x020e24000020d800 */
[----:B0-----:R-:W-:Y:S01]  /*7c90*/  STG.E.64 desc[UR36][R2.64], R16 ;  /* 0x0000001002007986 */ /* 0x001fe2000c101b24 */
[----:B------:R-:W-:Y:S05]  /*7ca0*/  EXIT ;  /* 0x000000000000794d */ /* 0x000fea0003800000 */
.L_x_5784:
[----:B-----5:R-:W0:Y:S02]  /*7cb0*/  F2I.FTZ.U32.TRUNC.NTZ R5, R16 ;  /* 0x0000001000057305 */ /* 0x020e24000021f000 */
[----:B0-----:R-:W-:Y:S01]  /*7cc0*/  STG.E desc[UR36][R2.64], R5 ;  /* 0x0000000502007986 */ /* 0x001fe2000c101924 */
[----:B------:R-:W-:Y:S05]  /*7cd0*/  EXIT ;  /* 0x000000000000794d */ /* 0x000fea0003800000 */
.L_x_5774:
        /* <DEDUP_REMOVED lines=10> */
.L_x_5787:
[----:B-----5:R-:W-:Y:S01]  /*7d80*/  FMUL.FTZ R4, R16, 1 ;  /* 0x3f80000010047820 */ /* 0x020fe20000410000 */
[----:B------:R-:W-:-:S05]  /*7d90*/  CS2R R6, SRZ ;  /* 0x0000000000067805 */ /* 0x000fca000001ff00 */
[----:B------:R-:W0:Y:S02]  /*7da0*/  F2F.F64.F32 R4, R4 ;  /* 0x0000000400047310 */ /* 0x000e240000201800 */
[----:B0-----:R-:W-:Y:S01]  /*7db0*/  STG.E.128 desc[UR36][R2.64], R4 ;  /* 0x0000000402007986 */ /* 0x001fe2000c101d24 */
[----:B------:R-:W-:Y:S05]  /*7dc0*/  EXIT ;  /* 0x000000000000794d */ /* 0x000fea0003800000 */
.L_x_5786:
[----:B------:R-:W-:-:S13]  /*7dd0*/  ISETP.NE.AND P0, PT, R0, 0xf, PT ;  /* 0x0000000f0000780c */ /* 0x000fda0003f05270 */
[----:B------:R-:W-:Y:S05]  /*7de0*/  @!P0 BRA `(.L_x_5788) ;  /* 0x0000000000e08947 */ /* 0x000fea0003800000 */
[----:B------:R-:W-:-:S13]  /*7df0*/  ISETP.NE.AND P0, PT, R0, 0x17, PT ;  /* 0x000000170000780c */ /* 0x000fda0003f05270 */
[----:B------:R-:W-:Y:S05]  /*7e00*/  @!P0 BRA `(.L_x_5789) ;  /* 0x00000000008c8947 */ /* 0x000fea0003800000 */
[----:B------:R-:W-:-:S13]  /*7e10*/  ISETP.NE.AND P0, PT, R0, 0x18, PT ;  /* 0x000000180000780c */ /* 0x000fda0003f05270 */
[----:B------:R-:W-:Y:S05]  /*7e20*/  @!P0 BRA `(.L_x_5790) ;  /* 0x0000000000448947 */ /* 0x000fea0003800000 */
.L_x_5767:
        /* <DEDUP_REMOVED lines=16> */
.L_x_5791:
[----:B------:R-:W-:Y:S05]  /*7f30*/  EXIT ;  /* 0x000000000000794d */ /* 0x000fea0003800000 */
.L_x_5790:
        /* <DEDUP_REMOVED lines=12> */
.L_x_5793:
[----:B------:R-:W-:Y:S05]  /*8000*/  BSYNC.RECONVERGENT B0 ;  /* 0x0000000000007941 */ /* 0x000fea0003800200 */
.L_x_5792:
[----:B------:R-:W-:-:S05]  /*8010*/  LOP3.LUT R5, R0, 0x80, R7, 0xf8, !PT ;  /* 0x0000008000057812 */ /* 0x000fca00078ef807 */
[----:B------:R-:W-:Y:S01]  /*8020*/  STG.E.U8 desc[UR36][R2.64], R5 ;  /* 0x0000000502007986 */ /* 0x000fe2000c101124 */
[----:B------:R-:W-:Y:S05]  /*8030*/  EXIT ;  /* 0x000000000000794d */ /* 0x000fea0003800000 */
.L_x_5789:
        /* <DEDUP_REMOVED lines=11> */
.L_x_5795:
[----:B------:R-:W-:Y:S01]  /*80f0*/  IMAD.MOV.U32 R0, RZ, RZ, 0x7f ;  /* 0x0000007fff007424 */ /* 0x000fe200078e00ff */
[----:B------:R-:W-:-:S04]  /*8100*/  ISETP.GT.U32.AND P0, PT, R4, 0x7f800000, PT ;  /* 0x7f8000000400780c */ /* 0x000fc80003f04070 */
[----:B------:R-:W-:-:S09]  /*8110*/  SEL R0, R0, 0x7c, P0 ;  /* 0x0000007c00007807 */ /* 0x000fd20000000000 */
.L_x_5796:
[----:B------:R-:W-:Y:S05]  /*8120*/  BSYNC.RECONVERGENT B0 ;  /* 0x0000000000007941 */ /* 0x000fea0003800200 */
.L_x_5794:
[----:B------:R-:W-:-:S04]  /*8130*/  SHF.R.U32.HI R5, RZ, 0x18, R16 ;  /* 0x00000018ff057819 */ /* 0x000fc80000011610 */
[----:B------:R-:W-:-:S05]  /*8140*/  LOP3.LUT R5, R0, 0x80, R5, 0xf8, !PT ;  /* 0x0000008000057812 */ /* 0x000fca00078ef805 */
[----:B------:R-:W-:Y:S01]  /*8150*/  STG.E.U8 desc[UR36][R2.64], R5 ;  /* 0x0000000502007986 */ /* 0x000fe2000c101124 */
[----:B------:R-:W-:Y:S05]  /*8160*/  EXIT ;  /* 0x000000000000794d */ /* 0x000fea0003800000 */
.L_x_5788:
[----:B-----5:R-:W-:-:S05]  /*8170*/  F2FP.BF16.F32.PACK_AB R16, RZ, R16 ;  /* 0x00000010ff10723e */ /* 0x020fca00000010ff */
[----:B------:R-:W-:Y:S01]  /*8180*/  STG.E.U16 desc[UR36][R2.64], R16 ;  /* 0x0000001002007986 */ /* 0x000fe2000c101524 */
[----:B------:R-:W-:Y:S05]  /*8190*/  EXIT ;  /* 0x000000000000794d */ /* 0x000fea0003800000 */
.L_x_5797:
        /* <DEDUP_REMOVED lines=14> */
.L_x_7070:


//--------------------- .text._ZN2at6native18elementwise_kernelILi128ELi2EZNS0_22gpu_kernel_impl_nocastIZZZNS0_65_GLOBAL__N__cd49fe81_27_ActivationSoftplusKernel_cu_1520ed90_293215softplus_kernelERNS_18TensorIteratorBaseERKN3c106ScalarES9_ENKUlvE_clEvENKUlvE0_clEvEUlfE_EEvS5_RKT_EUliE_EEviT1_ --------------------------
	.section	.text._ZN2at6native18elementwise_kernelILi128ELi2EZNS0_22gpu_kernel_impl_nocastIZZZNS0_65_GLOBAL__N__cd49fe81_27_ActivationSoftplusKernel_cu_1520ed90_293215softplus_kernelERNS_18TensorIteratorBaseERKN3c106ScalarES9_ENKUlvE_clEvENKUlvE0_clEvEUlfE_EEvS5_RKT_EUliE_EEviT1_,"ax",@progbits
	.align	128
        .global         _ZN2at6native18elementwise_kernelILi128ELi2EZNS0_22gpu_kernel_impl_nocastIZZZNS0_65_GLOBAL__N__cd49fe81_27_ActivationSoftplusKernel_cu_1520ed90_293215softplus_kernelERNS_18TensorIteratorBaseERKN3c106ScalarES9_ENKUlvE_clEvENKUlvE0_clEvEUlfE_EEvS5_RKT_EUliE_EEviT1_
        .type           _ZN2at6native18elementwise_kernelILi128ELi2EZNS0_22gpu_kernel_impl_nocastIZZZNS0_65_GLOBAL__N__cd49fe81_27_ActivationSoftplusKernel_cu_1520ed90_293215softplus_kernelERNS_18TensorIteratorBaseERKN3c106ScalarES9_ENKUlvE_clEvENKUlvE0_clEvEUlfE_EEvS5_RKT_EUliE_EEviT1_,@function
        .size           _ZN2at6native18elementwise_kernelILi128ELi2EZNS0_22gpu_kernel_impl_nocastIZZZNS0_65_GLOBAL__N__cd49fe81_27_ActivationSoftplusKernel_cu_1520ed90_293215softplus_kernelERNS_18TensorIteratorBaseERKN3c106ScalarES9_ENKUlvE_clEvENKUlvE0_clEvEUlfE_EEvS5_RKT_EUliE_EEviT1_,(.L_x_7071 - _ZN2at6native18elementwise_kernelILi128ELi2EZNS0_22gpu_kernel_impl_nocastIZZZNS0_65_GLOBAL__N__cd49fe81_27_ActivationSoftplusKernel_cu_1520ed90_293215softplus_kernelERNS_18TensorIteratorBaseERKN3c106ScalarES9_ENKUlvE_clEvENKUlvE0_clEvEUlfE_EEvS5_RKT_EUliE_EEviT1_)
        .other          _ZN2at6native18elementwise_kernelILi128ELi2EZNS0_22gpu_kernel_impl_nocastIZZZNS0_65_GLOBAL__N__cd49fe81_27_ActivationSoftplusKernel_cu_1520ed90_293215softplus_kernelERNS_18TensorIteratorBaseERKN3c106ScalarES9_ENKUlvE_clEvENKUlvE0_clEvEUlfE_EEvS5_RKT_EUliE_EEviT1_,@"STO_CUDA_ENTRY STV_DEFAULT"
_ZN2at6native18elementwise_kernelILi128ELi2EZNS0_22gpu_kernel_impl_nocastIZZZNS0_65_GLOBAL__N__cd49fe81_27_ActivationSoftplusKernel_cu_1520ed90_293215softplus_kernelERNS_18TensorIteratorBaseERKN3c106ScalarES9_ENKUlvE_clEvENKUlvE0_clEvEUlfE_EEvS5_RKT_EUliE_EEviT1_:
.text._ZN2at6native18elementwise_kernelILi128ELi2EZNS0_22gpu_kernel_impl_nocastIZZZNS0_65_GLOBAL__N__cd49fe81_27_ActivationSoftplusKernel_cu_1520ed90_293215softplus_kernelERNS_18TensorIteratorBaseERKN3c106ScalarES9_ENKUlvE_clEvENKUlvE0_clEvEUlfE_EEvS5_RKT_EUliE_EEviT1_:
        /* <DEDUP_REMOVED lines=16> */
[----:B------:R-:W0:Y:S01]  /*0100*/  LDC.64 R4, c[0x0][0x580] ;  /* 0x00016000ff047b82 */ /* 0x000e220000000a00 */
        /* <DEDUP_REMOVED lines=35> */
.L_x_5801:
[----:B------:R0:W-:Y:S01]  /*0340*/  STG.E desc[UR6][R4.64], R7 ;  /* 0x0000000704007986 */ /* 0x0001e2000c101906 */
[----:B------:R-:W-:-:S07]  /*0350*/  IADD3 R3, PT, PT, R3, 0x80, RZ ;  /* 0x0000008003037810 */ /* 0x000fce0007ffe0ff */
.L_x_5800:
[----:B------:R-:W-:Y:S05]  /*0360*/  BSYNC.RECONVERGENT B0 ;  /* 0x0000000000007941 */ /* 0x000fea0003800200 */
.L_x_5799:
[----:B------:R-:W-:-:S13]  /*0370*/  ISETP.GE.AND P0, PT, R3, UR4, PT ;  /* 0x0000000403007c0c */ /* 0x000fda000bf06270 */
[----:B------:R-:W-:Y:S05]  /*0380*/  @P0 EXIT ;  /* 0x000000000000094d */ /* 0x000fea0003800000 */
[----:B0-----:R-:W0:Y:S01]  /*0390*/  LDC.64 R4, c[0x0][0x588] ;  /* 0x00016200ff047b82 */ /* 0x001e220000000a00 */
        /* <DEDUP_REMOVED lines=38> */
.L_x_5802:
[----:B------:R-:W-:Y:S01]  /*0600*/  STG.E desc[UR6][R2.64], R5 ;  /* 0x0000000502007986 */ /* 0x000fe2000c101906 */
[----:B------:R-:W-:Y:S05]  /*0610*/  EXIT ;  /* 0x000000000000794d */ /* 0x000fea0003800000 */
.L_x_5798:
        /* <DEDUP_REMOVED lines=305> */
.L_x_5805:
[----:B------:R-:W0:Y:S01]  /*1930*/  LDCU.64 UR8, c[0x0][0x588] ;  /* 0x0000b100ff0877ac */ /* 0x000e220008000a00 */
[----:B------:R-:W1:Y:S01]  /*1940*/  LDC.64 R6, c[0x0][0x590] ;  /* 0x00016400ff067b82 */ /* 0x000e620000000a00 */
[----:B0-----:R-:W-:-:S04]  /*1950*/  IADD3 R8, P0, PT, R4, UR8, RZ ;  /* 0x0000000804087c10 */ /* 0x001fc8000ff1e0ff */
[----:B------:R-:W-:-:S06]  /*1960*/  IADD3.X R9, PT, PT, RZ, UR9, RZ, P0, !PT ;  /* 0x00000009ff097c10 */ /* 0x000fcc00087fe4ff */
[----:B------:R-:W1:Y:S01]  /*1970*/  LDG.E R9, desc[UR6][R8.64] ;  /* 0x0000000608097981 */ /* 0x000e62000c1e1900 */
[----:B------:R-:W-:Y:S01]  /*1980*/  BSSY.RECONVERGENT B1, `(.L_x_5806) ;  /* 0x0000024000017945 */ /* 0x000fe20003800200 */
        /* <DEDUP_REMOVED lines=35> */
.L_x_5807:
[----:B------:R-:W-:Y:S05]  /*1bc0*/  BSYNC.RECONVERGENT B1 ;  /* 0x0000000000017941 */ /* 0x000fea0003800200 */
.L_x_5806:
[----:B------:R-:W0:Y:S01]  /*1bd0*/  LDCU.64 UR8, c[0x0][0x580] ;  /* 0x0000b000ff0877ac */ /* 0x000e220008000a00 */
[----:B------:R-:W-:Y:S02]  /*1be0*/  IADD3 R3, PT, PT, R3, 0x80, RZ ;  /* 0x0000008003037810 */ /* 0x000fe40007ffe0ff */
[----:B0-----:R-:W-:-:S04]  /*1bf0*/  IADD3 R4, P0, PT, R5, UR8, RZ ;  /* 0x0000000805047c10 */ /* 0x001fc8000ff1e0ff */
[----:B------:R-:W-:-:S05]  /*1c00*/  IADD3.X R5, PT, PT, RZ, UR9, RZ, P0, !PT ;  /* 0x00000009ff057c10 */ /* 0x000fca00087fe4ff */
[----:B------:R0:W-:Y:S04]  /*1c10*/  STG.E desc[UR6][R4.64], R9 ;  /* 0x0000000904007986 */ /* 0x0001e8000c101906 */
.L_x_5804:
[----:B------:R-:W-:Y:S05]  /*1c20*/  BSYNC.RECONVERGENT B0 ;  /* 0x0000000000007941 */ /* 0x000fea0003800200 */
.L_x_5803:
        /* <DEDUP_REMOVED lines=300> */
.L_x_5808:
[----:B------:R-:W0:Y:S01]  /*2ef0*/  LDCU.128 UR8, c[0x0][0x580] ;  /* 0x0000b000ff0877ac */ /* 0x000e220008000c00 */
[----:B------:R-:W1:Y:S01]  /*2f00*/  LDCU.64 UR4, c[0x0][0x590] ;  /* 0x0000b200ff0477ac */ /* 0x000e620008000a00 */
[----:B0-----:R-:W-:-:S04]  /*2f10*/  IADD3 R4, P0, PT, R2, UR10, RZ ;  /* 0x0000000a02047c10 */ /* 0x001fc8000ff1e0ff */
[----:B------:R-:W-:-:S06]  /*2f20*/  IADD3.X R5, PT, PT, RZ, UR11, RZ, P0, !PT ;  /* 0x0000000bff057c10 */ /* 0x000fcc00087fe4ff */
[----:B------:R-:W1:Y:S01]  /*2f30*/  LDG.E R5, desc[UR6][R4.64] ;  /* 0x0000000604057981 */ /* 0x000e62000c1e1900 */
[----:B------:R-:W-:Y:S01]  /*2f40*/  IADD3 R2, P1, PT, R3, UR8, RZ ;  /* 0x0000000803027c10 */ /* 0x000fe2000ff3e0ff */
[----:B------:R-:W-:Y:S03]  /*2f50*/  BSSY.RECONVERGENT B0, `(.L_x_5809) ;  /* 0x0000025000007945 */ /* 0x000fe60003800200 */
[----:B------:R-:W-:Y:S01]  /*2f60*/  IADD3.X R3, PT, PT, RZ, UR9, RZ, P1, !PT ;  /* 0x00000009ff037c10 */ /* 0x000fe20008ffe4ff */
        /* <DEDUP_REMOVED lines=15> */
[----:B------:R-:W-:Y:S01]  /*3060*/  FFMA.FTZ R6, R6, R9, -1 ;  /* 0xbf80000006067423 */ /* 0x000fe20000010009 */
[----:B------:R-:W-:-:S03]  /*3070*/  @P0 MOV R0, 0x7f800000 ;  /* 0x7f80000000000802 */ /* 0x000fc60000000f00 */
        /* <DEDUP_REMOVED lines=18> */
.L_x_5810:
[----:B------:R-:W-:Y:S05]  /*31a0*/  BSYNC.RECONVERGENT B0 ;  /* 0x0000000000007941 */ /* 0x000fea0003800200 */
.L_x_5809:
[----:B------:R-:W-:Y:S01]  /*31b0*/  STG.E desc[UR6][R2.64], R5 ;  /* 0x0000000502007986 */ /* 0x000fe2000c101906 */
[----:B------:R-:W-:Y:S05]  /*31c0*/  EXIT ;  /* 0x000000000000794d */ /* 0x000fea0003800000 */
.L_x_5811:
        /* <DEDUP_REMOVED lines=11> */
.L_x_7071:


//--------------------- .text._ZN2at6native27unrolled_elementwise_kernelIZZZNS0_65_GLOBAL__N__cd49fe81_27_ActivationSoftplusKernel_cu_1520ed90_293215softplus_kernelERNS_18TensorIteratorBaseERKN3c106ScalarES8_ENKUlvE_clEvENKUlvE0_clEvEUlfE_St5arrayIPcLm2EELi4E23TrivialOffsetCalculatorILi1EjESG_NS0_6memory15LoadWithoutCastENSH_16StoreWithoutCastEEEviT_T0_T2_T3_T4_T5_ --------------------------
	.section	.text._ZN2at6native27unrolled_elementwise_kernelIZZZNS0_65_GLOBAL__N__cd49fe81_27_ActivationSoftplusKernel_cu_1520ed90_293215softplus_kernelERNS_18TensorIteratorBaseERKN3c106ScalarES8_ENKUlvE_clEvENKUlvE0_clEvEUlfE_St5arrayIPcLm2EELi4E23TrivialOffsetCalculatorILi1EjESG_NS0_6memory15LoadWithoutCastENSH_16StoreWithoutCastEEEviT_T0_T2_T3_T4_T5_,"ax",@progbits
	.align	128
        .global         _ZN2at6native27unrolled_elementwise_kernelIZZZNS0_65_GLOBAL__N__cd49fe81_27_ActivationSoftplusKernel_cu_1520ed90_293215softplus_kernelERNS_18TensorIteratorBaseERKN3c106ScalarES8_ENKUlvE_clEvENKUlvE0_clEvEUlfE_St5arrayIPcLm2EELi4E23TrivialOffsetCalculatorILi1EjESG_NS0_6memory15LoadWithoutCastENSH_16StoreWithoutCastEEEviT_T0_T2_T3_T4_T5_
        .type           _ZN2at6native27unrolled_elementwise_kernelIZZZNS0_65_GLOBAL__N__cd49fe81_27_ActivationSoftplusKernel_cu_1520ed90_293215softplus_kernelERNS_18TensorIteratorBaseERKN3c106ScalarES8_ENKUlvE_clEvENKUlvE0_clEvEUlfE_St5arrayIPcLm2EELi4E23TrivialOffsetCalculatorILi1EjESG_NS0_6memory15LoadWithoutCastENSH_16StoreWithoutCastEEEviT_T0_T2_T3_T4_T5_,@function
        .size           _ZN2at6native27unrolled_elementwise_kernelIZZZNS0_65_GLOBAL__N__cd49fe81_27_ActivationSoftplusKernel_cu_1520ed90_293215softplus_kernelERNS_18TensorIteratorBaseERKN3c106ScalarES8_ENKUlvE_clEvENKUlvE0_clEvEUlfE_St5arrayIPcLm2EELi4E23TrivialOffsetCalculatorILi1EjESG_NS0_6memory15LoadWithoutCastENSH_16StoreWithoutCastEEEviT_T0_T2_T3_T4_T5_,(.L_x_7072 - _ZN2at6native27unrolled_elementwise_kernelIZZZNS0_65_GLOBAL__N__cd49fe81_27_ActivationSoftplusKernel_cu_1520ed90_293215softplus_kernelERNS_18TensorIteratorBaseERKN3c106ScalarES8_ENKUlvE_clEvENKUlvE0_clEvEUlfE_St5arrayIPcLm2EELi4E23TrivialOffsetCalculatorILi1EjESG_NS0_6memory15LoadWithoutCastENSH_16StoreWithoutCastEEEviT_T0_T2_T3_T4_T5_)
        .other          _ZN2at6native27unrolled_elementwise_kernelIZZZNS0_65_GLOBAL__N__cd49fe81_27_ActivationSoftplusKernel_cu_1520ed90_293215softplus_kernelERNS_18TensorIteratorBaseERKN3c106ScalarES8_ENKUlvE_clEvENKUlvE0_clEvEUlfE_St5arrayIPcLm2EELi4E23TrivialOffsetCalculatorILi1EjESG_NS0_6memory15LoadWithoutCastENSH_16StoreWithoutCastEEEviT_T0_T2_T3_T4_T5_,@"STO_CUDA_ENTRY STV_DEFAULT"
_ZN2at6native27unrolled_elementwise_kernelIZZZNS0_65_GLOBAL__N__cd49fe81_27_ActivationSoftplusKernel_cu_1520ed90_293215softplus_kernelERNS_18TensorIteratorBaseERKN3c106ScalarES8_ENKUlvE_clEvENKUlvE0_clEvEUlfE_St5arrayIPcLm2EELi4E23TrivialOffsetCalculatorILi1EjESG_NS0_6memory15LoadWithoutCastENSH_16StoreWithoutCastEEEviT_T0_T2_T3_T4_T5_:
.text._ZN2at6native27unrolled_elementwise_kernelIZZZNS0_65_GLOBAL__N__cd49fe81_27_ActivationSoftplusKernel_cu_1520ed90_293215softplus_kernelERNS_18TensorIteratorBaseERKN3c106ScalarES8_ENKUlvE_clEvENKUlvE0_clEvEUlfE_St5arrayIPcLm2EELi4E23TrivialOffsetCalculatorILi1EjESG_NS0_6memory15LoadWithoutCastENSH_16StoreWithoutCastEEEviT_T0_T2_T3_T4_T5_:
        /* <DEDUP_REMOVED lines=16> */
[----:B0-----:R-:W-:Y:S01]  /*0100*/  @!P0 IMAD.WIDE.U32 R2, R13, 0x4, R2 ;  /* 0x000000040d028825 */ /* 0x001fe200078e0002 */
[----:B------:R-:W-:-:S03]  /*0110*/  IADD3 R27, PT, PT, R5, 0x80, RZ ;  /* 0x00000080051b7810 */ /* 0x000fc60007ffe0ff */
[----:B------:R-:W-:-:S08]  /*0120*/  HFMA2 R13, -RZ, RZ, 0, 0 ;  /* 0x00000000ff0d7431 */ /* 0x000fd000000001ff */
[----:B------:R-:W-:Y:S01]  /*0130*/  @!P3 LEA R21, R0, R11, 0x9 ;  /* 0x0000000b0015b211 */ /* 0x000fe200078e48ff */
[----:B------:R-:W0:Y:S01]  /*0140*/  @!P3 LDC.64 R8, c[0x0][0x3a0] ;  /* 0x0000e800ff08bb82 */ /* 0x000e220000000a00 */
[----:B------:R-:W-:-:S04]  /*0150*/  @!P3 IADD3 R11, PT, PT, R11, 0x80, RZ ;  /* 0x000000800b0bb810 */ /* 0x000fc80007ffe0ff */
[----:B------:R-:W-:Y:S01]  /*0160*/  ISETP.GE.AND P2, PT, R11, R4, PT ;  /* 0x000000040b00720c */ /* 0x000fe20003f46270 */
[----:B--2---:R-:W-:-:S12]  /*0170*/  @!P1 IMAD.WIDE.U32 R14, R17, 0x4, R14 ;  /* 0x00000004110e9825 */ /* 0x004fd800078e000e */
[----:B------:R-:W2:Y:S01]  /*0180*/  @!P2 LDC.64 R6, c[0x0][0x3a0] ;  /* 0x0000e800ff06ab82 */ /* 0x000ea20000000a00 */
[----:B------:R-:W-:Y:S02]  /*0190*/  @!P2 LEA R11, R0, R11, 0x9 ;  /* 0x0000000b000ba211 */ /* 0x000fe400078e48ff */
[----:B------:R-:W-:Y:S01]  /*01a0*/  IADD3 R23, PT, PT, R5, 0x100, RZ ;  /* 0x0000010005177810 */ /* 0x000fe20007ffe0ff */
[----:B0-----:R-:W-:Y:S01]  /*01b0*/  @!P3 IMAD.WIDE.U32 R20, R21, 0x4, R8 ;  /* 0x000000041514b825 */ /* 0x001fe200078e0008 */
[----:B------:R-:W-:Y:S02]  /*01c0*/  MOV R9, RZ ;  /* 0x000000ff00097202 */ /* 0x000fe40000000f00 */
[----:B------:R-:W-:Y:S01]  /*01d0*/  IADD3 R25, PT, PT, R5, 0x180, RZ ;  /* 0x0000018005197810 */ /* 0x000fe20007ffe0ff */
[----:B------:R-:W-:Y:S01]  /*01e0*/  BSSY.RECONVERGENT B0, `(.L_x_5812) ;  /* 0x0000036000007945 */ /* 0x000fe20003800200 */
[----:B-1----:R-:W5:Y:S01]  /*01f0*/  @!P3 LDG.E R13, desc[UR4][R20.64] ;  /* 0x00000004140db981 */ /* 0x002f62000c1e1900 */
[----:B------:R-:W-:-:S03]  /*0200*/  ISETP.GE.AND P4, PT, R27, R4, PT ;  /* 0x000000041b00720c */ /* 0x000fc60003f86270 */
[----:B------:R-:W5:Y:S01]  /*0210*/  @!P1 LDG.E R9, desc[UR4][R14.64] ;  /* 0x000000040e099981 */ /* 0x000f62000c1e1900 */
[----:B--2---:R-:W-:-:S04]  /*0220*/  @!P2 IMAD.WIDE.U32 R16, R11, 0x4, R6 ;  /* 0x000000040b10a825 */ /* 0x004fc800078e0006 */
[----:B------:R-:W-:Y:S01]  /*0230*/  HFMA2 R11, -RZ, RZ, 0, 0 ;  /* 0x00000000ff0b7431 */ /* 0x000fe200000001ff */
[----:B------:R-:W-:-:S05]  /*0240*/  MOV R7, RZ ;  /* 0x000000ff00077202 */ /* 0x000fca0000000f00 */
[----:B------:R0:W5:Y:S01]  /*0250*/  @!P0 LDG.E R11, desc[UR4][R2.64] ;  /* 0x00000004020b8981 */ /* 0x000162000c1e1900 */
[-C--:B------:R-:W-:Y:S02]  /*0260*/  ISETP.GE.AND P0, PT, R5, R4.reuse, PT ;  /* 0x000000040500720c */ /* 0x080fe40003f06270 */
[----:B------:R-:W-:Y:S01]  /*0270*/  ISETP.GE.AND P1, PT, R23, R4, PT ;  /* 0x000000041700720c */ /* 0x000fe20003f26270 */
[----:B------:R1:W5:Y:S10]  /*0280*/  @!P2 LDG.E R7, desc[UR4][R16.64] ;  /* 0x000000041007a981 */ /* 0x000374000c1e1900 */
[----:B------:R-:W0:Y:S01]  /*0290*/  @!P0 LDC.64 R18, c[0x0][0x398] ;  /* 0x0000e600ff128b82 */ /* 0x000e220000000a00 */
[----:B------:R-:W-:-:S02]  /*02a0*/  @!P0 LEA R29, R0, R5, 0x9 ;  /* 0x00000005001d8211 */ /* 0x000fc400078e48ff */
[----:B------:R-:W-:Y:S02]  /*02b0*/  @!P0 MOV R5, R27 ;  /* 0x0000001b00058202 */ /* 0x000fe40000000f00 */
[-C--:B------:R-:W-:Y:S02]  /*02c0*/  ISETP.GE.AND P2, PT, R25, R4.reuse, PT ;  /* 0x000000041900720c */ /* 0x080fe40003f46270 */
[----:B------:R-:W-:Y:S01]  /*02d0*/  ISETP.GE.AND P3, PT, R5, R4, PT ;  /* 0x000000040500720c */ /* 0x000fe20003f66270 */
[----:B0-----:R-:W-:Y:S01]  /*02e0*/  @!P0 IMAD.WIDE.U32 R2, R29, 0x4, R18 ;  /* 0x000000041d028825 */ /* 0x001fe200078e0012 */
[----:B-1----:R-:W-:Y:S11]  /*02f0*/  @P0 BRA `(.L_x_5813) ;  /* 0x0000000000900947 */ /* 0x002ff60003800000 */
[----:B------:R-:W0:Y:S02]  /*0300*/  LDC.64 R14, c[0x0][0x388] ;  /* 0x0000e200ff0e7b82 */ /* 0x000e240000000a00 */
[----:B0----5:R-:W-:-:S05]  /*0310*/  FMUL.FTZ R6, R11, R14 ;  /* 0x0000000e0b067220 */ /* 0x021fca0000410000 */
        /* <DEDUP_REMOVED lines=34> */
.L_x_5813:
[----:B------:R-:W-:Y:S05]  /*0540*/  BSYNC.RECONVERGENT B0 ;  /* 0x0000000000007941 */ /* 0x000fea0003800200 */
.L_x_5812:
[----:B------:R-:W-:Y:S04]  /*0550*/  BSSY.RECONVERGENT B0, `(.L_x_5814) ;  /* 0x0000026000007945 */ /* 0x000fe80003800200 */
[----:B------:R-:W-:Y:S05]  /*0560*/  @P4 BRA `(.L_x_5815) ;  /* 0x0000000000904947 */ /* 0x000fea0003800000 */
        /* <DEDUP_REMOVED lines=36> */
.L_x_5815:
[----:B------:R-:W-:Y:S05]  /*07b0*/  BSYNC.RECONVERGENT B0 ;  /* 0x0000000000007941 */ /* 0x000fea0003800200 */
.L_x_5814:
        /* <DEDUP_REMOVED lines=38> */
.L_x_5817:
[----:B------:R-:W-:Y:S05]  /*0a20*/  BSYNC.RECONVERGENT B0 ;  /* 0x0000000000007941 */ /* 0x000fea0003800200 */
.L_x_5816:
        /* <DEDUP_REMOVED lines=38> */
.L_x_5819:
[----:B------:R-:W-:Y:S05]  /*0c90*/  BSYNC.RECONVERGENT B0 ;  /* 0x0000000000007941 */ /* 0x000fea0003800200 */
.L_x_5818:
        /* <DEDUP_REMOVED lines=13> */
.L_x_5821:
[----:B------:R-:W-:Y:S05]  /*0d70*/  BSYNC.RECONVERGENT B0 ;  /* 0x0000000000007941 */ /* 0x000fea0003800200 */
.L_x_5820:
[----:B------:R-:W-:-:S13]  /*0d80*/  ISETP.GE.AND P0, PT, R5, R4, PT ;  /* 0x000000040500720c */ /* 0x000fda0003f06270 */
[----:B------:R-:W-:Y:S05]  /*0d90*/  @P0 EXIT ;  /* 0x000000000000094d */ /* 0x000fea0003800000 */
[----:B01----:R-:W0:Y:S01]  /*0da0*/  LDC.64 R2, c[0x0][0x398] ;  /* 0x0000e600ff027b82 */ /* 0x003e220000000a00 */
[----:B------:R-:W-:-:S05]  /*0db0*/  LEA R5, R0, R5, 0x9 ;  /* 0x0000000500057211 */ /* 0x000fca00078e48ff */
[----:B0-----:R-:W-:-:S05]  /*0dc0*/  IMAD.WIDE.U32 R2, R5, 0x4, R2 ;  /* 0x0000000405027825 */ /* 0x001fca00078e0002 */
[----:B------:R-:W-:Y:S01]  /*0dd0*/  STG.E desc[UR4][R2.64], R7 ;  /* 0x0000000702007986 */ /* 0x000fe2000c101904 */
[----:B------:R-:W-:Y:S05]  /*0de0*/  EXIT ;  /* 0x000000000000794d */ /* 0x000fea0003800000 */
.L_x_5822:
        /* <DEDUP_REMOVED lines=9> */
.L_x_7072:


//--------------------- .text._ZN2at6native29vectorized_elementwise_kernelILi2EZZZNS0_65_GLOBAL__N__cd49fe81_27_ActivationSoftplusKernel_cu_1520ed90_293215softplus_kernelERNS_18TensorIteratorBaseERKN3c106ScalarES8_ENKUlvE_clEvENKUlvE0_clEvEUlfE_St5arrayIPcLm2EEEEviT0_T1_ --------------------------
	.section	.text._ZN2at6native29vectorized_elementwise_kernelILi2EZZZNS0_65_GLOBAL__N__cd49fe81_27_ActivationSoftplusKernel_cu_1520ed90_293215softplus_kernelERNS_18TensorIteratorBaseERKN3c106ScalarES8_ENKUlvE_clEvENKUlvE0_clEvEUlfE_St5arrayIPcLm2EEEEviT0_T1_,"ax",@progbits
	.align	128
        .global         _ZN2at6native29vectorized_elementwise_kernelILi2EZZZNS0_65_GLOBAL__N__cd49fe81_27_ActivationSoftplusKernel_cu_1520ed90_293215softplus_kernelERNS_18TensorIteratorBaseERKN3c106ScalarES8_ENKUlvE_clEvENKUlvE0_clEvEUlfE_St5arrayIPcLm2EEEEviT0_T1_
        .type           _ZN2at6native29vectorized_elementwise_kernelILi2EZZZNS0_65_GLOBAL__N__cd49fe81_27_ActivationSoftplusKernel_cu_1520ed90_293215softplus_kernelERNS_18TensorIteratorBaseERKN3c106ScalarES8_ENKUlvE_clEvENKUlvE0_clEvEUlfE_St5arrayIPcLm2EEEEviT0_T1_,@function
        .size           _ZN2at6native29vectorized_elementwise_kernelILi2EZZZNS0_65_GLOBAL__N__cd49fe81_27_ActivationSoftplusKernel_cu_1520ed90_293215softplus_kernelERNS_18TensorIteratorBaseERKN3c106ScalarES8_ENKUlvE_clEvENKUlvE0_clEvEUlfE_St5arrayIPcLm2EEEEviT0_T1_,(.L_x_7073 - _ZN2at6native29vectorized_elementwise_kernelILi2EZZZNS0_65_GLOBAL__N__cd49fe81_27_ActivationSoftplusKernel_cu_1520ed90_293215softplus_kernelERNS_18TensorIteratorBaseERKN3c106ScalarES8_ENKUlvE_clEvENKUlvE0_clEvEUlfE_St5arrayIPcLm2EEEEviT0_T1_)
        .other          _ZN2at6native29vectorized_elementwise_kernelILi2EZZZNS0_65_GLOBAL__N__cd49fe81_27_ActivationSoftplusKernel_cu_1520ed90_293215softplus_kernelERNS_18TensorIteratorBaseERKN3c106ScalarES8_ENKUlvE_clEvENKUlvE0_clEvEUlfE_St5arrayIPcLm2EEEEviT0_T1_,@"STO_CUDA_ENTRY STV_DEFAULT"
_ZN2at6native29vectorized_elementwise_kernelILi2EZZZNS0_65_GLOBAL__N__cd49fe81_27_ActivationSoftplusKernel_cu_1520ed90_293215softplus_kernelERNS_18TensorIteratorBaseERKN3c106ScalarES8_ENKUlvE_clEvENKUlvE0_clEvEUlfE_St5arrayIPcLm2EEEEviT0_T1_:
.text._ZN2at6native29vectorized_elementwise_kernelILi2EZZZNS0_65_GLOBAL__N__cd49fe81_27_ActivationSoftplusKernel_cu_1520ed90_293215softplus_kernelERNS_18TensorIteratorBaseERKN3c106ScalarES8_ENKUlvE_clEvENKUlvE0_clEvEUlfE_St5arrayIPcLm2EEEEviT0_T1_:
        /* <DEDUP_REMOVED lines=9> */
[----:B------:R-:W-:Y:S01]  /*0090*/  HFMA2 R19, -RZ, RZ, 0, 0 ;  /* 0x00000000ff137431 */ /* 0x000fe200000001ff */
        /* <DEDUP_REMOVED lines=11> */
[----:B------:R0:W5:Y:S07]  /*0150*/  @!P6 LDG.E R19, desc[UR4][R2.64] ;  /* 0x000000040213e981 */ /* 0x00016e000c1e1900 */
[----:B------:R-:W-:Y:S01]  /*0160*/  @!P4 IADD3 R23, PT, PT, R0, R18, RZ ;  /* 0x000000120017c210 */ /* 0x000fe20007ffe0ff */
[----:B------:R-:W2:Y:S01]  /*0170*/  @!P4 LDC.64 R14, c[0x0][0x3a0] ;  /* 0x0000e800ff0ecb82 */ /* 0x000ea20000000a00 */
[----:B------:R-:W-:-:S04]  /*0180*/  @!P4 IADD3 R18, PT, PT, R18, 0x80, RZ ;  /* 0x000000801212c810 */ /* 0x000fc80007ffe0ff */
[----:B------:R-:W-:-:S13]  /*0190*/  ISETP.GE.U32.AND P3, PT, R18, R16, PT ;  /* 0x000000101200720c */ /* 0x000fda0003f66070 */
[----:B------:R-:W-:Y:S01]  /*01a0*/  @!P3 IADD3 R20, PT, PT, R0, R18, RZ ;  /* 0x000000120014b210 */ /* 0x000fe20007ffe0ff */
[----:B-1----:R-:W-:Y:S01]  /*01b0*/  @!P5 IMAD.WIDE.U32 R12, R25, 0x4, R12 ;  /* 0x00000004190cd825 */ /* 0x002fe200078e000c */
[----:B------:R-:W-:Y:S01]  /*01c0*/  @!P3 IADD3 R18, PT, PT, R18, 0x80, RZ ;  /* 0x000000801212b810 */ /* 0x000fe20007ffe0ff */
[----:B------:R-:W1:Y:S03]  /*01d0*/  @!P3 LDC.64 R10, c[0x0][0x3a0] ;  /* 0x0000e800ff0abb82 */ /* 0x000e660000000a00 */
[----:B------:R-:W-:-:S13]  /*01e0*/  ISETP.GE.U32.AND P2, PT, R18, R16, PT ;  /* 0x000000101200720c */ /* 0x000fda0003f46070 */
[----:B------:R-:W-:Y:S01]  /*01f0*/  @!P2 IADD3 R29, PT, PT, R0, R18, RZ ;  /* 0x00000012001da210 */ /* 0x000fe20007ffe0ff */
[----:B------:R-:W-:Y:S01]  /*0200*/  HFMA2 R25, -RZ, RZ, 0, 0 ;  /* 0x00000000ff197431 */ /* 0x000fe200000001ff */
[----:B------:R-:W-:Y:S01]  /*0210*/  @!P2 IADD3 R18, PT, PT, R18, 0x80, RZ ;  /* 0x000000801212a810 */ /* 0x000fe20007ffe0ff */
[----:B--2---:R-:W-:Y:S01]  /*0220*/  @!P4 IMAD.WIDE.U32 R14, R23, 0x4, R14 ;  /* 0x00000004170ec825 */ /* 0x004fe200078e000e */
[----:B0-----:R-:W0:Y:S02]  /*0230*/  @!P2 LDC.64 R2, c[0x0][0x3a0] ;  /* 0x0000e800ff02ab82 */ /* 0x001e240000000a00 */
[----:B------:R-:W-:Y:S02]  /*0240*/  ISETP.GE.U32.AND P1, PT, R18, R16, PT ;  /* 0x000000101200720c */ /* 0x000fe40003f26070 */
[----:B------:R2:W5:Y:S11]  /*0250*/  @!P4 LDG.E R25, desc[UR4][R14.64] ;  /* 0x000000040e19c981 */ /* 0x000576000c1e1900 */
[----:B------:R-:W-:Y:S01]  /*0260*/  @!P1 IADD3 R27, PT, PT, R0, R18, RZ ;  /* 0x00000012001b9210 */ /* 0x000fe20007ffe0ff */
[----:B-1----:R-:W-:Y:S01]  /*0270*/  @!P3 IMAD.WIDE.U32 R10, R20, 0x4, R10 ;  /* 0x00000004140ab825 */ /* 0x002fe200078e000a */
[----:B------:R-:W-:Y:S01]  /*0280*/  @!P1 IADD3 R18, PT, PT, R18, 0x80, RZ ;  /* 0x0000008012129810 */ /* 0x000fe20007ffe0ff */
[----:B------:R-:W1:Y:S03]  /*0290*/  @!P1 LDC.64 R4, c[0x0][0x3a0] ;  /* 0x0000e800ff049b82 */ /* 0x000e660000000a00 */
[----:B------:R-:W-:-:S13]  /*02a0*/  ISETP.GE.U32.AND P0, PT, R18, R16, PT ;  /* 0x000000101200720c */ /* 0x000fda0003f06070 */
[----:B------:R-:W-:Y:S01]  /*02b0*/  @!P0 IADD3 R21, PT, PT, R0, R18, RZ ;  /* 0x0000001200158210 */ /* 0x000fe20007ffe0ff */
[----:B------:R-:W3:Y:S01]  /*02c0*/  @!P0 LDC.64 R6, c[0x0][0x3a0] ;  /* 0x0000e800ff068b82 */ /* 0x000ee20000000a00 */
[----:B------:R-:W-:-:S04]  /*02d0*/  @!P0 IADD3 R18, PT, PT, R18, 0x80, RZ ;  /* 0x0000008012128810 */ /* 0x000fc80007ffe0ff */
[----:B------:R-:W-:-:S13]  /*02e0*/  ISETP.GE.U32.AND P6, PT, R18, R16, PT ;  /* 0x000000101200720c */ /* 0x000fda0003fc6070 */
[----:B------:R-:W4:Y:S01]  /*02f0*/  @!P6 LDC.64 R8, c[0x0][0x3a0] ;  /* 0x0000e800ff08eb82 */ /* 0x000f220000000a00 */
[----:B------:R-:W-:Y:S02]  /*0300*/  @!P6 IADD3 R18, PT, PT, R0, R18, RZ ;  /* 0x000000120012e210 */ /* 0x000fe40007ffe0ff */
[----:B--2---:R-:W-:Y:S01]  /*0310*/  MOV R15, RZ ;  /* 0x000000ff000f7202 */ /* 0x004fe20000000f00 */
[----:B---3--:R-:W-:-:S04]  /*0320*/  @!P0 IMAD.WIDE.U32 R6, R21, 0x4, R6 ;  /* 0x0000000415068825 */ /* 0x008fc800078e0006 */
[----:B------:R-:W-:-:S06]  /*0330*/  HFMA2 R21, -RZ, RZ, 0, 0 ;  /* 0x00000000ff157431 */ /* 0x000fcc00000001ff */
[----:B------:R-:W5:Y:S01]  /*0340*/  @!P0 LDG.E R21, desc[UR4][R6.64] ;  /* 0x0000000406158981 */ /* 0x000f62000c1e1900 */
[----:B----4-:R-:W-:-:S05]  /*0350*/  @!P6 IMAD.WIDE.U32 R8, R18, 0x4, R8 ;  /* 0x000000041208e825 */ /* 0x010fca00078e0008 */
[----:B------:R-:W5:Y:S01]  /*0360*/  @!P6 LDG.E R15, desc[UR4][R8.64] ;  /* 0x00000004080fe981 */ /* 0x000f62000c1e1900 */
[----:B------:R-:W-:-:S06]  /*0370*/  MOV R18, RZ ;  /* 0x000000ff00127202 */ /* 0x000fcc0000000f00 */
[----:B------:R-:W5:Y:S01]  /*0380*/  @!P3 LDG.E R18, desc[UR4][R10.64] ;  /* 0x000000040a12b981 */ /* 0x000f62000c1e1900 */
[----:B------:R-:W-:Y:S02]  /*0390*/  ISETP.GE.U32.AND P3, PT, R17, R16, PT ;  /* 0x000000101100720c */ /* 0x000fe40003f66070 */
[----:B------:R-:W-:-:S06]  /*03a0*/  MOV R23, RZ ;  /* 0x000000ff00177202 */ /* 0x000fcc0000000f00 */
[----:B------:R2:W5:Y:S05]  /*03b0*/  @!P5 LDG.E R23, desc[UR4][R12.64] ;  /* 0x000000040c17d981 */ /* 0x00056a000c1e1900 */
[----:B--2---:R-:W2:Y:S01]  /*03c0*/  @!P3 LDC.64 R12, c[0x0][0x398] ;  /* 0x0000e600ff0cbb82 */ /* 0x004ea20000000a00 */
[----:B0-----:R-:W-:-:S04]  /*03d0*/  @!P2 IMAD.WIDE.U32 R2, R29, 0x4, R2 ;  /* 0x000000041d02a825 */ /* 0x001fc800078e0002 */
[----:B------:R-:W-:Y:S02]  /*03e0*/  HFMA2 R29, -RZ, RZ, 0, 0 ;  /* 0x00000000ff1d7431 */ /* 0x000fe400000001ff */
[----:B-1----:R-:W-:Y:S01]  /*03f0*/  @!P1 IMAD.WIDE.U32 R4, R27, 0x4, R4 ;  /* 0x000000041b049825 */ /* 0x002fe200078e0004 */
[----:B------:R-:W-:Y:S01]  /*0400*/  MOV R27, RZ ;  /* 0x000000ff001b7202 */ /* 0x000fe20000000f00 */
[----:B------:R-:W-:Y:S01]  /*0410*/  BSSY.RECONVERGENT B0, `(.L_x_5824) ;  /* 0x0000031000007945 */ /* 0x000fe20003800200 */
[C---:B------:R-:W-:Y:S01]  /*0420*/  IADD3 R20, PT, PT, R17.reuse, 0x100, RZ ;  /* 0x0000010011147810 */ /* 0x040fe20007ffe0ff */
[----:B------:R-:W5:Y:S01]  /*0430*/  @!P2 LDG.E R29, desc[UR4][R2.64] ;  /* 0x00000004021da981 */ /* 0x000f62000c1e1900 */
        /* <DEDUP_REMOVED lines=8> */
[----:B0-----:R-:W-:Y:S01]  /*04c0*/  IADD3 R5, PT, PT, R17, 0x280, RZ ;  /* 0x0000028011057810 */ /* 0x001fe20007ffe0ff */
[----:B------:R-:W-:Y:S10]  /*04d0*/  @P3 BRA `(.L_x_5825) ;  /* 0x0000000000903947 */ /* 0x000ff40003800000 */
        /* <DEDUP_REMOVED lines=36> */
.L_x_5825:
[----:B------:R-:W-:Y:S05]  /*0720*/  BSYNC.RECONVERGENT B0 ;  /* 0x0000000000007941 */ /* 0x000fea0003800200 */
.L_x_5824:
[----:B------:R-:W-:Y:S01]  /*0730*/  BSSY.RECONVERGENT B0, `(.L_x_5826) ;  /* 0x0000028000007945 */ /* 0x000fe20003800200 */
[----:B------:R-:W-:Y:S02]  /*0740*/  ISETP.GE.U32.AND P0, PT, R5, R16, PT ;  /* 0x000000100500720c */ /* 0x000fe40003f06070 */
[----:B------:R-:W-:Y:S01]  /*0750*/  IADD3 R5, PT, PT, R17, 0x300, RZ ;  /* 0x0000030011057810 */ /* 0x000fe20007ffe0ff */
        /* <DEDUP_REMOVED lines=37> */
.L_x_5827:
[----:B------:R-:W-:Y:S05]  /*09b0*/  BSYNC.RECONVERGENT B0 ;  /* 0x0000000000007941 */ /* 0x000fea0003800200 */
.L_x_5826:
        /* <DEDUP_REMOVED lines=40> */
.L_x_5829:
[----:B------:R-:W-:Y:S05]  /*0c40*/  BSYNC.RECONVERGENT B0 ;  /* 0x0000000000007941 */ /* 0x000fea0003800200 */
.L_x_5828:
[----:B------:R-:W-:Y:S01]  /*0c50*/  @!P3 IADD3 R3, PT, PT, R0, R17, RZ ;  /* 0x000000110003b210 */ /* 0x000fe20007ffe0ff */
[----:B------:R-:W-:Y:S01]  /*0c60*/  BSSY.RECONVERGENT B0, `(.L_x_5830) ;  /* 0x0000028000007945 */ /* 0x000fe20003800200 */
[----:B------:R-:W-:-:S03]  /*0c70*/  ISETP.GE.U32.AND P4, PT, R5, R16, PT ;  /* 0x000000100500720c */ /* 0x000fc60003f86070 */
[----:B--2---:R-:W-:Y:S01]  /*0c80*/  @!P3 IMAD.WIDE.U32 R12, R3, 0x4, R12 ;  /* 0x00000004030cb825 */ /* 0x004fe200078e000c */
[----:B------:R-:W-:Y:S09]  /*0c90*/  @P2 BRA `(.L_x_5831) ;  /* 0x0000000000902947 */ /* 0x000ff20003800000 */
[----:B------:R-:W0:Y:S02]  /*0ca0*/  LDC.64 R2, c[0x0][0x388] ;  /* 0x0000e200ff027b82 */ /* 0x000e240000000a00 */
[----:B0----5:R-:W-:-:S05]  /*0cb0*/  FMUL.FTZ R4, R18, R2 ;  /* 0x0000000212047220 */ /* 0x021fca0000410000 */
[----:B------:R-:W-:-:S13]  /*0cc0*/  FSETP.GT.FTZ.AND P2, PT, R4, R3, PT ;  /* 0x000000030400720b */ /* 0x000fda0003f54000 */
        /* <DEDUP_REMOVED lines=14> */
[----:B------:R-:W0:Y:S02]  /*0db0*/  MUFU.RCP R7, R2 ;  /* 0x0000000200077308 */ /* 0x000e240000001000 */
        /* <DEDUP_REMOVED lines=18> */
.L_x_5831:
[----:B------:R-:W-:Y:S05]  /*0ee0*/  BSYNC.RECONVERGENT B0 ;  /* 0x0000000000007941 */ /* 0x000fea0003800200 */
.L_x_5830:
        /* <DEDUP_REMOVED lines=38> */
.L_x_5833:
[----:B------:R-:W-:Y:S05]  /*1150*/  BSYNC.RECONVERGENT B0 ;  /* 0x0000000000007941 */ /* 0x000fea0003800200 */
.L_x_5832:
        /* <DEDUP_REMOVED lines=38> */
.L_x_5835:
[----:B------:R-:W-:Y:S05]  /*13c0*/  BSYNC.RECONVERGENT B0 ;  /* 0x0000000000007941 */ /* 0x000fea0003800200 */
.L_x_5834:
        /* <DEDUP_REMOVED lines=38> */
.L_x_5837:
[----:B------:R-:W-:Y:S05]  /*1630*/  BSYNC.RECONVERGENT B0 ;  /* 0x0000000000007941 */ /* 0x000fea0003800200 */
.L_x_5836:
        /* <DEDUP_REMOVED lines=38> */
.L_x_5839:
[----:B------:R-:W-:Y:S05]  /*18a0*/  BSYNC.RECONVERGENT B0 ;  /* 0x0000000000007941 */ /* 0x000fea0003800200 */
.L_x_5838:
[----:B-----5:R0:W-:Y:S01]  /*18b0*/  @!P3 STG.E desc[UR4][R12.64], R19 ;  /* 0x000000130c00b986 */ /* 0x0201e2000c101904 */
[----:B------:R-:W-:Y:S01]  /*18c0*/  @!P3 MOV R17, R14 ;  /* 0x0000000e0011b202 */ /* 0x000fe20000000f00 */
        /* <DEDUP_REMOVED lines=16> */
.L_x_5842:
[----:B------:R-:W-:-:S13]  /*19d0*/  ISETP.GE.U32.AND P0, PT, R17, R16, PT ;  /* 0x000000101100720c */ /* 0x000fda0003f06070 */
[----:B------:R-:W-:Y:S05]  /*19e0*/  @P0 BRA `(.L_x_5844) ;  /* 0x0000000000300947 */ /* 0x000fea0003800000 */
[----:B0-----:R-:W0:Y:S01]  /*19f0*/  LDC.64 R2, c[0x0][0x398] ;  /* 0x0000e600ff027b82 */ /* 0x001e220000000a00 */
[----:B------:R-:W-:Y:S02]  /*1a00*/  IADD3 R5, PT, PT, R0, R17, RZ ;  /* 0x0000001100057210 */ /* 0x000fe40007ffe0ff */
[----:B------:R-:W-:-:S03]  /*1a10*/  IADD3 R17, PT, PT, R17, 0x80, RZ ;  /* 0x0000008011117810 */ /* 0x000fc60007ffe0ff */
[----:B0-----:R-:W-:-:S05]  /*1a20*/  IMAD.WIDE.U32 R2, R5, 0x4, R2 ;  /* 0x0000000405027825 */ /* 0x001fca00078e0002 */
[----:B------:R1:W-:Y:S02]  /*1a30*/  STG.E desc[UR4][R2.64], R18 ;  /* 0x0000001202007986 */ /* 0x0003e4000c101904 */
.L_x_5843:
[----:B------:R-:W-:-:S13]  /*1a40*/  ISETP.GE.U32.AND P0, PT, R17, R16, PT ;  /* 0x000000101100720c */ /* 0x000fda0003f06070 */
[----:B------:R-:W-:Y:S05]  /*1a50*/  @P0 BRA `(.L_x_5845) ;  /* 0x0000000000340947 */ /* 0x000fea0003800000 */
[----:B01----:R-:W0:Y:S01]  /*1a60*/  LDC.64 R2, c[0x0][0x398] ;  /* 0x0000e600ff027b82 */ /* 0x003e220000000a00 */
[----:B------:R-:W-:Y:S02]  /*1a70*/  IADD3 R5, PT, PT, R0, R17, RZ ;  /* 0x0000001100057210 */ /* 0x000fe40007ffe0ff */
[----:B------:R-:W-:-:S03]  /*1a80*/  IADD3 R17, PT, PT, R17, 0x80, RZ ;  /* 0x0000008011117810 */ /* 0x000fc60007ffe0ff */
[----:B0-----:R-:W-:-:S05]  /*1a90*/  IMAD.WIDE.U32 R2, R5, 0x4, R2 ;  /* 0x0000000405027825 */ /* 0x001fca00078e0002 */
[----:B------:R1:W-:Y:S02]  /*1aa0*/  STG.E desc[UR4][R2.64], R29 ;  /* 0x0000001d02007986 */ /* 0x0003e4000c101904 */
.L_x_5844:
        /* <DEDUP_REMOVED lines=8> */
.L_x_5845:
[----:B------:R-:W-:Y:S05]  /*1b30*/  BSYNC.RELIABLE B1 ;  /* 0x0000000000017941 */ /* 0x000fea0003800100 */
.L_x_5841:
[----:B------:R-:W-:-:S13]  /*1b40*/  ISETP.GE.U32.AND P0, PT, R17, R16, PT ;  /* 0x000000101100720c */ /* 0x000fda0003f06070 */
[----:B012---:R-:W0:Y:S01]  /*1b50*/  @!P0 LDC.64 R2, c[0x0][0x398] ;  /* 0x0000e600ff028b82 */ /* 0x007e220000000a00 */
[----:B------:R-:W-:Y:S02]  /*1b60*/  @!P0 IADD3 R5, PT, PT, R0, R17, RZ ;  /* 0x0000001100058210 */ /* 0x000fe40007ffe0ff */
[----:B------:R-:W-:-:S03]  /*1b70*/  @!P0 IADD3 R17, PT, PT, R17, 0x80, RZ ;  /* 0x0000008011118810 */ /* 0x000fc60007ffe0ff */
[----:B0-----:R-:W-:-:S05]  /*1b80*/  @!P0 IMAD.WIDE.U32 R2, R5, 0x4, R2 ;  /* 0x0000000405028825 */ /* 0x001fca00078e0002 */
[----:B------:R2:W-:Y:S02]  /*1b90*/  @!P0 STG.E desc[UR4][R2.64], R21 ;  /* 0x0000001502008986 */ /* 0x0005e4000c101904 */
.L_x_5846:
[----:B------:R-:W-:Y:S05]  /*1ba0*/  BSYNC.RECONVERGENT B0 ;  /* 0x0000000000007941 */ /* 0x000fea0003800200 */
.L_x_5840:
        /* <DEDUP_REMOVED lines=8> */
.L_x_5823:
[----:B------:R-:W0:Y:S01]  /*1c30*/  S2R R13, SR_TID.X ;  /* 0x00000000000d7919 */ /* 0x000e220000002100 */
[----:B------:R-:W1:Y:S01]  /*1c40*/  LDC.64 R2, c[0x0][0x3a0] ;  /* 0x0000e800ff027b82 */ /* 0x000e620000000a00 */
[----:B------:R-:W2:Y:S07]  /*1c50*/  LDCU.64 UR6, c[0x0][0x388] ;  /* 0x00007100ff0677ac */ /* 0x000eae0008000a00 */
[----:B------:R-:W3:Y:S01]  /*1c60*/  LDC.64 R10, c[0x0][0x398] ;  /* 0x0000e600ff0a7b82 */ /* 0x000ee20000000a00 */
[----:B-1----:R-:W-:-:S04]  /*1c70*/  IMAD.WIDE.U32 R2, R0, 0x4, R2 ;  /* 0x0000000400027825 */ /* 0x002fc800078e0002 */
[----:B0-----:R-:W-:-:S05]  /*1c80*/  IMAD.WIDE.U32 R14, R13, 0x8, R2 ;  /* 0x000000080d0e7825 */ /* 0x001fca00078e0002 */
[----:B------:R-:W2:Y:S04]  /*1c90*/  LDG.E.64 R8, desc[UR4][R14.64] ;  /* 0x000000040e087981 */ /* 0x000ea8000c1e1b00 */
[----:B------:R-:W4:Y:S04]  /*1ca0*/  LDG.E.64 R6, desc[UR4][R14.64+0x400] ;  /* 0x000400040e067981 */ /* 0x000f28000c1e1b00 */
[----:B------:R0:W5:Y:S04]  /*1cb0*/  LDG.E.64 R4, desc[UR4][R14.64+0x800] ;  /* 0x000800040e047981 */ /* 0x000168000c1e1b00 */
[----:B------:R0:W5:Y:S01]  /*1cc0*/  LDG.E.64 R2, desc[UR4][R14.64+0xc00] ;  /* 0x000c00040e027981 */ /* 0x000162000c1e1b00 */
[----:B------:R-:W-:Y:S01]  /*1cd0*/  BSSY.RECONVERGENT B0, `(.L_x_5847) ;  /* 0x0000028000007945 */ /* 0x000fe20003800200 */
[----:B---3--:R-:W-:-:S04]  /*1ce0*/  IMAD.WIDE.U32 R10, R0, 0x4, R10 ;  /* 0x00000004000a7825 */ /* 0x008fc800078e000a */
[----:B--2---:R-:W-:Y:S01]  /*1cf0*/  FMUL.FTZ R16, R8, UR6 ;  /* 0x0000000608107c20 */ /* 0x004fe20008410000 */
[----:B------:R-:W-:Y:S01]  /*1d00*/  FMUL.FTZ R12, R9, UR6 ;  /* 0x00000006090c7c20 */ /* 0x000fe20008410000 */
[----:B----4-:R-:W-:-:S03]  /*1d10*/  FMUL.FTZ R0, R6, UR6 ;  /* 0x0000000606007c20 */ /* 0x010fc60008410000 */
[----:B------:R-:W-:Y:S02]  /*1d20*/  FSETP.GT.FTZ.AND P0, PT, R16, UR7, PT ;  /* 0x0000000710007c0b */ /* 0x000fe4000bf14000 */
[----:B------:R-:W-:-:S11]  /*1d30*/  FSETP.GT.FTZ.AND P1, PT, R12, UR7, PT ;  /* 0x000000070c007c0b */ /* 0x000fd6000bf34000 */
        /* <DEDUP_REMOVED lines=33> */
.L_x_5848:
[----:B------:R-:W-:Y:S05]  /*1f50*/  BSYNC.RECONVERGENT B0 ;  /* 0x0000000000007941 */ /* 0x000fea0003800200 */
.L_x_5847:
        /* <DEDUP_REMOVED lines=34> */
.L_x_5850:
[----:B------:R-:W-:Y:S05]  /*2180*/  BSYNC.RECONVERGENT B0 ;  /* 0x0000000000007941 */ /* 0x000fea0003800200 */
.L_x_5849:
[----:B------:R-:W-:Y:S01]  /*2190*/  FSETP.GT.FTZ.AND P5, PT, R0, UR7, PT ;  /* 0x0000000700007c0b */ /* 0x000fe2000bfb4000 */
[----:B------:R-:W-:Y:S01]  /*21a0*/  FMUL.FTZ R17, R7, UR6 ;  /* 0x0000000607117c20 */ /* 0x000fe20008410000 */
[----:B-----5:R-:W-:Y:S01]  /*21b0*/  FMUL.FTZ R16, R4, UR6 ;  /* 0x0000000604107c20 */ /* 0x020fe20008410000 */
[----:B------:R-:W-:Y:S01]  /*21c0*/  FMUL.FTZ R15, R5, UR6 ;  /* 0x00000006050f7c20 */ /* 0x000fe20008410000 */
[----:B------:R-:W-:Y:S01]  /*21d0*/  FMUL.FTZ R14, R2, UR6 ;  /* 0x00000006020e7c20 */ /* 0x000fe20008410000 */
[----:B------:R-:W-:Y:S01]  /*21e0*/  FMUL.FTZ R12, R3, UR6 ;  /* 0x00000006030c7c20 */ /* 0x000fe20008410000 */
[----:B------:R-:W-:Y:S01]  /*21f0*/  BSSY.RECONVERGENT B0, `(.L_x_5851) ;  /* 0x0000028000007945 */ /* 0x000fe20003800200 */
[----:B------:R-:W-:Y:S01]  /*2200*/  FSETP.GT.FTZ.AND P0, PT, R17, UR7, PT ;  /* 0x0000000711007c0b */ /* 0x000fe2000bf14000 */
[----:B------:R-:W-:Y:S01]  /*2210*/  IMAD.WIDE.U32 R10, R13, 0x8, R10 ;  /* 0x000000080d0a7825 */ /* 0x000fe200078e000a */
[----:B------:R-:W-:Y:S02]  /*2220*/  FSETP.GT.FTZ.AND P1, PT, R16, UR7, PT ;  /* 0x0000000710007c0b */ /* 0x000fe4000bf34000 */
        /* <DEDUP_REMOVED lines=36> */
.L_x_5852:
[----:B------:R-:W-:Y:S05]  /*2470*/  BSYNC.RECONVERGENT B0 ;  /* 0x0000000000007941 */ /* 0x000fea0003800200 */
.L_x_5851:
        /* <DEDUP_REMOVED lines=34> */
.L_x_5854:
[----:B------:R-:W-:Y:S05]  /*26a0*/  BSYNC.RECONVERGENT B0 ;  /* 0x0000000000007941 */ /* 0x000fea0003800200 */
.L_x_5853:
        /* <DEDUP_REMOVED lines=34> */
.L_x_5856:
[----:B------:R-:W-:Y:S05]  /*28d0*/  BSYNC.RECONVERGENT B0 ;  /* 0x0000000000007941 */ /* 0x000fea0003800200 */
.L_x_5855:
        /* <DEDUP_REMOVED lines=34> */
.L_x_5858:
[----:B------:R-:W-:Y:S05]  /*2b00*/  BSYNC.RECONVERGENT B0 ;  /* 0x0000000000007941 */ /* 0x000fea0003800200 */
.L_x_5857:
        /* <DEDUP_REMOVED lines=34> */
.L_x_5860:
[----:B------:R-:W-:Y:S05]  /*2d30*/  BSYNC.RECONVERGENT B0 ;  /* 0x0000000000007941 */ /* 0x000fea0003800200 */
.L_x_5859:
        /* <DEDUP_REMOVED lines=34> */
.L_x_5862:
[----:B------:R-:W-:Y:S05]  /*2f60*/  BSYNC.RECONVERGENT B0 ;  /* 0x0000000000007941 */ /* 0x000fea0003800200 */
.L_x_5861:
[----:B------:R-:W-:Y:S04]  /*2f70*/  STG.E.64 desc[UR4][R10.64], R8 ;  /* 0x000000080a007986 */ /* 0x000fe8000c101b04 */
[----:B------:R-:W-:Y:S04]  /*2f80*/  STG.E.64 desc[UR4][R10.64+0x400], R6 ;  /* 0x000400060a007986 */ /* 0x000fe8000c101b04 */
[----:B------:R-:W-:Y:S04]  /*2f90*/  STG.E.64 desc[UR4][R10.64+0x800], R4 ;  /* 0x000800040a007986 */ /* 0x000fe8000c101b04 */
[----:B------:R-:W-:Y:S01]  /*2fa0*/  STG.E.64 desc[UR4][R10.64+0xc00], R2 ;  /* 0x000c00020a007986 */ /* 0x000fe2000c101b04 */
[----:B------:R-:W-:Y:S05]  /*2fb0*/  EXIT ;  /* 0x000000000000794d */ /* 0x000fea0003800000 */
.L_x_5863:
        /* <DEDUP_REMOVED lines=12> */
.L_x_7073:


//--------------------- .text._ZN2at6native29vectorized_elementwise_kernelILi4EZZZNS0_65_GLOBAL__N__cd49fe81_27_ActivationSoftplusKernel_cu_1520ed90_293215softplus_kernelERNS_18TensorIteratorBaseERKN3c106ScalarES8_ENKUlvE_clEvENKUlvE0_clEvEUlfE_St5arrayIPcLm2EEEEviT0_T1_ --------------------------
	.section	.text._ZN2at6native29vectorized_elementwise_kernelILi4EZZZNS0_65_GLOBAL__N__cd49fe81_27_ActivationSoftplusKernel_cu_1520ed90_293215softplus_kernelERNS_18TensorIteratorBaseERKN3c106ScalarES8_ENKUlvE_clEvENKUlvE0_clEvEUlfE_St5arrayIPcLm2EEEEviT0_T1_,"ax",@progbits
	.align	128
        .global         _ZN2at6native29vectorized_elementwise_kernelILi4EZZZNS0_65_GLOBAL__N__cd49fe81_27_ActivationSoftplusKernel_cu_1520ed90_293215softplus_kernelERNS_18TensorIteratorBaseERKN3c106ScalarES8_ENKUlvE_clEvENKUlvE0_clEvEUlfE_St5arrayIPcLm2EEEEviT0_T1_
        .type           _ZN2at6native29vectorized_elementwise_kernelILi4EZZZNS0_65_GLOBAL__N__cd49fe81_27_ActivationSoftplusKernel_cu_1520ed90_293215softplus_kernelERNS_18TensorIteratorBaseERKN3c106ScalarES8_ENKUlvE_clEvENKUlvE0_clEvEUlfE_St5arrayIPcLm2EEEEviT0_T1_,@function
        .size           _ZN2at6native29vectorized_elementwise_kernelILi4EZZZNS0_65_GLOBAL__N__cd49fe81_27_ActivationSoftplusKernel_cu_1520ed90_293215softplus_kernelERNS_18TensorIteratorBaseERKN3c106ScalarES8_ENKUlvE_clEvENKUlvE0_clEvEUlfE_St5arrayIPcLm2EEEEviT0_T1_,(.L_x_7074 - _ZN2at6native29vectorized_elementwise_kernelILi4EZZZNS0_65_GLOBAL__N__cd49fe81_27_ActivationSoftplusKernel_cu_1520ed90_293215softplus_kernelERNS_18TensorIteratorBaseERKN3c106ScalarES8_ENKUlvE_clEvENKUlvE0_clEvEUlfE_St5arrayIPcLm2EEEEviT0_T1_)
        .other          _ZN2at6native29vectorized_elementwise_kernelILi4EZZZNS0_65_GLOBAL__N__cd49fe81_27_ActivationSoftplusKernel_cu_1520ed90_293215softplus_kernelERNS_18TensorIteratorBaseERKN3c106ScalarES8_ENKUlvE_clEvENKUlvE0_clEvEUlfE_St5arrayIPcLm2EEEEviT0_T1_,@"STO_CUDA_ENTRY STV_DEFAULT"
_ZN2at6native29vectorized_elementwise_kernelILi4EZZZNS0_65_GLOBAL__N__cd49fe81_27_ActivationSoftplusKernel_cu_1520ed90_293215softplus_kernelERNS_18TensorIteratorBaseERKN3c106ScalarES8_ENKUlvE_clEvENKUlvE0_clEvEUlfE_St5arrayIPcLm2EEEEviT0_T1_:
.text._ZN2at6native29vectorized_elementwise_kernelILi4EZZZNS0_65_GLOBAL__N__cd49fe81_27_ActivationSoftplusKernel_cu_1520ed90_293215softplus_kernelERNS_18TensorIteratorBaseERKN3c106ScalarES8_ENKUlvE_clEvENKUlvE0_clEvEUlfE_St5arrayIPcLm2EEEEviT0_T1_:
        /* <DEDUP_REMOVED lines=114> */
.L_x_5866:
[----:B------:R-:W-:Y:S05]  /*0720*/  BSYNC.RECONVERGENT B0 ;  /* 0x0000000000007941 */ /* 0x000fea0003800200 */
.L_x_5865:
        /* <DEDUP_REMOVED lines=40> */
.L_x_5868:
[----:B------:R-:W-:Y:S05]  /*09b0*/  BSYNC.RECONVERGENT B0 ;  /* 0x0000000000007941 */ /* 0x000fea0003800200 */
.L_x_5867:
        /* <DEDUP_REMOVED lines=40> */
.L_x_5870:
[----:B------:R-:W-:Y:S05]  /*0c40*/  BSYNC.RECONVERGENT B0 ;  /* 0x0000000000007941 */ /* 0x000fea0003800200 */
.L_x_5869:
        /* <DEDUP_REMOVED lines=41> */
.L_x_5872:
[----:B------:R-:W-:Y:S05]  /*0ee0*/  BSYNC.RECONVERGENT B0 ;  /* 0x0000000000007941 */ /* 0x000fea0003800200 */
.L_x_5871:
        /* <DEDUP_REMOVED lines=38> */
.L_x_5874:
[----:B------:R-:W-:Y:S05]  /*1150*/  BSYNC.RECONVERGENT B0 ;  /* 0x0000000000007941 */ /* 0x000fea0003800200 */
.L_x_5873:
        /* <DEDUP_REMOVED lines=38> */
.L_x_5876:
[----:B------:R-:W-:Y:S05]  /*13c0*/  BSYNC.RECONVERGENT B0 ;  /* 0x0000000000007941 */ /* 0x000fea0003800200 */
.L_x_5875:
        /* <DEDUP_REMOVED lines=38> */
.L_x_5878:
[----:B------:R-:W-:Y:S05]  /*1630*/  BSYNC.RECONVERGENT B0 ;  /* 0x0000000000007941 */ /* 0x000fea0003800200 */
.L_x_5877:
        /* <DEDUP_REMOVED lines=38> */
.L_x_5880:
[----:B------:R-:W-:Y:S05]  /*18a0*/  BSYNC.RECONVERGENT B0 ;  /* 0x0000000000007941 */ /* 0x000fea0003800200 */
.L_x_5879:
        /* <DEDUP_REMOVED lines=18> */
.L_x_5883:
[----:B------:R-:W-:-:S13]  /*19d0*/  ISETP.GE.U32.AND P0, PT, R17, R16, PT ;  /* 0x000000101100720c */ /* 0x000fda0003f06070 */
[----:B------:R-:W-:Y:S05]  /*19e0*/  @P0 BRA `(.L_x_5885) ;  /* 0x0000000000300947 */ /* 0x000fea0003800000 */
[----:B0-----:R-:W0:Y:S01]  /*19f0*/  LDC.64 R2, c[0x0][0x398] ;  /* 0x0000e600ff027b82 */ /* 0x001e220000000a00 */
[----:B------:R-:W-:Y:S02]  /*1a00*/  IADD3 R5, PT, PT, R0, R17, RZ ;  /* 0x0000001100057210 */ /* 0x000fe40007ffe0ff */
[----:B------:R-:W-:-:S03]  /*1a10*/  IADD3 R17, PT, PT, R17, 0x80, RZ ;  /* 0x0000008011117810 */ /* 0x000fc60007ffe0ff */
[----:B0-----:R-:W-:-:S05]  /*1a20*/  IMAD.WIDE.U32 R2, R5, 0x4, R2 ;  /* 0x0000000405027825 */ /* 0x001fca00078e0002 */
[----:B------:R1:W-:Y:S02]  /*1a30*/  STG.E desc[UR4][R2.64], R18 ;  /* 0x0000001202007986 */ /* 0x0003e4000c101904 */
.L_x_5884:
[----:B------:R-:W-:-:S13]  /*1a40*/  ISETP.GE.U32.AND P0, PT, R17, R16, PT ;  /* 0x000000101100720c */ /* 0x000fda0003f06070 */
[----:B------:R-:W-:Y:S05]  /*1a50*/  @P0 BRA `(.L_x_5886) ;  /* 0x0000000000340947 */ /* 0x000fea0003800000 */
[----:B01----:R-:W0:Y:S01]  /*1a60*/  LDC.64 R2, c[0x0][0x398] ;  /* 0x0000e600ff027b82 */ /* 0x003e220000000a00 */
[----:B------:R-:W-:Y:S02]  /*1a70*/  IADD3 R5, PT, PT, R0, R17, RZ ;  /* 0x0000001100057210 */ /* 0x000fe40007ffe0ff */
[----:B------:R-:W-:-:S03]  /*1a80*/  IADD3 R17, PT, PT, R17, 0x80, RZ ;  /* 0x0000008011117810 */ /* 0x000fc60007ffe0ff */
[----:B0-----:R-:W-:-:S05]  /*1a90*/  IMAD.WIDE.U32 R2, R5, 0x4, R2 ;  /* 0x0000000405027825 */ /* 0x001fca00078e0002 */
[----:B------:R1:W-:Y:S02]  /*1aa0*/  STG.E desc[UR4][R2.64], R29 ;  /* 0x0000001d02007986 */ /* 0x0003e4000c101904 */
.L_x_5885:
        /* <DEDUP_REMOVED lines=8> */
.L_x_5886:
[----:B------:R-:W-:Y:S05]  /*1b30*/  BSYNC.RELIABLE B1 ;  /* 0x0000000000017941 */ /* 0x000fea0003800100 */
.L_x_5882:
[----:B------:R-:W-:-:S13]  /*1b40*/  ISETP.GE.U32.AND P0, PT, R17, R16, PT ;  /* 0x000000101100720c */ /* 0x000fda0003f06070 */
[----:B012---:R-:W0:Y:S01]  /*1b50*/  @!P0 LDC.64 R2, c[0x0][0x398] ;  /* 0x0000e600ff028b82 */ /* 0x007e220000000a00 */
[----:B------:R-:W-:Y:S02]  /*1b60*/  @!P0 IADD3 R5, PT, PT, R0, R17, RZ ;  /* 0x0000001100058210 */ /* 0x000fe40007ffe0ff */
[----:B------:R-:W-:-:S03]  /*1b70*/  @!P0 IADD3 R17, PT, PT, R17, 0x80, RZ ;  /* 0x0000008011118810 */ /* 0x000fc60007ffe0ff */
[----:B0-----:R-:W-:-:S05]  /*1b80*/  @!P0 IMAD.WIDE.U32 R2, R5, 0x4, R2 ;  /* 0x0000000405028825 */ /* 0x001fca00078e0002 */
[----:B------:R2:W-:Y:S02]  /*1b90*/  @!P0 STG.E desc[UR4][R2.64], R21 ;  /* 0x0000001502008986 */ /* 0x0005e4000c101904 */
.L_x_5887:
[----:B------:R-:W-:Y:S05]  /*1ba0*/  BSYNC.RECONVERGENT B0 ;  /* 0x0000000000007941 */ /* 0x000fea0003800200 */
.L_x_5881:
        /* <DEDUP_REMOVED lines=8> */
.L_x_5864:
[----:B------:R-:W0:Y:S01]  /*1c30*/  S2R R13, SR_TID.X ;  /* 0x00000000000d7919 */ /* 0x000e220000002100 */
[----:B------:R-:W1:Y:S01]  /*1c40*/  LDC.64 R2, c[0x0][0x3a0] ;  /* 0x0000e800ff027b82 */ /* 0x000e620000000a00 */
[----:B------:R-:W2:Y:S01]  /*1c50*/  LDCU.64 UR6, c[0x0][0x388] ;  /* 0x00007100ff0677ac */ /* 0x000ea20008000a00 */
[----:B-1----:R-:W-:-:S04]  /*1c60*/  IMAD.WIDE.U32 R2, R0, 0x4, R2 ;  /* 0x0000000400027825 */ /* 0x002fc800078e0002 */
[----:B0-----:R-:W-:Y:S02]  /*1c70*/  IMAD.WIDE.U32 R14, R13, 0x10, R2 ;  /* 0x000000100d0e7825 */ /* 0x001fe400078e0002 */
[----:B------:R-:W0:Y:S03]  /*1c80*/  LDC.64 R2, c[0x0][0x398] ;  /* 0x0000e600ff027b82 */ /* 0x000e260000000a00 */
[----:B------:R-:W2:Y:S04]  /*1c90*/  LDG.E.128 R8, desc[UR4][R14.64] ;  /* 0x000000040e087981 */ /* 0x000ea8000c1e1d00 */
[----:B------:R1:W5:Y:S01]  /*1ca0*/  LDG.E.128 R4, desc[UR4][R14.64+0x800] ;  /* 0x000800040e047981 */ /* 0x000362000c1e1d00 */
[----:B------:R-:W-:Y:S01]  /*1cb0*/  BSSY.RECONVERGENT B0, `(.L_x_5888) ;  /* 0x0000028000007945 */ /* 0x000fe20003800200 */
[----:B0-----:R-:W-:-:S04]  /*1cc0*/  IMAD.WIDE.U32 R2, R0, 0x4, R2 ;  /* 0x0000000400027825 */ /* 0x001fc800078e0002 */
[----:B--2---:R-:W-:Y:S01]  /*1cd0*/  FMUL.FTZ R16, R8, UR6 ;  /* 0x0000000608107c20 */ /* 0x004fe20008410000 */
[----:B------:R-:W-:Y:S01]  /*1ce0*/  FMUL.FTZ R12, R9, UR6 ;  /* 0x00000006090c7c20 */ /* 0x000fe20008410000 */
        /* <DEDUP_REMOVED lines=36> */
.L_x_5889:
[----:B------:R-:W-:Y:S05]  /*1f30*/  BSYNC.RECONVERGENT B0 ;  /* 0x0000000000007941 */ /* 0x000fea0003800200 */
.L_x_5888:
        /* <DEDUP_REMOVED lines=34> */
.L_x_5891:
[----:B------:R-:W-:Y:S05]  /*2160*/  BSYNC.RECONVERGENT B0 ;  /* 0x0000000000007941 */ /* 0x000fea0003800200 */
.L_x_5890:
        /* <DEDUP_REMOVED lines=46> */
.L_x_5893:
[----:B------:R-:W-:Y:S05]  /*2450*/  BSYNC.RECONVERGENT B0 ;  /* 0x0000000000007941 */ /* 0x000fea0003800200 */
.L_x_5892:
        /* <DEDUP_REMOVED lines=34> */
.L_x_5895:
[----:B------:R-:W-:Y:S05]  /*2680*/  BSYNC.RECONVERGENT B0 ;  /* 0x0000000000007941 */ /* 0x000fea0003800200 */
.L_x_5894:
        /* <DEDUP_REMOVED lines=34> */
.L_x_5897:
[----:B------:R-:W-:Y:S05]  /*28b0*/  BSYNC.RECONVERGENT B0 ;  /* 0x0000000000007941 */ /* 0x000fea0003800200 */
.L_x_5896:
        /* <DEDUP_REMOVED lines=34> */
.L_x_5899:
[----:B------:R-:W-:Y:S05]  /*2ae0*/  BSYNC.RECONVERGENT B0 ;  /* 0x0000000000007941 */ /* 0x000fea0003800200 */
.L_x_5898:
        /* <DEDUP_REMOVED lines=34> */
.L_x_5901:
[----:B------:R-:W-:Y:S05]  /*2d10*/  BSYNC.RECONVERGENT B0 ;  /* 0x0000000000007941 */ /* 0x000fea0003800200 */
.L_x_5900:
        /* <DEDUP_REMOVED lines=34> */
.L_x_5903:
[----:B------:R-:W-:Y:S05]  /*2f40*/  BSYNC.RECONVERGENT B0 ;  /* 0x0000000000007941 */ /* 0x000fea0003800200 */
.L_x_5902:
[----:B------:R-:W-:Y:S04]  /*2f50*/  STG.E.128 desc[UR4][R2.64], R8 ;  /* 0x0000000802007986 */ /* 0x000fe8000c101d04 */
[----:B------:R-:W-:Y:S01]  /*2f60*/  STG.E.128 desc[UR4][R2.64+0x800], R4 ;  /* 0x0008000402007986 */ /* 0x000fe2000c101d04 */
[----:B------:R-:W-:Y:S05]  /*2f70*/  EXIT ;  /* 0x000000000000794d */ /* 0x000fea0003800000 */
.L_x_5904:
        /* <DEDUP_REMOVED lines=16> */
.L_x_7074:


//--------------------- .text._ZN2at6native29vectorized_elementwise_kernelILi8EZZZNS0_65_GLOBAL__N__cd49fe81_27_ActivationSoftplusKernel_cu_1520ed90_293215softplus_kernelERNS_18TensorIteratorBaseERKN3c106ScalarES8_ENKUlvE_clEvENKUlvE0_clEvEUlfE_St5arrayIPcLm2EEEEviT0_T1_ --------------------------
	.section	.text._ZN2at6native29vectorized_elementwise_kernelILi8EZZZNS0_65_GLOBAL__N__cd49fe81_27_ActivationSoftplusKernel_cu_1520ed90_293215softplus_kernelERNS_18TensorIteratorBaseERKN3c106ScalarES8_ENKUlvE_clEvENKUlvE0_clEvEUlfE_St5arrayIPcLm2EEEEviT0_T1_,"ax",@progbits
	.align	128
        .global         _ZN2at6native29vectorized_elementwise_kernelILi8EZZZNS0_65_GLOBAL__N__cd49fe81_27_ActivationSoftplusKernel_cu_1520ed90_293215softplus_kernelERNS_18TensorIteratorBaseERKN3c106ScalarES8_ENKUlvE_clEvENKUlvE0_clEvEUlfE_St5arrayIPcLm2EEEEviT0_T1_
        .type           _ZN2at6native29vectorized_elementwise_kernelILi8EZZZNS0_65_GLOBAL__N__cd49fe81_27_ActivationSoftplusKernel_cu_1520ed90_293215softplus_kernelERNS_18TensorIteratorBaseERKN3c106ScalarES8_ENKUlvE_clEvENKUlvE0_clEvEUlfE_St5arrayIPcLm2EEEEviT0_T1_,@function
        .size           _ZN2at6native29vectorized_elementwise_kernelILi8EZZZNS0_65_GLOBAL__N__cd49fe81_27_ActivationSoftplusKernel_cu_1520ed90_293215softplus_kernelERNS_18TensorIteratorBaseERKN3c106ScalarES8_ENKUlvE_clEvENKUlvE0_clEvEUlfE_St5arrayIPcLm2EEEEviT0_T1_,(.L_x_7075 - _ZN2at6native29vectorized_elementwise_kernelILi8EZZZNS0_65_GLOBAL__N__cd49fe81_27_ActivationSoftplusKernel_cu_1520ed90_293215softplus_kernelERNS_18TensorIteratorBaseERKN3c106ScalarES8_ENKUlvE_clEvENKUlvE0_clEvEUlfE_St5arrayIPcLm2EEEEviT0_T1_)
        .other          _ZN2at6native29vectorized_elementwise_kernelILi8EZZZNS0_65_GLOBAL__N__cd49fe81_27_ActivationSoftplusKernel_cu_1520ed90_293215softplus_kernelERNS_18TensorIteratorBaseERKN3c106ScalarES8_ENKUlvE_clEvENKUlvE0_clEvEUlfE_St5arrayIPcLm2EEEEviT0_T1_,@"STO_CUDA_ENTRY STV_DEFAULT"
_ZN2at6native29vectorized_elementwise_kernelILi8EZZZNS0_65_GLOBAL__N__cd49fe81_27_ActivationSoftplusKernel_cu_1520ed90_293215softplus_kernelERNS_18TensorIteratorBaseERKN3c106ScalarES8_ENKUlvE_clEvENKUlvE0_clEvEUlfE_St5arrayIPcLm2EEEEviT0_T1_:
.text._ZN2at6native29vectorized_elementwise_kernelILi8EZZZNS0_65_GLOBAL__N__cd49fe81_27_ActivationSoftplusKernel_cu_1520ed90_293215softplus_kernelERNS_18TensorIteratorBaseERKN3c106ScalarES8_ENKUlvE_clEvENKUlvE0_clEvEUlfE_St5arrayIPcLm2EEEEviT0_T1_:
[----:B------:R-:W-:Y:S01]  /*0000*/  LDC R1, c[0x0][0x37c] ;  /* 0x0000df00ff017b82 */ /* 0x000fe20000000800 */
[----:B------:R-:W-:Y:S05]  /*0010*/  EXIT ;  /* 0x000000000000794d */ /* 0x000fea0003800000 */
.L_x_5905:
        /* <DEDUP_REMOVED lines=14> */
.L_x_7075:


//--------------------- .text._ZN2at6native18elementwise_kernelILi128ELi4EZNS0_15gpu_kernel_implIZZZNS0_65_GLOBAL__N__cd49fe81_27_ActivationSoftplusKernel_cu_1520ed90_293215softplus_kernelERNS_18TensorIteratorBaseERKN3c106ScalarES9_ENKUlvE_clEvENKUlvE_clEvEUldE_EEvS5_RKT_EUliE_EEviT1_ --------------------------
	.section	.text._ZN2at6native18elementwise_kernelILi128ELi4EZNS0_15gpu_kernel_implIZZZNS0_65_GLOBAL__N__cd49fe81_27_ActivationSoftplusKernel_cu_1520ed90_293215softplus_kernelERNS_18TensorIteratorBaseERKN3c106ScalarES9_ENKUlvE_clEvENKUlvE_clEvEUldE_EEvS5_RKT_EUliE_EEviT1_,"ax",@progbits
	.align	128
        .global         _ZN2at6native18elementwise_kernelILi128ELi4EZNS0_15gpu_kernel_implIZZZNS0_65_GLOBAL__N__cd49fe81_27_ActivationSoftplusKernel_cu_1520ed90_293215softplus_kernelERNS_18TensorIteratorBaseERKN3c106ScalarES9_ENKUlvE_clEvENKUlvE_clEvEUldE_EEvS5_RKT_EUliE_EEviT1_
        .type           _ZN2at6native18elementwise_kernelILi128ELi4EZNS0_15gpu_kernel_implIZZZNS0_65_GLOBAL__N__cd49fe81_27_ActivationSoftplusKernel_cu_1520ed90_293215softplus_kernelERNS_18TensorIteratorBaseERKN3c106ScalarES9_ENKUlvE_clEvENKUlvE_clEvEUldE_EEvS5_RKT_EUliE_EEviT1_,@function
        .size           _ZN2at6native18elementwise_kernelILi128ELi4EZNS0_15gpu_kernel_implIZZZNS0_65_GLOBAL__N__cd49fe81_27_ActivationSoftplusKernel_cu_1520ed90_293215softplus_kernelERNS_18TensorIteratorBaseERKN3c106ScalarES9_ENKUlvE_clEvENKUlvE_clEvEUldE_EEvS5_RKT_EUliE_EEviT1_,(.L_x_7021 - _ZN2at6native18elementwise_kernelILi128ELi4EZNS0_15gpu_kernel_implIZZZNS0_65_GLOBAL__N__cd49fe81_27_ActivationSoftplusKernel_cu_1520ed90_293215softplus_kernelERNS_18TensorIteratorBaseERKN3c106ScalarES9_ENKUlvE_clEvENKUlvE_clEvEUldE_EEvS5_RKT_EUliE_EEviT1_)
        .other          _ZN2at6native18elementwise_kernelILi128ELi4EZNS0_15gpu_kernel_implIZZZNS0_65_GLOBAL__N__cd49fe81_27_ActivationSoftplusKernel_cu_1520ed90_293215softplus_kernelERNS_18TensorIteratorBaseERKN3c106ScalarES9_ENKUlvE_clEvENKUlvE_clEvEUldE_EEvS5_RKT_EUliE_EEviT1_,@"STO_CUDA_ENTRY STV_DEFAULT"
_ZN2at6native18elementwise_kernelILi128ELi4EZNS0_15gpu_kernel_implIZZZNS0_65_GLOBAL__N__cd49fe81_27_ActivationSoftplusKernel_cu_1520ed90_293215softplus_kernelERNS_18TensorIteratorBaseERKN3c106ScalarES9_ENKUlvE_clEvENKUlvE_clEvEUldE_EEvS5_RKT_EUliE_EEviT1_:
.text._ZN2at6native18elementwise_kernelILi128ELi4EZNS0_15gpu_kernel_implIZZZNS0_65_GLOBAL__N__cd49fe81_27_ActivationSoftplusKernel_cu_1520ed90_293215softplus_kernelERNS_18TensorIteratorBaseERKN3c106ScalarES9_ENKUlvE_clEvENKUlvE_clEvEUldE_EEvS5_RKT_EUliE_EEviT1_:
        /* <DEDUP_REMOVED lines=319> */
.L_x_5908:
        /* <DEDUP_REMOVED lines=16> */
[----:B--2---:R-:W3:Y:S02]  /*14f0*/  I2F.F64.S16 R4, R4 ;  /* 0x0000000400047312 */ /* 0x004ee40000101c00 */
[----:B---3--:R-:W-:Y:S05]  /*1500*/  BRA `(.L_x_5915) ;  /* 0x0000000c00707947 */ /* 0x008fea0003800000 */
.L_x_5913:
[----:B------:R-:W2:Y:S02]  /*1510*/  LDG.E.U8 R4, desc[UR36][R6.64] ;  /* 0x0000002406047981 */ /* 0x000ea4000c1e1100 */
[----:B--2---:R-:W3:Y:S02]  /*1520*/  I2F.F64.U16 R4, R4 ;  /* 0x0000000400047312 */ /* 0x004ee40000101800 */
[----:B---3--:R-:W-:Y:S05]  /*1530*/  BRA `(.L_x_5915) ;  /* 0x0000000c00647947 */ /* 0x008fea0003800000 */
.L_x_5912:
[----:B------:R-:W-:-:S09]  /*1540*/  UISETP.NE.AND UP0, UPT, UR4, 0x2, UPT ;  /* 0x000000020400788c */ /* 0x000fd2000bf05270 */
[----:B------:R-:W-:Y:S05]  /*1550*/  BRA.U !UP0, `(.L_x_5916) ;  /* 0x0000000108287547 */ /* 0x000fea000b800000 */
[----:B------:R-:W-:-:S09]  /*1560*/  UISETP.NE.AND UP0, UPT, UR4, 0x3, UPT ;  /* 0x000000030400788c */ /* 0x000fd2000bf05270 */
[----:B------:R-:W-:Y:S05]  /*1570*/  BRA.U !UP0, `(.L_x_5917) ;  /* 0x0000000108147547 */ /* 0x000fea000b800000 */
[----:B------:R-:W-:-:S09]  /*1580*/  UISETP.NE.AND UP0, UPT, UR4, 0x4, UPT ;  /* 0x000000040400788c */ /* 0x000fd2000bf05270 */
[----:B------:R-:W-:Y:S05]  /*1590*/  BRA.U UP0, `(.L_x_5914) ;  /* 0x0000000900c07547 */ /* 0x000fea000b800000 */
[----:B------:R-:W2:Y:S02]  /*15a0*/  LDG.E.64 R4, desc[UR36][R6.64] ;  /* 0x0000002406047981 */ /* 0x000ea4000c1e1b00 */
[----:B--2---:R-:W3:Y:S02]  /*15b0*/  I2F.F64.S64 R4, R4 ;  /* 0x0000000400047312 */ /* 0x004ee40000301c00 */
[----:B---3--:R-:W-:Y:S05]  /*15c0*/  BRA `(.L_x_5915) ;  /* 0x0000000c00407947 */ /* 0x008fea0003800000 */
.L_x_5917:
[----:B------:R-:W2:Y:S02]  /*15d0*/  LDG.E R4, desc[UR36][R6.64] ;  /* 0x0000002406047981 */ /* 0x000ea4000c1e1900 */
[----:B--2---:R-:W3:Y:S02]  /*15e0*/  I2F.F64 R4, R4 ;  /* 0x0000000400047312 */ /* 0x004ee40000201c00 */
[----:B---3--:R-:W-:Y:S05]  /*15f0*/  BRA `(.L_x_5915) ;  /* 0x0000000c00347947 */ /* 0x008fea0003800000 */
.L_x_5916:
[----:B------:R-:W2:Y:S02]  /*1600*/  LDG.E.U16 R4, desc[UR36][R6.64] ;  /* 0x0000002406047981 */ /* 0x000ea4000c1e1500 */
[----:B--2---:R-:W3:Y:S02]  /*1610*/  I2F.F64.S16 R4, R4 ;  /* 0x0000000400047312 */ /* 0x004ee40000101c00 */
[----:B---3--:R-:W-:Y:S05]  /*1620*/  BRA `(.L_x_5915) ;  /* 0x0000000c00287947 */ /* 0x008fea0003800000 */
.L_x_5911:
        /* <DEDUP_REMOVED lines=8> */
[----:B------:R-:W2:Y:S02]  /*16b0*/  F2F.F64.F32 R4, R4 ;  /* 0x0000000400047310 */ /* 0x000ea40000201800 */
[----:B--2---:R-:W-:Y:S05]  /*16c0*/  BRA `(.L_x_5915) ;  /* 0x0000000c00007947 */ /* 0x004fea0003800000 */
.L_x_5919:
[----:B------:R-:W2:Y:S02]  /*16d0*/  LDG.E.U16 R0, desc[UR36][R6.64] ;  /* 0x0000002406007981 */ /* 0x000ea4000c1e1500 */
[----:B--2---:R-:W-:-:S05]  /*16e0*/  HADD2.F32 R0, -RZ, R0.H0_H0 ;  /* 0x20000000ff007230 */ /* 0x004fca0000004100 */
[----:B------:R-:W-:-:S04]  /*16f0*/  FMUL.FTZ R0, R0, 1 ;  /* 0x3f80000000007820 */ /* 0x000fc80000410000 */
[----:B------:R2:W3:Y:S02]  /*1700*/  F2F.F64.F32 R4, R0 ;  /* 0x0000000000047310 */ /* 0x0004e40000201800 */
[----:B--23--:R-:W-:Y:S05]  /*1710*/  BRA `(.L_x_5915) ;  /* 0x0000000800ec7947 */ /* 0x00cfea0003800000 */
.L_x_5918:
        /* <DEDUP_REMOVED lines=10> */
.L_x_5921:
[----:B------:R-:W2:Y:S02]  /*17c0*/  LDG.E.U16 R6, desc[UR36][R6.64] ;  /* 0x0000002406067981 */ /* 0x000ea4000c1e1500 */
[----:B--2---:R-:W-:-:S05]  /*17d0*/  HADD2.F32 R0, -RZ, R6.H0_H0 ;  /* 0x20000006ff007230 */ /* 0x004fca0000004100 */
[----:B------:R-:W-:-:S04]  /*17e0*/  FMUL.FTZ R0, R0, 1 ;  /* 0x3f80000000007820 */ /* 0x000fc80000410000 */
[----:B------:R3:W4:Y:S02]  /*17f0*/  F2F.F64.F32 R4, R0 ;  /* 0x0000000000047310 */ /* 0x0007240000201800 */
[----:B---34-:R-:W-:Y:S05]  /*1800*/  BRA `(.L_x_5915) ;  /* 0x0000000800b07947 */ /* 0x018fea0003800000 */
.L_x_5920:
[----:B------:R2:W5:Y:S01]  /*1810*/  LDG.E.64 R4, desc[UR36][R6.64] ;  /* 0x0000002406047981 */ /* 0x000562000c1e1b00 */
[----:B------:R-:W-:Y:S05]  /*1820*/  BRA `(.L_x_5915) ;  /* 0x0000000800a87947 */ /* 0x000fea0003800000 */
.L_x_5910:
        /* <DEDUP_REMOVED lines=9> */
[----:B------:R-:W-:Y:S02]  /*18c0*/  MOV R4, RZ ;  /* 0x000000ff00047202 */ /* 0x000fe40000000f00 */
[----:B--2---:R-:W-:-:S04]  /*18d0*/  ISETP.NE.AND P0, PT, R6, RZ, PT ;  /* 0x000000ff0600720c */ /* 0x004fc80003f05270 */
[----:B------:R-:W-:Y:S01]  /*18e0*/  FSEL R5, RZ, 1.875, !P0 ;  /* 0x3ff00000ff057808 */ /* 0x000fe20004000000 */
[----:B------:R-:W-:Y:S08]  /*18f0*/  BRA `(.L_x_5915) ;  /* 0x0000000800747947 */ /* 0x000ff00003800000 */
.L_x_5924:
[----:B------:R1:W5:Y:S01]  /*1900*/  LDG.E.64 R4, desc[UR36][R6.64] ;  /* 0x0000002406047981 */ /* 0x000362000c1e1b00 */
[----:B------:R-:W-:Y:S05]  /*1910*/  BRA `(.L_x_5915) ;  /* 0x00000008006c7947 */ /* 0x000fea0003800000 */
.L_x_5923:
        /* <DEDUP_REMOVED lines=23> */
[----:B------:R-:W-:-:S05]  /*1a90*/  LOP3.LUT R3, R3, 0x80000000, R0, 0xf8, !PT ;  /* 0x8000000003037812 */ /* 0x000fca00078ef800 */
[----:B------:R-:W-:-:S04]  /*1aa0*/  FMUL.FTZ R3, R3, 1 ;  /* 0x3f80000003037820 */ /* 0x000fc80000410000 */
[----:B------:R1:W2:Y:S02]  /*1ab0*/  F2F.F64.F32 R4, R3 ;  /* 0x0000000300047310 */ /* 0x0002a40000201800 */
[----:B-12---:R-:W-:Y:S05]  /*1ac0*/  BRA `(.L_x_5915) ;  /* 0x0000000800007947 */ /* 0x006fea0003800000 */
.L_x_5926:
[----:B------:R-:W2:Y:S02]  /*1ad0*/  LDG.E.U8 R4, desc[UR36][R6.64] ;  /* 0x0000002406047981 */ /* 0x000ea4000c1e1100 */
[C---:B--2---:R-:W-:Y:S01]  /*1ae0*/  IMAD.SHL.U32 R3, R4.reuse, 0x2000000, RZ ;  /* 0x0200000004037824 */ /* 0x044fe200078e00ff */
[----:B------:R-:W-:-:S04]  /*1af0*/  SHF.L.U32 R4, R4, 0x8, RZ ;  /* 0x0000000804047819 */ /* 0x000fc800000006ff */
        /* <DEDUP_REMOVED lines=8> */
[----:B------:R-:W-:-:S05]  /*1b80*/  LOP3.LUT R0, R0, 0x80000000, R3, 0xf8, !PT ;  /* 0x8000000000007812 */ /* 0x000fca00078ef803 */
[----:B------:R-:W-:-:S04]  /*1b90*/  FMUL.FTZ R0, R0, 1 ;  /* 0x3f80000000007820 */ /* 0x000fc80000410000 */
[----:B------:R1:W2:Y:S02]  /*1ba0*/  F2F.F64.F32 R4, R0 ;  /* 0x0000000000047310 */ /* 0x0002a40000201800 */
[----:B-12---:R-:W-:Y:S05]  /*1bb0*/  BRA `(.L_x_5915) ;  /* 0x0000000400c47947 */ /* 0x006fea0003800000 */
.L_x_5925:
[----:B------:R-:W2:Y:S02]  /*1bc0*/  LDG.E.U16 R0, desc[UR36][R6.64] ;  /* 0x0000002406007981 */ /* 0x000ea4000c1e1500 */
[----:B--2---:R-:W-:-:S04]  /*1bd0*/  IMAD.U32 R0, R0, 0x10000, RZ ;  /* 0x0001000000007824 */ /* 0x004fc800078e00ff */
[----:B------:R-:W-:-:S04]  /*1be0*/  FMUL.FTZ R0, R0, 1 ;  /* 0x3f80000000007820 */ /* 0x000fc80000410000 */
[----:B------:R1:W2:Y:S02]  /*1bf0*/  F2F.F64.F32 R4, R0 ;  /* 0x0000000000047310 */ /* 0x0002a40000201800 */
[----:B-12---:R-:W-:Y:S05]  /*1c00*/  BRA `(.L_x_5915) ;  /* 0x0000000400b07947 */ /* 0x006fea0003800000 */
.L_x_5922:
        /* <DEDUP_REMOVED lines=9> */
[----:B--2---:R-:W1:Y:S02]  /*1ca0*/  I2F.F64.U16 R4, R4 ;  /* 0x0000000400047312 */ /* 0x004e640000101800 */
[----:B-1----:R-:W-:Y:S05]  /*1cb0*/  BRA `(.L_x_5915) ;  /* 0x0000000400847947 */ /* 0x002fea0003800000 */
.L_x_5929:
        /* <DEDUP_REMOVED lines=21> */
.L_x_5931:
[----:B------:R-:W-:Y:S05]  /*1e10*/  BSYNC.RECONVERGENT B0 ;  /* 0x0000000000007941 */ /* 0x000fea0003800200 */
.L_x_5930:
[----:B------:R-:W-:Y:S01]  /*1e20*/  IMAD.SHL.U32 R0, R0, 0x100000, RZ ;  /* 0x0010000000007824 */ /* 0x000fe200078e00ff */
[----:B------:R-:W-:-:S04]  /*1e30*/  LEA R3, R3, 0x3b800000, 0x17 ;  /* 0x3b80000003037811 */ /* 0x000fc800078eb8ff */
[----:B------:R-:W-:-:S05]  /*1e40*/  LOP3.LUT R0, R3, R0, R7, 0xfe, !PT ;  /* 0x0000000003007212 */ /* 0x000fca00078efe07 */
[----:B------:R-:W-:-:S04]  /*1e50*/  FMUL.FTZ R0, R0, 1 ;  /* 0x3f80000000007820 */ /* 0x000fc80000410000 */
[----:B------:R1:W2:Y:S02]  /*1e60*/  F2F.F64.F32 R4, R0 ;  /* 0x0000000000047310 */ /* 0x0002a40000201800 */
[----:B-12---:R-:W-:Y:S05]  /*1e70*/  BRA `(.L_x_5915) ;  /* 0x0000000400147947 */ /* 0x006fea0003800000 */
.L_x_5928:
[----:B------:R-:W2:Y:S01]  /*1e80*/  LDG.E.U8 R6, desc[UR36][R6.64] ;  /* 0x0000002406067981 */ /* 0x000ea2000c1e1100 */
[----:B------:R-:W-:Y:S02]  /*1e90*/  CS2R R4, SRZ ;  /* 0x0000000000047805 */ /* 0x000fe4000001ff00 */
        /* <DEDUP_REMOVED lines=19> */
.L_x_5933:
[----:B------:R-:W-:Y:S05]  /*1fd0*/  BSYNC.RECONVERGENT B0 ;  /* 0x0000000000007941 */ /* 0x000fea0003800200 */
.L_x_5932:
[----:B------:R-:W-:Y:S02]  /*1fe0*/  SHF.L.U32 R0, R0, 0x15, RZ ;  /* 0x0000001500007819 */ /* 0x000fe400000006ff */
[----:B------:R-:W-:-:S04]  /*1ff0*/  LEA R3, R3, 0x37800000, 0x17 ;  /* 0x3780000003037811 */ /* 0x000fc800078eb8ff */
[----:B------:R-:W-:-:S05]  /*2000*/  LOP3.LUT R0, R3, R0, R7, 0xfe, !PT ;  /* 0x0000000003007212 */ /* 0x000fca00078efe07 */
[----:B------:R-:W-:-:S04]  /*2010*/  FMUL.FTZ R0, R0, 1 ;  /* 0x3f80000000007820 */ /* 0x000fc80000410000 */
[----:B------:R1:W2:Y:S02]  /*2020*/  F2F.F64.F32 R4, R0 ;  /* 0x0000000000047310 */ /* 0x0002a40000201800 */
[----:B-12---:R-:W-:Y:S05]  /*2030*/  BRA `(.L_x_5915) ;  /* 0x0000000000a47947 */ /* 0x006fea0003800000 */
.L_x_5927:
[----:B------:R-:W-:-:S09]  /*2040*/  UISETP.NE.AND UP0, UPT, UR4, 0x1c, UPT ;  /* 0x0000001c0400788c */ /* 0x000fd2000bf05270 */
[----:B------:R-:W-:Y:S05]  /*2050*/  BRA.U !UP0, `(.L_x_5934) ;  /* 0x0000000108947547 */ /* 0x000fea000b800000 */
[----:B------:R-:W-:-:S09]  /*2060*/  UISETP.NE.AND UP0, UPT, UR4, 0x1d, UPT ;  /* 0x0000001d0400788c */ /* 0x000fd2000bf05270 */
[----:B------:R-:W-:Y:S05]  /*2070*/  BRA.U !UP0, `(.L_x_5935) ;  /* 0x0000000108807547 */ /* 0x000fea000b800000 */
[----:B------:R-:W-:-:S09]  /*2080*/  UISETP.NE.AND UP0, UPT, UR4, 0x2c, UPT ;  /* 0x0000002c0400788c */ /* 0x000fd2000bf05270 */
[----:B------:R-:W-:Y:S05]  /*2090*/  BRA.U !UP0, `(.L_x_5936) ;  /* 0x0000000108487547 */ /* 0x000fea000b800000 */
.L_x_5914:
        /* <DEDUP_REMOVED lines=16> */
.L_x_5937:
[----:B------:R-:W-:Y:S01]  /*21a0*/  CS2R R4, SRZ ;  /* 0x0000000000047805 */ /* 0x000fe2000001ff00 */
[----:B------:R-:W-:Y:S06]  /*21b0*/  BRA `(.L_x_5915) ;  /* 0x0000000000447947 */ /* 0x000fec0003800000 */
.L_x_5936:
[----:B------:R-:W2:Y:S01]  /*21c0*/  LDG.E.U8 R0, desc[UR36][R6.64] ;  /* 0x0000002406007981 */ /* 0x000ea2000c1e1100 */
[----:B------:R-:W-:Y:S02]  /*21d0*/  IMAD.MOV.U32 R4, RZ, RZ, 0x0 ;  /* 0x00000000ff047424 */ /* 0x000fe400078e00ff */
        /* <DEDUP_REMOVED lines=8> */
[----:B------:R1:W2:Y:S02]  /*2260*/  @P0 F2F.F64.F32 R4, R0 ;  /* 0x0000000000040310 */ /* 0x0002a40000201800 */
[----:B-12---:R-:W-:Y:S05]  /*2270*/  BRA `(.L_x_5915) ;  /* 0x0000000000147947 */ /* 0x006fea0003800000 */
.L_x_5935:
[----:B------:R-:W2:Y:S02]  /*2280*/  LDG.E.64 R4, desc[UR36][R6.64] ;  /* 0x0000002406047981 */ /* 0x000ea4000c1e1b00 */
[----:B--2---:R-:W1:Y:S02]  /*2290*/  I2F.F64.U64 R4, R4 ;  /* 0x0000000400047312 */ /* 0x004e640000301800 */
[----:B-1----:R-:W-:Y:S05]  /*22a0*/  BRA `(.L_x_5915) ;  /* 0x0000000000087947 */ /* 0x002fea0003800000 */
.L_x_5934:
[----:B------:R-:W2:Y:S02]  /*22b0*/  LDG.E R4, desc[UR36][R6.64] ;  /* 0x0000002406047981 */ /* 0x000ea4000c1e1900 */
[----:B--2---:R-:W0:Y:S02]  /*22c0*/  I2F.F64.U32 R4, R4 ;  /* 0x0000000400047312 */ /* 0x004e240000201800 */
.L_x_5915:
[----:B------:R-:W-:Y:S05]  /*22d0*/  BSYNC.RECONVERGENT B7 ;  /* 0x0000000000077941 */ /* 0x000fea0003800200 */
.L_x_5909:
[----:B------:R-:W0:Y:S01]  /*22e0*/  LDCU.128 UR4, c[0x0][0x590] ;  /* 0x0000b200ff0477ac */ /* 0x000e220008000c00 */
[----:B------:R-:W-:Y:S01]  /*22f0*/  BSSY.RECONVERGENT B1, `(.L_x_5938) ;  /* 0x0000201000017945 */ /* 0x000fe20003800200 */
[----:B012--5:R-:W0:-:S15]  /*2300*/  DMUL R6, R4, UR4 ;  /* 0x0000000404067c28 */ /* 0x027e1e0008000000 */
        /* <DEDUP_REMOVED lines=8> */
[----:B------:R-:W-:Y:S01]  /*2390*/  MOV R5, 0x3fe62e42 ;  /* 0x3fe62e4200057802 */ /* 0x000fe20000000f00 */
[----:B------:R-:W-:Y:S01]  /*23a0*/  IMAD.MOV.U32 R4, RZ, RZ, -0x105c611 ;  /* 0xfefa39efff047424 */ /* 0x000fe200078e00ff */
[----:B------:R-:W-:Y:S01]  /*23b0*/  UMOV UR4, 0x3b39803f ;  /* 0x3b39803f00047882 */ /* 0x000fe20000000000 */
[----:B------:R-:W-:Y:S01]  /*23c0*/  UMOV UR5, 0x3c7abc9e ;  /* 0x3c7abc9e00057882 */ /* 0x000fe20000000000 */
[----:B------:R-:W-:Y:S01]  /*23d0*/  FSETP.GEU.FTZ.AND P0, PT, |R7|, 4.1917929649353027344, PT ;  /* 0x4086232b0700780b */ /* 0x000fe20003f1e200 */
[----:B------:R-:W0:Y:S01]  /*23e0*/  DFMA R8, R6, R8, 6.75539944105574400000e+15 ;  /* 0x433800000608742b */ /* 0x000e220000000008 */
[----:B------:R-:W-:-:S15]  /*23f0*/  BSSY.RECONVERGENT B0, `(.L_x_5940) ;  /* 0x0000070000007945 */ /* 0x000fde0003800200 */
[----:B------:R-:W-:-:S15]  /*2400*/  NOP ;  /* 0x0000000000007918 */ /* 0x000fde0000000000 */
[----:B------:R-:W-:-:S15]  /*2410*/  NOP ;  /* 0x0000000000007918 */ /* 0x000fde0000000000 */
[----:B------:R-:W-:-:S15]  /*2420*/  NOP ;  /* 0x0000000000007918 */ /* 0x000fde0000000000 */
[----:B------:R-:W-:-:S03]  /*2430*/  NOP ;  /* 0x0000000000007918 */ /* 0x000fc60000000000 */
[----:B0-----:R-:W0:-:S15]  /*2440*/  DADD R10, R8, -6.75539944105574400000e+15 ;  /* 0xc3380000080a7429 */ /* 0x001e1e0000000000 */
        /* <DEDUP_REMOVED lines=106> */
.L_x_5941:
[----:B------:R-:W-:Y:S05]  /*2af0*/  BSYNC.RECONVERGENT B0 ;  /* 0x0000000000007941 */ /* 0x000fea0003800200 */
.L_x_5940:
[C---:B-1----:R-:W-:Y:S01]  /*2b00*/  FSETP.GEU.FTZ.AND P0, PT, R23.reuse, 1.7916666269302368164, PT ;  /* 0x3fe555551700780b */ /* 0x042fe20003f1e000 */
[----:B------:R-:W-:Y:S01]  /*2b10*/  BSSY.RECONVERGENT B2, `(.L_x_5942) ;  /* 0x0000147000027945 */ /* 0x000fe20003800200 */
[----:B------:R-:W-:-:S04]  /*2b20*/  FSETP.GT.FTZ.AND P1, PT, R23, -1.6999999284744262695, PT ;  /* 0xbfd999991700780b */ /* 0x000fc80003f34000 */
[----:B------:R-:W-:-:S13]  /*2b30*/  PLOP3.LUT P0, PT, P0, P1, PT, 0xf2, 0x2f ;  /* 0x00000000002f781c */ /* 0x000fda0000703e72 */
[----:B------:R-:W-:Y:S05]  /*2b40*/  @P0 BRA `(.L_x_5943) ;  /* 0x0000000800100947 */ /* 0x000fea0003800000 */
[----:B0-----:R-:W0:Y:S01]  /*2b50*/  DADD R6, R22, 2 ;  /* 0x4000000016067429 */ /* 0x001e220000000000 */
[----:B------:R-:W-:Y:S01]  /*2b60*/  MOV R4, 0x1 ;  /* 0x0000000100047802 */ /* 0x000fe20000000f00 */
[----:B0-----:R-:W0:Y:S01]  /*2b70*/  MUFU.RCP64H R5, R7 ;  /* 0x0000000700057308 */ /* 0x001e220000001800 */
[----:B------:R-:W-:Y:S01]  /*2b80*/  FSETP.GEU.AND P1, PT, |R23|, 6.5827683646048100446e-37, PT ;  /* 0x036000001700780b */ /* 0x000fe20003f2e200 */
[----:B------:R-:W-:-:S15]  /*2b90*/  BSSY.RECONVERGENT B3, `(.L_x_5944) ;  /* 0x0000031000037945 */ /* 0x000fde0003800200 */
        /* <DEDUP_REMOVED lines=45> */
[----:B------:R-:W-:Y:S05]  /*2e70*/  CALL.REL.NOINC `($__internal_6_$__cuda_sm20_div_rn_f64_full) ;  /* 0x0000012800547944 */ /* 0x000fea0003c00000 */
[----:B------:R-:W-:Y:S01]  /*2e80*/  MOV R4, R12 ;  /* 0x0000000c00047202 */ /* 0x000fe20000000f00 */
[----:B------:R-:W-:-:S07]  /*2e90*/  IMAD.MOV.U32 R5, RZ, RZ, R13 ;  /* 0x000000ffff057224 */ /* 0x000fce00078e000d */
.L_x_5945:
[----:B------:R-:W-:Y:S05]  /*2ea0*/  BSYNC.RECONVERGENT B3 ;  /* 0x0000000000037941 */ /* 0x000fea0003800200 */
.L_x_5944:
[----:B------:R-:W-:Y:S01]  /*2eb0*/  IMAD.MOV.U32 R10, RZ, RZ, -0x314d23bc ;  /* 0xceb2dc44ff0a7424 */ /* 0x000fe200078e00ff */
[----:B------:R-:W-:Y:S01]  /*2ec0*/  MOV R11, 0x3ed087ff ;  /* 0x3ed087ff000b7802 */ /* 0x000fe20000000f00 */
[----:B------:R-:W0:Y:S01]  /*2ed0*/  DMUL R6, R4, -R22 ;  /* 0x8000001604067228 */ /* 0x000e220000000000 */
[----:B------:R-:W-:Y:S01]  /*2ee0*/  UMOV UR4, 0x2fbe14b5 ;  /* 0x2fbe14b500047882 */ /* 0x000fe20000000000 */
[----:B------:R-:W-:-:S15]  /*2ef0*/  UMOV UR5, 0x3eb372fb ;  /* 0x3eb372fb00057882 */ /* 0x000fde0000000000 */
[----:B------:R-:W-:-:S15]  /*2f00*/  NOP ;  /* 0x0000000000007918 */ /* 0x000fde0000000000 */
[----:B------:R-:W-:-:S15]  /*2f10*/  NOP ;  /* 0x0000000000007918 */ /* 0x000fde0000000000 */
[----:B------:R-:W-:-:S15]  /*2f20*/  NOP ;  /* 0x0000000000007918 */ /* 0x000fde0000000000 */
[----:B------:R-:W-:-:S02]  /*2f30*/  NOP ;  /* 0x0000000000007918 */ /* 0x000fc40000000000 */
[----:B0-----:R-:W0:-:S15]  /*2f40*/  DADD R4, R6, R22 ;  /* 0x0000000006047229 */ /* 0x001e1e0000000016 */
        /* <DEDUP_REMOVED lines=9> */
[----:B0-----:R-:W0:Y:S01]  /*2fe0*/  DFMA R10, R8, UR4, R10 ;  /* 0x00000004080a7c2b */ /* 0x001e22000800000a */
        /* <DEDUP_REMOVED lines=56> */
[----:B0-----:R0:W1:Y:S02]  /*3370*/  DADD R10, R10, R22 ;  /* 0x000000000a0a7229 */ /* 0x0010640000000016 */
[----:B01----:R-:W-:Y:S05]  /*3380*/  BRA `(.L_x_5946) ;  /* 0x0000000800fc7947 */ /* 0x003fea0003800000 */
.L_x_5943:
[----:B------:R-:W1:Y:S02]  /*3390*/  DADD R22, R22, 1 ;  /* 0x3ff0000016167429 */ /* 0x000e640000000000 */
[----:B-1----:R-:W-:Y:S01]  /*33a0*/  ISETP.GT.AND P0, PT, R23, 0xfffff, PT ;  /* 0x000fffff1700780c */ /* 0x002fe20003f04270 */
[----:B0-----:R-:W-:Y:S02]  /*33b0*/  IMAD.MOV.U32 R6, RZ, RZ, R22 ;  /* 0x000000ffff067224 */ /* 0x001fe400078e0016 */
[----:B------:R-:W-:-:S15]  /*33c0*/  IMAD.MOV.U32 R7, RZ, RZ, R23 ;  /* 0x000000ffff077224 */ /* 0x000fde00078e0017 */
[----:B------:R-:W-:-:S15]  /*33d0*/  NOP ;  /* 0x0000000000007918 */ /* 0x000fde0000000000 */
[----:B------:R-:W-:-:S15]  /*33e0*/  NOP ;  /* 0x0000000000007918 */ /* 0x000fde0000000000 */
[----:B------:R-:W-:-:S14]  /*33f0*/  NOP ;  /* 0x0000000000007918 */ /* 0x000fdc0000000000 */
[----:B------:R-:W0:Y:S02]  /*3400*/  @!P0 DMUL R6, R6, 1.80143985094819840000e+16 ;  /* 0x4350000006068828 */ /* 0x000e240000000000 */
[----:B0-----:R-:W-:Y:S01]  /*3410*/  @!P0 MOV R23, R7 ;  /* 0x0000000700178202 */ /* 0x001fe20000000f00 */
[----:B------:R-:W-:-:S04]  /*3420*/  @!P0 IMAD.MOV.U32 R22, RZ, RZ, R6 ;  /* 0x000000ffff168224 */ /* 0x000fc800078e0006 */
[----:B------:R-:W-:-:S05]  /*3430*/  VIADD R0, R23, 0xffffffff ;  /* 0xffffffff17007836 */ /* 0x000fca0000000000 */
[----:B------:R-:W-:Y:S01]  /*3440*/  ISETP.GT.U32.AND P1, PT, R0, 0x7feffffe, PT ;  /* 0x7feffffe0000780c */ /* 0x000fe20003f24070 */
[----:B------:R-:W-:Y:S01]  /*3450*/  IMAD.MOV.U32 R0, RZ, RZ, -0x3ff ;  /* 0xfffffc01ff007424 */ /* 0x000fe200078e00ff */
[----:B------:R-:W-:-:S11]  /*3460*/  @!P0 MOV R0, 0xfffffbcb ;  /* 0xfffffbcb00008802 */ /* 0x000fd60000000f00 */
[----:B------:R-:W-:Y:S05]  /*3470*/  @P1 BRA `(.L_x_5947) ;  /* 0x0000000800a81947 */ /* 0x000fea0003800000 */
[C---:B------:R-:W-:Y:S01]  /*3480*/  LOP3.LUT R3, R23.reuse, 0xfffff, RZ, 0xc0, !PT ;  /* 0x000fffff17037812 */ /* 0x040fe200078ec0ff */
[----:B------:R-:W-:Y:S01]  /*3490*/  IMAD.MOV.U32 R6, RZ, RZ, R22 ;  /* 0x000000ffff067224 */ /* 0x000fe200078e0016 */
[----:B------:R-:W-:Y:S01]  /*34a0*/  LEA.HI R0, R23, R0, RZ, 0xc ;  /* 0x0000000017007211 */ /* 0x000fe200078f60ff */
[----:B------:R-:W-:Y:S01]  /*34b0*/  IMAD.MOV.U32 R18, RZ, RZ, RZ ;  /* 0x000000ffff127224 */ /* 0x000fe200078e00ff */
[----:B------:R-:W-:Y:S01]  /*34c0*/  LOP3.LUT R7, R3, 0x3ff00000, RZ, 0xfc, !PT ;  /* 0x3ff0000003077812 */ /* 0x000fe200078efcff */
[----:B------:R-:W-:Y:S01]  /*34d0*/  UMOV UR4, 0x80000000 ;  /* 0x8000000000047882 */ /* 0x000fe20000000000 */
[----:B------:R-:W-:Y:S02]  /*34e0*/  UMOV UR5, 0x43300000 ;  /* 0x4330000000057882 */ /* 0x000fe40000000000 */
[----:B------:R-:W-:-:S13]  /*34f0*/  ISETP.GE.U32.AND P0, PT, R7, 0x3ff6a09f, PT ;  /* 0x3ff6a09f0700780c */ /* 0x000fda0003f06070 */
[----:B------:R-:W-:Y:S01]  /*3500*/  @P0 IADD3 R3, PT, PT, R7, -0x100000, RZ ;  /* 0xfff0000007030810 */ /* 0x000fe20007ffe0ff */
[----:B------:R-:W-:-:S04]  /*3510*/  @P0 VIADD R0, R0, 0x1 ;  /* 0x0000000100000836 */ /* 0x000fc80000000000 */
[----:B------:R-:W-:-:S06]  /*3520*/  @P0 IMAD.MOV.U32 R7, RZ, RZ, R3 ;  /* 0x000000ffff070224 */ /* 0x000fcc00078e0003 */
[----:B------:R-:W0:Y:S02]  /*3530*/  DADD R20, R6, 1 ;  /* 0x3ff0000006147429 */ /* 0x000e240000000000 */
[----:B0-----:R-:W0:-:S15]  /*3540*/  MUFU.RCP64H R19, R21 ;  /* 0x0000001500137308 */ /* 0x001e1e0000001800 */
[----:B------:R-:W-:-:S15]  /*3550*/  NOP ;  /* 0x0000000000007918 */ /* 0x000fde0000000000 */
[----:B------:R-:W-:-:S15]  /*3560*/  NOP ;  /* 0x0000000000007918 */ /* 0x000fde0000000000 */
[----:B------:R-:W-:-:S15]  /*3570*/  NOP ;  /* 0x0000000000007918 */ /* 0x000fde0000000000 */
[----:B------:R-:W-:-:S02]  /*3580*/  NOP ;  /* 0x0000000000007918 */ /* 0x000fc40000000000 */
[----:B------:R1:W-:Y:S02]  /*3590*/  DADD R8, R6, -1 ;  /* 0xbff0000006087429 */ /* 0x0003e40000000000 */
[----:B-1----:R-:W-:Y:S02]  /*35a0*/  LOP3.LUT R6, R0, 0x80000000, RZ, 0x3c, !PT ;  /* 0x8000000000067812 */ /* 0x002fe400078e3cff */
[----:B------:R-:W-:-:S15]  /*35b0*/  MOV R7, 0x43300000 ;  /* 0x4330000000077802 */ /* 0x000fde0000000f00 */
[----:B------:R-:W-:-:S15]  /*35c0*/  NOP ;  /* 0x0000000000007918 */ /* 0x000fde0000000000 */
[----:B------:R-:W-:-:S15]  /*35d0*/  NOP ;  /* 0x0000000000007918 */ /* 0x000fde0000000000 */
[----:B------:R-:W-:-:S15]  /*35e0*/  NOP ;  /* 0x0000000000007918 */ /* 0x000fde0000000000 */
[----:B0-----:R0:W1:Y:S02]  /*35f0*/  DFMA R10, -R20, R18, 1 ;  /* 0x3ff00000140a742b */ /* 0x0010640000000112 */
[----:B0-----:R-:W-:Y:S01]  /*3600*/  IMAD.MOV.U32 R20, RZ, RZ, -0x748574fc ;  /* 0x8b7a8b04ff147424 */ /* 0x001fe200078e00ff */
[----:B------:R-:W-:-:S15]  /*3610*/  MOV R21, 0x3ed0ee25 ;  /* 0x3ed0ee2500157802 */ /* 0x000fde0000000f00 */
[----:B------:R-:W-:-:S15]  /*3620*/  NOP ;  /* 0x0000000000007918 */ /* 0x000fde0000000000 */
[----:B------:R-:W-:-:S15]  /*3630*/  NOP ;  /* 0x0000000000007918 */ /* 0x000fde0000000000 */
[----:B------:R-:W-:-:S15]  /*3640*/  NOP ;  /* 0x0000000000007918 */ /* 0x000fde0000000000 */
[----:B------:R-:W-:-:S01]  /*3650*/  NOP ;  /* 0x0000000000007918 */ /* 0x000fc20000000000 */
[----:B-1----:R-:W0:-:S15]  /*3660*/  DFMA R10, R10, R10, R10 ;  /* 0x0000000a0a0a722b */ /* 0x002e1e000000000a */
[----:B------:R-:W-:-:S15]  /*3670*/  NOP ;  /* 0x0000000000007918 */ /* 0x000fde0000000000 */
[----:B------:R-:W-:-:S15]  /*3680*/  NOP ;  /* 0x0000000000007918 */ /* 0x000fde0000000000 */
[----:B------:R-:W-:-:S15]  /*3690*/  NOP ;  /* 0x0000000000007918 */ /* 0x000fde0000000000 */
[----:B------:R-:W-:-:S04]  /*36a0*/  NOP ;  /* 0x0000000000007918 */ /* 0x000fc80000000000 */
[----:B------:R-:W-:Y:S01]  /*36b0*/  DADD R6, R6, -UR4 ;  /* 0x8000000406067e29 */ /* 0x000fe20008000000 */
[----:B------:R-:W-:Y:S01]  /*36c0*/  UMOV UR4, 0xfefa39ef ;  /* 0xfefa39ef00047882 */ /* 0x000fe20000000000 */
[----:B------:R-:W-:-:S15]  /*36d0*/  UMOV UR5, 0x3fe62e42 ;  /* 0x3fe62e4200057882 */ /* 0x000fde0000000000 */
[----:B------:R-:W-:-:S15]  /*36e0*/  NOP ;  /* 0x0000000000007918 */ /* 0x000fde0000000000 */
[----:B------:R-:W-:-:S15]  /*36f0*/  NOP ;  /* 0x0000000000007918 */ /* 0x000fde0000000000 */
[----:B------:R-:W-:-:S15]  /*3700*/  NOP ;  /* 0x0000000000007918 */ /* 0x000fde0000000000 */
[----:B------:R-:W-:-:S02]  /*3710*/  NOP ;  /* 0x0000000000007918 */ /* 0x000fc40000000000 */
        /* <DEDUP_REMOVED lines=15> */
[----:B0-----:R-:W-:Y:S01]  /*3810*/  DFMA R10, R6, UR4, R12 ;  /* 0x00000004060a7c2b */ /* 0x001fe2000800000c */
[----:B------:R-:W-:Y:S01]  /*3820*/  UMOV UR4, 0x3ae80f1e ;  /* 0x3ae80f1e00047882 */ /* 0x000fe20000000000 */
[----:B------:R-:W-:-:S15]  /*3830*/  UMOV UR5, 0x3eb1380b ;  /* 0x3eb1380b00057882 */ /* 0x000fde0000000000 */
[----:B------:R-:W-:-:S15]  /*3840*/  NOP ;  /* 0x0000000000007918 */ /* 0x000fde0000000000 */
[----:B------:R-:W-:-:S15]  /*3850*/  NOP ;  /* 0x0000000000007918 */ /* 0x000fde0000000000 */
[----:B------:R-:W-:-:S15]  /*3860*/  NOP ;  /* 0x0000000000007918 */ /* 0x000fde0000000000 */
[----:B------:R-:W-:-:S02]  /*3870*/  NOP ;  /* 0x0000000000007918 */ /* 0x000fc40000000000 */
[----:B------:R-:W0:-:S15]  /*3880*/  DMUL R14, R12, R12 ;  /* 0x0000000c0c0e7228 */ /* 0x000e1e0000000000 */
        /* <DEDUP_REMOVED lines=39> */
[----:B0-----:R-:W-:Y:S01]  /*3b00*/  DFMA R20, R14, R20, UR4 ;  /* 0x000000040e147e2b */ /* 0x001fe20008000014 */
[----:B------:R-:W-:Y:S01]  /*3b10*/  UMOV UR4, 0x55555554 ;  /* 0x5555555400047882 */ /* 0x000fe20000000000 */
[----:B------:R-:W-:-:S15]  /*3b20*/  UMOV UR5, 0x3fb55555 ;  /* 0x3fb5555500057882 */ /* 0x000fde0000000000 */
[----:B------:R-:W-:-:S15]  /*3b30*/  NOP ;  /* 0x0000000000007918 */ /* 0x000fde0000000000 */
[----:B------:R-:W-:-:S15]  /*3b40*/  NOP ;  /* 0x0000000000007918 */ /* 0x000fde0000000000 */
[----:B------:R-:W-:-:S15]  /*3b50*/  NOP ;  /* 0x0000000000007918 */ /* 0x000fde0000000000 */
[----:B------:R-:W-:-:S02]  /*3b60*/  NOP ;  /* 0x0000000000007918 */ /* 0x000fc40000000000 */
[----:B------:R-:W0:-:S15]  /*3b70*/  DADD R22, R8, -R12 ;  /* 0x0000000008167229 */ /* 0x000e1e000000080c */
[----:B------:R-:W-:-:S15]  /*3b80*/  NOP ;  /* 0x0000000000007918 */ /* 0x000fde0000000000 */
[----:B------:R-:W-:-:S15]  /*3b90*/  NOP ;  /* 0x0000000000007918 */ /* 0x000fde0000000000 */
[----:B------:R-:W-:-:S15]  /*3ba0*/  NOP ;  /* 0x0000000000007918 */ /* 0x000fde0000000000 */
[----:B------:R-:W-:-:S04]  /*3bb0*/  NOP ;  /* 0x0000000000007918 */ /* 0x000fc80000000000 */
[----:B0-----:R-:W0:-:S15]  /*3bc0*/  DADD R22, R22, R22 ;  /* 0x0000000016167229 */ /* 0x001e1e0000000016 */
        /* <DEDUP_REMOVED lines=9> */
[----:B------:R-:W1:Y:S01]  /*3c60*/  DFMA R20, R14, R20, UR4 ;  /* 0x000000040e147e2b */ /* 0x000e620008000014 */
[----:B------:R-:W-:Y:S01]  /*3c70*/  UMOV UR4, 0x3b39803f ;  /* 0x3b39803f00047882 */ /* 0x000fe20000000000 */
[----:B------:R-:W-:-:S15]  /*3c80*/  UMOV UR5, 0x3c7abc9e ;  /* 0x3c7abc9e00057882 */ /* 0x000fde0000000000 */
[----:B------:R-:W-:-:S15]  /*3c90*/  NOP ;  /* 0x0000000000007918 */ /* 0x000fde0000000000 */
[----:B------:R-:W-:-:S15]  /*3ca0*/  NOP ;  /* 0x0000000000007918 */ /* 0x000fde0000000000 */
[----:B------:R-:W-:-:S15]  /*3cb0*/  NOP ;  /* 0x0000000000007918 */ /* 0x000fde0000000000 */
[----:B------:R-:W-:-:S02]  /*3cc0*/  NOP ;  /* 0x0000000000007918 */ /* 0x000fc40000000000 */
[----:B------:R-:W2:-:S15]  /*3cd0*/  DFMA R4, R6, -R4, R10 ;  /* 0x800000040604722b */ /* 0x000e9e000000000a */
[----:B------:R-:W-:-:S15]  /*3ce0*/  NOP ;  /* 0x0000000000007918 */ /* 0x000fde0000000000 */
[----:B------:R-:W-:-:S15]  /*3cf0*/  NOP ;  /* 0x0000000000007918 */ /* 0x000fde0000000000 */
[----:B------:R-:W-:-:S15]  /*3d00*/  NOP ;  /* 0x0000000000007918 */ /* 0x000fde0000000000 */
[----:B------:R-:W-:-:S04]  /*3d10*/  NOP ;  /* 0x0000000000007918 */ /* 0x000fc80000000000 */
[----:B0-----:R-:W-:-:S15]  /*3d20*/  DMUL R18, R18, R22 ;  /* 0x0000001612127228 */ /* 0x001fde0000000000 */
        /* <DEDUP_REMOVED lines=9> */
[----:B--2---:R-:W-:-:S15]  /*3dc0*/  DADD R4, -R12, R4 ;  /* 0x000000000c047229 */ /* 0x004fde0000000104 */
        /* <DEDUP_REMOVED lines=9> */
[----:B0-----:R-:W0:-:S15]  /*3e60*/  DADD R4, R18, -R4 ;  /* 0x0000000012047229 */ /* 0x001e1e0000000804 */
[----:B------:R-:W-:-:S15]  /*3e70*/  NOP ;  /* 0x0000000000007918 */ /* 0x000fde0000000000 */
[----:B------:R-:W-:-:S15]  /*3e80*/  NOP ;  /* 0x0000000000007918 */ /* 0x000fde0000000000 */
[----:B------:R-:W-:-:S15]  /*3e90*/  NOP ;  /* 0x0000000000007918 */ /* 0x000fde0000000000 */
[----:B------:R-:W-:-:S04]  /*3ea0*/  NOP ;  /* 0x0000000000007918 */ /* 0x000fc80000000000 */
[----:B0-----:R-:W0:-:S15]  /*3eb0*/  DFMA R4, R6, UR4, R4 ;  /* 0x0000000406047c2b */ /* 0x001e1e0008000004 */
[----:B------:R-:W-:-:S15]  /*3ec0*/  NOP ;  /* 0x0000000000007918 */ /* 0x000fde0000000000 */
[----:B------:R-:W-:-:S15]  /*3ed0*/  NOP ;  /* 0x0000000000007918 */ /* 0x000fde0000000000 */
[----:B------:R-:W-:-:S15]  /*3ee0*/  NOP ;  /* 0x0000000000007918 */ /* 0x000fde0000000000 */
[----:B------:R-:W-:-:S04]  /*3ef0*/  NOP ;  /* 0x0000000000007918 */ /* 0x000fc80000000000 */
[----:B0-----:R0:W1:Y:S02]  /*3f00*/  DADD R10, R10, R4 ;  /* 0x000000000a0a7229 */ /* 0x0010640000000004 */
[----:B01----:R-:W-:Y:S05]  /*3f10*/  BRA `(.L_x_5946) ;  /* 0x0000000000187947 */ /* 0x003fea0003800000 */
.L_x_5947:
[----:B------:R-:W-:Y:S01]  /*3f20*/  IMAD.MOV.U32 R4, RZ, RZ, 0x0 ;  /* 0x00000000ff047424 */ /* 0x000fe200078e00ff */
[----:B------:R-:W-:Y:S01]  /*3f30*/  LOP3.LUT P0, RZ, R7, 0x7fffffff, RZ, 0xc0, !PT ;  /* 0x7fffffff07ff7812 */ /* 0x000fe2000780c0ff */
[----:B------:R-:W-:-:S06]  /*3f40*/  IMAD.MOV.U32 R5, RZ, RZ, 0x7ff00000 ;  /* 0x7ff00000ff057424 */ /* 0x000fcc00078e00ff */
[----:B------:R-:W0:Y:S02]  /*3f50*/  DFMA R6, R6, R4, +INF ;  /* 0x7ff000000606742b */ /* 0x000e240000000004 */
[----:B0-----:R-:W-:Y:S02]  /*3f60*/  FSEL R10, R6, RZ, P0 ;  /* 0x000000ff060a7208 */ /* 0x001fe40000000000 */
[----:B------:R-:W-:-:S07]  /*3f70*/  FSEL R11, R7, -QNAN , P0 ;  /* 0xfff00000070b7808 */ /* 0x000fce0000000000 */
.L_x_5946:
[----:B------:R-:W-:Y:S05]  /*3f80*/  BSYNC.RECONVERGENT B2 ;  /* 0x0000000000027941 */ /* 0x000fea0003800200 */
.L_x_5942:
[----:B------:R-:W0:Y:S01]  /*3f90*/  LDCU UR4, c[0x0][0x594] ;  /* 0x0000b280ff0477ac */ /* 0x000e220008000800 */
[----:B------:R-:W1:Y:S01]  /*3fa0*/  LDC.64 R8, c[0x0][0x590] ;  /* 0x00016400ff087b82 */ /* 0x000e620000000a00 */
[----:B------:R-:W-:Y:S01]  /*3fb0*/  MOV R4, 0x1 ;  /* 0x0000000100047802 */ /* 0x000fe20000000f00 */
[----:B------:R-:W-:Y:S01]  /*3fc0*/  BSSY.RECONVERGENT B2, `(.L_x_5939) ;  /* 0x0000033000027945 */ /* 0x000fe20003800200 */
[----:B------:R-:W-:Y:S01]  /*3fd0*/  FSETP.GEU.AND P1, PT, |R11|, 6.5827683646048100446e-37, PT ;  /* 0x036000000b00780b */ /* 0x000fe20003f2e200 */
[----:B0-----:R-:W1:Y:S03]  /*3fe0*/  MUFU.RCP64H R5, UR4 ;  /* 0x0000000400057d08 */ /* 0x001e660008001800 */
[----:B-1----:R-:W0:-:S15]  /*3ff0*/  DFMA R6, R4, -R8, 1 ;  /* 0x3ff000000406742b */ /* 0x002e1e0000000808 */
        /* <DEDUP_REMOVED lines=34> */
[----:B0-----:R-:W0:Y:S02]  /*4220*/  DFMA R4, R4, R8, R6 ;  /* 0x000000080404722b */ /* 0x001e240000000006 */
[----:B0-----:R-:W-:-:S05]  /*4230*/  FFMA R0, RZ, UR4, R5 ;  /* 0x00000004ff007c23 */ /* 0x001fca0008000005 */
[----:B------:R-:W-:-:S13]  /*4240*/  FSETP.GT.AND P0, PT, |R0|, 1.469367938527859385e-39, PT ;  /* 0x001000000000780b */ /* 0x000fda0003f04200 */
[----:B------:R-:W-:Y:S05]  /*4250*/  @P0 BRA P1, `(.L_x_5948) ;  /* 0x0000000000240947 */ /* 0x000fea0000800000 */
[----:B------:R-:W0:Y:S01]  /*4260*/  LDCU.64 UR4, c[0x0][0x590] ;  /* 0x0000b200ff0477ac */ /* 0x000e220008000a00 */
[----:B------:R-:W-:Y:S01]  /*4270*/  IMAD.MOV.U32 R4, RZ, RZ, R10 ;  /* 0x000000ffff047224 */ /* 0x000fe200078e000a */
[----:B------:R-:W-:Y:S01]  /*4280*/  MOV R0, 0x42d0 ;  /* 0x000042d000007802 */ /* 0x000fe20000000f00 */
[----:B------:R-:W-:Y:S01]  /*4290*/  IMAD.MOV.U32 R5, RZ, RZ, R11 ;  /* 0x000000ffff057224 */ /* 0x000fe200078e000b */
[----:B0-----:R-:W-:Y:S01]  /*42a0*/  MOV R6, UR4 ;  /* 0x0000000400067c02 */ /* 0x001fe20008000f00 */
[----:B------:R-:W-:-:S07]  /*42b0*/  IMAD.U32 R7, RZ, RZ, UR5 ;  /* 0x00000005ff077e24 */ /* 0x000fce000f8e00ff */
[----:B------:R-:W-:Y:S05]  /*42c0*/  CALL.REL.NOINC `($__internal_6_$__cuda_sm20_div_rn_f64_full) ;  /* 0x0000011400407944 */ /* 0x000fea0003c00000 */
[----:B------:R-:W-:Y:S01]  /*42d0*/  IMAD.MOV.U32 R4, RZ, RZ, R12 ;  /* 0x000000ffff047224 */ /* 0x000fe200078e000c */
[----:B------:R-:W-:-:S07]  /*42e0*/  MOV R5, R13 ;  /* 0x0000000d00057202 */ /* 0x000fce0000000f00 */
.L_x_5948:
[----:B------:R-:W-:Y:S05]  /*42f0*/  BSYNC.RECONVERGENT B2 ;  /* 0x0000000000027941 */ /* 0x000fea0003800200 */
.L_x_5939:
[----:B------:R-:W-:Y:S05]  /*4300*/  BSYNC.RECONVERGENT B1 ;  /* 0x0000000000017941 */ /* 0x000fea0003800200 */
.L_x_5938:
        /* <DEDUP_REMOVED lines=14> */
[----:B------:R-:W0:Y:S02]  /*43f0*/  F2I.F64.TRUNC R5, R4 ;  /* 0x0000000400057311 */ /* 0x000e24000030d100 */
[----:B0-----:R4:W-:Y:S01]  /*4400*/  STG.E.U8 desc[UR36][R2.64], R5 ;  /* 0x0000000502007986 */ /* 0x0019e2000c101124 */
[----:B------:R-:W-:Y:S05]  /*4410*/  BRA `(.L_x_5954) ;  /* 0x0000001000947947 */ /* 0x000fea0003800000 */
.L_x_5952:
[----:B------:R-:W0:Y:S02]  /*4420*/  F2I.S64.F64.TRUNC R4, R4 ;  /* 0x0000000400047311 */ /* 0x000e24000030d900 */
[----:B0-----:R-:W-:-:S05]  /*4430*/  IMAD.MOV.U32 R7, RZ, RZ, R4 ;  /* 0x000000ffff077224 */ /* 0x001fca00078e0004 */
[----:B------:R3:W-:Y:S01]  /*4440*/  STG.E.U8 desc[UR36][R2.64], R7 ;  /* 0x0000000702007986 */ /* 0x0007e2000c101124 */
[----:B------:R-:W-:Y:S05]  /*4450*/  BRA `(.L_x_5954) ;  /* 0x0000001000847947 */ /* 0x000fea0003800000 */
.L_x_5951:
[----:B------:R-:W-:-:S09]  /*4460*/  UISETP.NE.AND UP0, UPT, UR4, 0x2, UPT ;  /* 0x000000020400788c */ /* 0x000fd2000bf05270 */
[----:B------:R-:W-:Y:S05]  /*4470*/  BRA.U !UP0, `(.L_x_5955) ;  /* 0x0000000108287547 */ /* 0x000fea000b800000 */
[----:B------:R-:W-:-:S09]  /*4480*/  UISETP.NE.AND UP0, UPT, UR4, 0x3, UPT ;  /* 0x000000030400788c */ /* 0x000fd2000bf05270 */
[----:B------:R-:W-:Y:S05]  /*4490*/  BRA.U !UP0, `(.L_x_5956) ;  /* 0x0000000108147547 */ /* 0x000fea000b800000 */
[----:B------:R-:W-:-:S09]  /*44a0*/  UISETP.NE.AND UP0, UPT, UR4, 0x4, UPT ;  /* 0x000000040400788c */ /* 0x000fd2000bf05270 */
[----:B------:R-:W-:Y:S05]  /*44b0*/  BRA.U UP0, `(.L_x_5953) ;  /* 0x0000000d00b47547 */ /* 0x000fea000b800000 */
[----:B------:R-:W0:Y:S02]  /*44c0*/  F2I.S64.F64.TRUNC R4, R4 ;  /* 0x0000000400047311 */ /* 0x000e24000030d900 */
[----:B0-----:R0:W-:Y:S01]  /*44d0*/  STG.E.64 desc[UR36][R2.64], R4 ;  /* 0x0000000402007986 */ /* 0x0011e2000c101b24 */
[----:B------:R-:W-:Y:S05]  /*44e0*/  BRA `(.L_x_5954) ;  /* 0x0000001000607947 */ /* 0x000fea0003800000 */
.L_x_5956:
[----:B------:R-:W0:Y:S02]  /*44f0*/  F2I.F64.TRUNC R5, R4 ;  /* 0x0000000400057311 */ /* 0x000e24000030d100 */
[----:B0-----:R1:W-:Y:S01]  /*4500*/  STG.E desc[UR36][R2.64], R5 ;  /* 0x0000000502007986 */ /* 0x0013e2000c101924 */
[----:B------:R-:W-:Y:S05]  /*4510*/  BRA `(.L_x_5954) ;  /* 0x0000001000547947 */ /* 0x000fea0003800000 */
.L_x_5955:
[----:B------:R-:W0:Y:S02]  /*4520*/  F2I.F64.TRUNC R5, R4 ;  /* 0x0000000400057311 */ /* 0x000e24000030d100 */
[----:B0-----:R2:W-:Y:S01]  /*4530*/  STG.E.U16 desc[UR36][R2.64], R5 ;  /* 0x0000000502007986 */ /* 0x0015e2000c101524 */
[----:B------:R-:W-:Y:S05]  /*4540*/  BRA `(.L_x_5954) ;  /* 0x0000001000487947 */ /* 0x000fea0003800000 */
.L_x_5950:
        /* <DEDUP_REMOVED lines=17> */
.L_x_5958:
        /* <DEDUP_REMOVED lines=12> */
.L_x_5957:
        /* <DEDUP_REMOVED lines=18> */
.L_x_5960:
        /* <DEDUP_REMOVED lines=13> */
.L_x_5959:
[----:B------:R0:W-:Y:S01]  /*4910*/  STG.E.64 desc[UR36][R2.64], R4 ;  /* 0x0000000402007986 */ /* 0x0001e2000c101b24 */
[----:B------:R-:W-:Y:S05]  /*4920*/  BRA `(.L_x_5954) ;  /* 0x0000000c00507947 */ /* 0x000fea0003800000 */
.L_x_5949:
        /* <DEDUP_REMOVED lines=8> */
[----:B------:R-:W0:Y:S02]  /*49b0*/  DSETP.NEU.AND P0, PT, R4, RZ, PT ;  /* 0x000000ff0400722a */ /* 0x000e240003f0d000 */
[----:B0-----:R-:W-:-:S05]  /*49c0*/  SEL R5, RZ, 0x1, !P0 ;  /* 0x00000001ff057807 */ /* 0x001fca0004000000 */
[----:B------:R0:W-:Y:S01]  /*49d0*/  STG.E.U8 desc[UR36][R2.64], R5 ;  /* 0x0000000502007986 */ /* 0x0001e2000c101124 */
[----:B------:R-:W-:Y:S05]  /*49e0*/  BRA `(.L_x_5954) ;  /* 0x0000000c00207947 */ /* 0x000fea0003800000 */
.L_x_5963:
[----:B------:R-:W-:-:S05]  /*49f0*/  CS2R R6, SRZ ;  /* 0x0000000000067805 */ /* 0x000fca000001ff00 */
[----:B------:R0:W-:Y:S01]  /*4a00*/  STG.E.128 desc[UR36][R2.64], R4 ;  /* 0x0000000402007986 */ /* 0x0001e2000c101d24 */
[----:B------:R-:W-:Y:S05]  /*4a10*/  BRA `(.L_x_5954) ;  /* 0x0000000c00147947 */ /* 0x000fea0003800000 */
.L_x_5962:
        /* <DEDUP_REMOVED lines=27> */
.L_x_5967:
[----:B------:R-:W-:Y:S05]  /*4bd0*/  BSYNC.RECONVERGENT B0 ;  /* 0x0000000000007941 */ /* 0x000fea0003800200 */
.L_x_5966:
[----:B------:R-:W-:-:S05]  /*4be0*/  LOP3.LUT R7, R0, 0x80, R7, 0xf8, !PT ;  /* 0x0000008000077812 */ /* 0x000fca00078ef807 */
[----:B------:R0:W-:Y:S01]  /*4bf0*/  STG.E.U8 desc[UR36][R2.64], R7 ;  /* 0x0000000702007986 */ /* 0x0001e2000c101124 */
[----:B------:R-:W-:Y:S05]  /*4c00*/  BRA `(.L_x_5954) ;  /* 0x0000000800987947 */ /* 0x000fea0003800000 */
.L_x_5965:
        /* <DEDUP_REMOVED lines=23> */
.L_x_5969:
[----:B------:R-:W-:Y:S05]  /*4d80*/  BSYNC.RECONVERGENT B0 ;  /* 0x0000000000007941 */ /* 0x000fea0003800200 */
.L_x_5968:
[----:B------:R-:W-:-:S05]  /*4d90*/  LOP3.LUT R7, R0, 0x80, R7, 0xf8, !PT ;  /* 0x0000008000077812 */ /* 0x000fca00078ef807 */
[----:B------:R0:W-:Y:S01]  /*4da0*/  STG.E.U8 desc[UR36][R2.64], R7 ;  /* 0x0000000702007986 */ /* 0x0001e2000c101124 */
[----:B------:R-:W-:Y:S05]  /*4db0*/  BRA `(.L_x_5954) ;  /* 0x00000008002c7947 */ /* 0x000fea0003800000 */
.L_x_5964:
        /* <DEDUP_REMOVED lines=12> */
.L_x_5961:
        /* <DEDUP_REMOVED lines=8> */
[----:B------:R-:W0:Y:S02]  /*4f00*/  F2I.U32.F64.TRUNC R5, R4 ;  /* 0x0000000400057311 */ /* 0x000e24000030d000 */
[----:B0-----:R0:W-:Y:S01]  /*4f10*/  STG.E.U16 desc[UR36][R2.64], R5 ;  /* 0x0000000502007986 */ /* 0x0011e2000c101524 */
[----:B------:R-:W-:Y:S05]  /*4f20*/  BRA `(.L_x_5954) ;  /* 0x0000000400d07947 */ /* 0x000fea0003800000 */
.L_x_5972:
        /* <DEDUP_REMOVED lines=21> */
.L_x_5975:
[----:B------:R-:W-:-:S04]  /*5080*/  SHF.R.U32.HI R0, RZ, 0x14, R7 ;  /* 0x00000014ff007819 */ /* 0x000fc80000011607 */
[----:B------:R-:W-:-:S04]  /*5090*/  LOP3.LUT R0, R0, 0x1, RZ, 0xc0, !PT ;  /* 0x0000000100007812 */ /* 0x000fc800078ec0ff */
[----:B------:R-:W-:-:S04]  /*50a0*/  IADD3 R0, PT, PT, R7, 0x487ffff, R0 ;  /* 0x0487ffff07007810 */ /* 0x000fc80007ffe000 */
[----:B------:R-:W-:-:S04]  /*50b0*/  SHF.R.U32.HI R0, RZ, 0x14, R0 ;  /* 0x00000014ff007819 */ /* 0x000fc80000011600 */
[----:B------:R-:W-:-:S07]  /*50c0*/  LOP3.LUT R4, R0, 0xff, RZ, 0xc0, !PT ;  /* 0x000000ff00047812 */ /* 0x000fce00078ec0ff */
.L_x_5976:
[----:B------:R-:W-:-:S04]  /*50d0*/  SHF.R.U32.HI R5, RZ, 0x18, R7 ;  /* 0x00000018ff057819 */ /* 0x000fc80000011607 */
[----:B------:R-:W-:-:S04]  /*50e0*/  LOP3.LUT R4, R4, 0x80, R5, 0xf8, !PT ;  /* 0x0000008004047812 */ /* 0x000fc800078ef805 */
[----:B------:R-:W-:-:S07]  /*50f0*/  PRMT R0, R4, 0x7610, R0 ;  /* 0x0000761004007816 */ /* 0x000fce0000000000 */
.L_x_5974:
[----:B------:R-:W-:Y:S05]  /*5100*/  BSYNC.RECONVERGENT B0 ;  /* 0x0000000000007941 */ /* 0x000fea0003800200 */
.L_x_5973:
[----:B------:R0:W-:Y:S01]  /*5110*/  STG.E.U8 desc[UR36][R2.64], R0 ;  /* 0x0000000002007986 */ /* 0x0001e2000c101124 */
[----:B------:R-:W-:Y:S05]  /*5120*/  BRA `(.L_x_5954) ;  /* 0x0000000400507947 */ /* 0x000fea0003800000 */
.L_x_5971:
        /* <DEDUP_REMOVED lines=21> */
.L_x_5979:
[----:B------:R-:W-:-:S04]  /*5280*/  SHF.R.U32.HI R0, RZ, 0x15, R7 ;  /* 0x00000015ff007819 */ /* 0x000fc80000011607 */
[----:B------:R-:W-:-:S04]  /*5290*/  LOP3.LUT R0, R0, 0x1, RZ, 0xc0, !PT ;  /* 0x0000000100007812 */ /* 0x000fc800078ec0ff */
[----:B------:R-:W-:-:S04]  /*52a0*/  IADD3 R0, PT, PT, R7, 0x88fffff, R0 ;  /* 0x088fffff07007810 */ /* 0x000fc80007ffe000 */
[----:B------:R-:W-:-:S04]  /*52b0*/  SHF.R.U32.HI R0, RZ, 0x15, R0 ;  /* 0x00000015ff007819 */ /* 0x000fc80000011600 */
[----:B------:R-:W-:-:S07]  /*52c0*/  LOP3.LUT R4, R0, 0xff, RZ, 0xc0, !PT ;  /* 0x000000ff00047812 */ /* 0x000fce00078ec0ff */
.L_x_5980:
[----:B------:R-:W-:-:S04]  /*52d0*/  SHF.R.U32.HI R5, RZ, 0x18, R7 ;  /* 0x00000018ff057819 */ /* 0x000fc80000011607 */
[----:B------:R-:W-:-:S04]  /*52e0*/  LOP3.LUT R4, R4, 0x80, R5, 0xf8, !PT ;  /* 0x0000008004047812 */ /* 0x000fc800078ef805 */
[----:B------:R-:W-:-:S07]  /*52f0*/  PRMT R0, R4, 0x7610, R0 ;  /* 0x0000761004007816 */ /* 0x000fce0000000000 */
.L_x_5978:
[----:B------:R-:W-:Y:S05]  /*5300*/  BSYNC.RECONVERGENT B0 ;  /* 0x0000000000007941 */ /* 0x000fea0003800200 */
.L_x_5977:
[----:B------:R0:W-:Y:S01]  /*5310*/  STG.E.U8 desc[UR36][R2.64], R0 ;  /* 0x0000000002007986 */ /* 0x0001e2000c101124 */
[----:B------:R-:W-:Y:S05]  /*5320*/  BRA `(.L_x_5954) ;  /* 0x0000000000d07947 */ /* 0x000fea0003800000 */
.L_x_5970:
[----:B------:R-:W-:-:S09]  /*5330*/  UISETP.NE.AND UP0, UPT, UR4, 0x1c, UPT ;  /* 0x0000001c0400788c */ /* 0x000fd2000bf05270 */
[----:B------:R-:W-:Y:S05]  /*5340*/  BRA.U !UP0, `(.L_x_5981) ;  /* 0x0000000108c07547 */ /* 0x000fea000b800000 */
[----:B------:R-:W-:-:S09]  /*5350*/  UISETP.NE.AND UP0, UPT, UR4, 0x1d, UPT ;  /* 0x0000001d0400788c */ /* 0x000fd2000bf05270 */
[----:B------:R-:W-:Y:S05]  /*5360*/  BRA.U !UP0, `(.L_x_5982) ;  /* 0x0000000108ac7547 */ /* 0x000fea000b800000 */
[----:B------:R-:W-:-:S09]  /*5370*/  UISETP.NE.AND UP0, UPT, UR4, 0x2c, UPT ;  /* 0x0000002c0400788c */ /* 0x000fd2000bf05270 */
[----:B------:R-:W-:Y:S05]  /*5380*/  BRA.U !UP0, `(.L_x_5983) ;  /* 0x0000000108447547 */ /* 0x000fea000b800000 */
.L_x_5953:
        /* <DEDUP_REMOVED lines=11> */
[----:B------:R-:W-:Y:S01]  /*5440*/  IMAD.U32 R7, RZ, RZ, UR9 ;  /* 0x00000009ff077e24 */ /* 0x000fe2000f8e00ff */
[----:B----4-:R-:W-:Y:S01]  /*5450*/  MOV R10, UR4 ;  /* 0x00000004000a7c02 */ /* 0x010fe20008000f00 */
[----:B-1----:R-:W-:-:S07]  /*5460*/  IMAD.U32 R11, RZ, RZ, UR5 ;  /* 0x00000005ff0b7e24 */ /* 0x002fce000f8e00ff */
[----:B------:R-:W-:-:S07]  /*5470*/  LEPC R20, `(.L_x_5984) ;  /* 0x000000001014794e */ /* 0x000fce0000000000 */
[----:B--2---:R-:W-:Y:S05]  /*5480*/  CALL.ABS.NOINC R2 ;  /* 0x0000000002007343 */ /* 0x004fea0003c00000 */
.L_x_5984:
[----:B------:R-:W-:Y:S05]  /*5490*/  BRA `(.L_x_5954) ;  /* 0x0000000000747947 */ /* 0x000fea0003800000 */
.L_x_5983:
        /* <DEDUP_REMOVED lines=8> */
[----:B0-----:R-:W-:Y:S01]  /*5520*/  @!P0 FMUL R8, R8, 1.175494350822287508e-38 ;  /* 0x0080000008088820 */ /* 0x001fe20000400000 */
[----:B------:R-:W-:-:S04]  /*5530*/  IMAD.MOV.U32 R5, RZ, RZ, 0xff ;  /* 0x000000ffff057424 */ /* 0x000fc800078e00ff */
        /* <DEDUP_REMOVED lines=14> */
.L_x_5982:
[----:B------:R-:W0:Y:S02]  /*5620*/  F2I.U64.F64.TRUNC R4, R4 ;  /* 0x0000000400047311 */ /* 0x000e24000030d800 */
[----:B0-----:R0:W-:Y:S01]  /*5630*/  STG.E.64 desc[UR36][R2.64], R4 ;  /* 0x0000000402007986 */ /* 0x0011e2000c101b24 */
[----:B------:R-:W-:Y:S05]  /*5640*/  BRA `(.L_x_5954) ;  /* 0x0000000000087947 */ /* 0x000fea0003800000 */
.L_x_5981:
[----:B------:R-:W0:Y:S02]  /*5650*/  F2I.U32.F64.TRUNC R5, R4 ;  /* 0x0000000400057311 */ /* 0x000e24000030d000 */
[----:B0-----:R0:W-:Y:S02]  /*5660*/  STG.E desc[UR36][R2.64], R5 ;  /* 0x0000000502007986 */ /* 0x0011e4000c101924 */
.L_x_5954:
[----:B------:R-:W-:-:S07]  /*5670*/  IADD3 R17, PT, PT, R17, 0x80, RZ ;  /* 0x0000008011117810 */ /* 0x000fce0007ffe0ff */
.L_x_5907:
[----:B------:R-:W-:Y:S05]  /*5680*/  BSYNC.RECONVERGENT B6 ;  /* 0x0000000000067941 */ /* 0x000fea0003800200 */
.L_x_5906:
[----:B------:R-:W5:Y:S01]  /*5690*/  LDCU UR4, c[0x0][0x380] ;  /* 0x00007000ff0477ac */ /* 0x000f620008000800 */
[----:B------:R-:W-:Y:S01]  /*56a0*/  BSSY.RECONVERGENT B6, `(.L_x_5985) ;  /* 0x000055b000067945 */ /* 0x000fe20003800200 */
[----:B-----5:R-:W-:-:S13]  /*56b0*/  ISETP.GE.AND P0, PT, R17, UR4, PT ;  /* 0x0000000411007c0c */ /* 0x020fda000bf06270 */
[----:B------:R-:W-:Y:S05]  /*56c0*/  @P0 BRA `(.L_x_5986) ;  /* 0x0000005400600947 */ /* 0x000fea0003800000 */
[----:B------:R-:W5:Y:S01]  /*56d0*/  LDCU UR4, c[0x0][0x388] ;  /* 0x00007100ff0477ac */ /* 0x000f620008000800 */
[----:B0-----:R-:W-:Y:S02]  /*56e0*/  IMAD.MOV.U32 R0, RZ, RZ, RZ ;  /* 0x000000ffff007224 */ /* 0x001fe400078e00ff */
[----:B-1234-:R-:W-:Y:S01]  /*56f0*/  IMAD.MOV.U32 R2, RZ, RZ, RZ ;  /* 0x000000ffff027224 */ /* 0x01efe200078e00ff */
[----:B-----5:R-:W-:-:S09]  /*5700*/  UISETP.NE.AND UP0, UPT, UR4, URZ, UPT ;  /* 0x000000ff0400728c */ /* 0x020fd2000bf05270 */
        /* <DEDUP_REMOVED lines=299> */
.L_x_5987:
        /* <DEDUP_REMOVED lines=16> */
[----:B--2---:R-:W0:Y:S02]  /*6ac0*/  I2F.F64.S16 R4, R4 ;  /* 0x0000000400047312 */ /* 0x004e240000101c00 */
[----:B0-----:R-:W-:Y:S05]  /*6ad0*/  BRA `(.L_x_5994) ;  /* 0x0000000c00707947 */ /* 0x001fea0003800000 */
.L_x_5992:
[----:B------:R-:W2:Y:S02]  /*6ae0*/  LDG.E.U8 R4, desc[UR36][R6.64] ;  /* 0x0000002406047981 */ /* 0x000ea4000c1e1100 */
[----:B--2---:R-:W0:Y:S02]  /*6af0*/  I2F.F64.U16 R4, R4 ;  /* 0x0000000400047312 */ /* 0x004e240000101800 */
[----:B0-----:R-:W-:Y:S05]  /*6b00*/  BRA `(.L_x_5994) ;  /* 0x0000000c00647947 */ /* 0x001fea0003800000 */
.L_x_5991:
        /* <DEDUP_REMOVED lines=9> */
.L_x_5996:
[----:B------:R-:W2:Y:S02]  /*6ba0*/  LDG.E R4, desc[UR36][R6.64] ;  /* 0x0000002406047981 */ /* 0x000ea4000c1e1900 */
[----:B--2---:R-:W0:Y:S02]  /*6bb0*/  I2F.F64 R4, R4 ;  /* 0x0000000400047312 */ /* 0x004e240000201c00 */
[----:B0-----:R-:W-:Y:S05]  /*6bc0*/  BRA `(.L_x_5994) ;  /* 0x0000000c00347947 */ /* 0x001fea0003800000 */
.L_x_5995:
[----:B------:R-:W2:Y:S02]  /*6bd0*/  LDG.E.U16 R4, desc[UR36][R6.64] ;  /* 0x0000002406047981 */ /* 0x000ea4000c1e1500 */
[----:B--2---:R-:W0:Y:S02]  /*6be0*/  I2F.F64.S16 R4, R4 ;  /* 0x0000000400047312 */ /* 0x004e240000101c00 */
[----:B0-----:R-:W-:Y:S05]  /*6bf0*/  BRA `(.L_x_5994) ;  /* 0x0000000c00287947 */ /* 0x001fea0003800000 */
.L_x_5990:
        /* <DEDUP_REMOVED lines=10> */
.L_x_5998:
[----:B------:R-:W2:Y:S02]  /*6ca0*/  LDG.E.U16 R0, desc[UR36][R6.64] ;  /* 0x0000002406007981 */ /* 0x000ea4000c1e1500 */
[----:B--2---:R-:W-:-:S05]  /*6cb0*/  HADD2.F32 R0, -RZ, R0.H0_H0 ;  /* 0x20000000ff007230 */ /* 0x004fca0000004100 */
[----:B------:R-:W-:-:S04]  /*6cc0*/  FMUL.FTZ R0, R0, 1 ;  /* 0x3f80000000007820 */ /* 0x000fc80000410000 */
[----:B------:R1:W2:Y:S02]  /*6cd0*/  F2F.F64.F32 R4, R0 ;  /* 0x0000000000047310 */ /* 0x0002a40000201800 */
[----:B-12---:R-:W-:Y:S05]  /*6ce0*/  BRA `(.L_x_5994) ;  /* 0x0000000800ec7947 */ /* 0x006fea0003800000 */
.L_x_5997:
        /* <DEDUP_REMOVED lines=10> */
.L_x_6000:
[----:B------:R-:W2:Y:S02]  /*6d90*/  LDG.E.U16 R6, desc[UR36][R6.64] ;  /* 0x0000002406067981 */ /* 0x000ea4000c1e1500 */
[----:B--2---:R-:W-:-:S05]  /*6da0*/  HADD2.F32 R0, -RZ, R6.H0_H0 ;  /* 0x20000006ff007230 */ /* 0x004fca0000004100 */
[----:B------:R-:W-:-:S04]  /*6db0*/  FMUL.FTZ R0, R0, 1 ;  /* 0x3f80000000007820 */ /* 0x000fc80000410000 */
[----:B------:R0:W1:Y:S02]  /*6dc0*/  F2F.F64.F32 R4, R0 ;  /* 0x0000000000047310 */ /* 0x0000640000201800 */
[----:B01----:R-:W-:Y:S05]  /*6dd0*/  BRA `(.L_x_5994) ;  /* 0x0000000800b07947 */ /* 0x003fea0003800000 */
.L_x_5999:
[----:B------:R0:W5:Y:S01]  /*6de0*/  LDG.E.64 R4, desc[UR36][R6.64] ;  /* 0x0000002406047981 */ /* 0x000162000c1e1b00 */
[----:B------:R-:W-:Y:S05]  /*6df0*/  BRA `(.L_x_5994) ;  /* 0x0000000800a87947 */ /* 0x000fea0003800000 */
.L_x_5989:
        /* <DEDUP_REMOVED lines=13> */
.L_x_6003:
[----:B------:R2:W5:Y:S01]  /*6ed0*/  LDG.E.64 R4, desc[UR36][R6.64] ;  /* 0x0000002406047981 */ /* 0x000562000c1e1b00 */
[----:B------:R-:W-:Y:S05]  /*6ee0*/  BRA `(.L_x_5994) ;  /* 0x00000008006c7947 */ /* 0x000fea0003800000 */
.L_x_6002:
        /* <DEDUP_REMOVED lines=27> */
.L_x_6005:
[----:B------:R-:W2:Y:S02]  /*70a0*/  LDG.E.U8 R4, desc[UR36][R6.64] ;  /* 0x0000002406047981 */ /* 0x000ea4000c1e1100 */
[C---:B--2---:R-:W-:Y:S01]  /*70b0*/  IMAD.SHL.U32 R0, R4.reuse, 0x2000000, RZ ;  /* 0x0200000004007824 */ /* 0x044fe200078e00ff */
[----:B------:R-:W-:-:S04]  /*70c0*/  SHF.L.U32 R4, R4, 0x8, RZ ;  /* 0x0000000804047819 */ /* 0x000fc800000006ff */
        /* <DEDUP_REMOVED lines=8> */
[----:B------:R-:W-:-:S05]  /*7150*/  LOP3.LUT R0, R0, 0x80000000, R3, 0xf8, !PT ;  /* 0x8000000000007812 */ /* 0x000fca00078ef803 */
[----:B------:R-:W-:-:S04]  /*7160*/  FMUL.FTZ R0, R0, 1 ;  /* 0x3f80000000007820 */ /* 0x000fc80000410000 */
[----:B------:R3:W4:Y:S02]  /*7170*/  F2F.F64.F32 R4, R0 ;  /* 0x0000000000047310 */ /* 0x0007240000201800 */
[----:B---34-:R-:W-:Y:S05]  /*7180*/  BRA `(.L_x_5994) ;  /* 0x0000000400c47947 */ /* 0x018fea0003800000 */
.L_x_6004:
[----:B------:R-:W2:Y:S02]  /*7190*/  LDG.E.U16 R0, desc[UR36][R6.64] ;  /* 0x0000002406007981 */ /* 0x000ea4000c1e1500 */
[----:B--2---:R-:W-:-:S04]  /*71a0*/  IMAD.U32 R0, R0, 0x10000, RZ ;  /* 0x0001000000007824 */ /* 0x004fc800078e00ff */
[----:B------:R-:W-:-:S04]  /*71b0*/  FMUL.FTZ R0, R0, 1 ;  /* 0x3f80000000007820 */ /* 0x000fc80000410000 */
[----:B------:R3:W4:Y:S02]  /*71c0*/  F2F.F64.F32 R4, R0 ;  /* 0x0000000000047310 */ /* 0x0007240000201800 */
[----:B---34-:R-:W-:Y:S05]  /*71d0*/  BRA `(.L_x_5994) ;  /* 0x0000000400b07947 */ /* 0x018fea0003800000 */
.L_x_6001:
        /* <DEDUP_REMOVED lines=9> */
[----:B--2---:R-:W2:Y:S02]  /*7270*/  I2F.F64.U16 R4, R4 ;  /* 0x0000000400047312 */ /* 0x004ea40000101800 */
[----:B--2---:R-:W-:Y:S05]  /*7280*/  BRA `(.L_x_5994) ;  /* 0x0000000400847947 */ /* 0x004fea0003800000 */
.L_x_6008:
        /* <DEDUP_REMOVED lines=21> */
.L_x_6010:
[----:B------:R-:W-:Y:S05]  /*73e0*/  BSYNC.RECONVERGENT B0 ;  /* 0x0000000000007941 */ /* 0x000fea0003800200 */
.L_x_6009:
[----:B------:R-:W-:Y:S01]  /*73f0*/  IMAD.SHL.U32 R0, R0, 0x100000, RZ ;  /* 0x0010000000007824 */ /* 0x000fe200078e00ff */
[----:B------:R-:W-:-:S04]  /*7400*/  LEA R3, R3, 0x3b800000, 0x17 ;  /* 0x3b80000003037811 */ /* 0x000fc800078eb8ff */
[----:B------:R-:W-:-:S05]  /*7410*/  LOP3.LUT R0, R3, R0, R7, 0xfe, !PT ;  /* 0x0000000003007212 */ /* 0x000fca00078efe07 */
[----:B------:R-:W-:-:S04]  /*7420*/  FMUL.FTZ R0, R0, 1 ;  /* 0x3f80000000007820 */ /* 0x000fc80000410000 */
[----:B------:R2:W3:Y:S02]  /*7430*/  F2F.F64.F32 R4, R0 ;  /* 0x0000000000047310 */ /* 0x0004e40000201800 */
[----:B--23--:R-:W-:Y:S05]  /*7440*/  BRA `(.L_x_5994) ;  /* 0x0000000400147947 */ /* 0x00cfea0003800000 */
.L_x_6007:
        /* <DEDUP_REMOVED lines=21> */
.L_x_6012:
[----:B------:R-:W-:Y:S05]  /*75a0*/  BSYNC.RECONVERGENT B0 ;  /* 0x0000000000007941 */ /* 0x000fea0003800200 */
.L_x_6011:
[----:B------:R-:W-:Y:S02]  /*75b0*/  SHF.L.U32 R0, R0, 0x15, RZ ;  /* 0x0000001500007819 */ /* 0x000fe400000006ff */
[----:B------:R-:W-:-:S04]  /*75c0*/  LEA R3, R3, 0x37800000, 0x17 ;  /* 0x3780000003037811 */ /* 0x000fc800078eb8ff */
[----:B------:R-:W-:-:S05]  /*75d0*/  LOP3.LUT R0, R3, R0, R7, 0xfe, !PT ;  /* 0x0000000003007212 */ /* 0x000fca00078efe07 */
[----:B------:R-:W-:-:S04]  /*75e0*/  FMUL.FTZ R0, R0, 1 ;  /* 0x3f80000000007820 */ /* 0x000fc80000410000 */
[----:B------:R2:W3:Y:S02]  /*75f0*/  F2F.F64.F32 R4, R0 ;  /* 0x0000000000047310 */ /* 0x0004e40000201800 */
[----:B--23--:R-:W-:Y:S05]  /*7600*/  BRA `(.L_x_5994) ;  /* 0x0000000000a47947 */ /* 0x00cfea0003800000 */
.L_x_6006:
        /* <DEDUP_REMOVED lines=18> */
.L_x_5993:
        /* <DEDUP_REMOVED lines=16> */
.L_x_6015:
[----:B------:R-:W-:Y:S01]  /*7830*/  CS2R R4, SRZ ;  /* 0x0000000000047805 */ /* 0x000fe2000001ff00 */
[----:B------:R-:W-:Y:S06]  /*7840*/  BRA `(.L_x_5994) ;  /* 0x0000000000147947 */ /* 0x000fec0003800000 */
.L_x_6014:
[----:B------:R-:W2:Y:S02]  /*7850*/  LDG.E.64 R4, desc[UR36][R6.64] ;  /* 0x0000002406047981 */ /* 0x000ea4000c1e1b00 */
[----:B--2---:R-:W1:Y:S02]  /*7860*/  I2F.F64.U64 R4, R4 ;  /* 0x0000000400047312 */ /* 0x004e640000301800 */
[----:B-1----:R-:W-:Y:S05]  /*7870*/  BRA `(.L_x_5994) ;  /* 0x0000000000087947 */ /* 0x002fea0003800000 */
.L_x_6013:
[----:B------:R-:W2:Y:S02]  /*7880*/  LDG.E R4, desc[UR36][R6.64] ;  /* 0x0000002406047981 */ /* 0x000ea4000c1e1900 */
[----:B--2---:R-:W1:Y:S02]  /*7890*/  I2F.F64.U32 R4, R4 ;  /* 0x0000000400047312 */ /* 0x004e640000201800 */
.L_x_5994:
[----:B------:R-:W-:Y:S05]  /*78a0*/  BSYNC.RECONVERGENT B7 ;  /* 0x0000000000077941 */ /* 0x000fea0003800200 */
.L_x_5988:
        /* <DEDUP_REMOVED lines=129> */
.L_x_6019:
[----:B------:R-:W-:Y:S05]  /*80c0*/  BSYNC.RECONVERGENT B0 ;  /* 0x0000000000007941 */ /* 0x000fea0003800200 */
.L_x_6018:
[C---:B-1----:R-:W-:Y:S01]  /*80d0*/  FSETP.GEU.FTZ.AND P1, PT, R23.reuse, 1.7916666269302368164, PT ;  /* 0x3fe555551700780b */ /* 0x042fe20003f3e000 */
[----:B------:R-:W-:Y:S01]  /*80e0*/  BSSY.RECONVERGENT B2, `(.L_x_6020) ;  /* 0x0000148000027945 */ /* 0x000fe20003800200 */
[----:B------:R-:W-:-:S13]  /*80f0*/  FSETP.GT.FTZ.AND P0, PT, R23, -1.6999999284744262695, PT ;  /* 0xbfd999991700780b */ /* 0x000fda0003f14000 */
[----:B------:R-:W-:Y:S05]  /*8100*/  @P0 BRA !P1, `(.L_x_6021) ;  /* 0x0000000c00080947 */ /* 0x000fea0004800000 */
[----:B------:R-:W1:Y:S02]  /*8110*/  DADD R22, R22, 1 ;  /* 0x3ff0000016167429 */ /* 0x000e640000000000 */
[----:B-1----:R-:W-:Y:S01]  /*8120*/  ISETP.GT.AND P0, PT, R23, 0xfffff, PT ;  /* 0x000fffff1700780c */ /* 0x002fe20003f04270 */
[----:B0-----:R-:W-:Y:S01]  /*8130*/  IMAD.MOV.U32 R7, RZ, RZ, R23 ;  /* 0x000000ffff077224 */ /* 0x001fe200078e0017 */
[----:B------:R-:W-:-:S15]  /*8140*/  MOV R6, R22 ;  /* 0x0000001600067202 */ /* 0x000fde0000000f00 */
[----:B------:R-:W-:-:S15]  /*8150*/  NOP ;  /* 0x0000000000007918 */ /* 0x000fde0000000000 */
[----:B------:R-:W-:-:S15]  /*8160*/  NOP ;  /* 0x0000000000007918 */ /* 0x000fde0000000000 */
[----:B------:R-:W-:-:S15]  /*8170*/  NOP ;  /* 0x0000000000007918 */ /* 0x000fde0000000000 */
[----:B------:R-:W0:Y:S02]  /*8180*/  @!P0 DMUL R6, R6, 1.80143985094819840000e+16 ;  /* 0x4350000006068828 */ /* 0x000e240000000000 */
[----:B0-----:R-:W-:Y:S02]  /*8190*/  @!P0 IMAD.MOV.U32 R23, RZ, RZ, R7 ;  /* 0x000000ffff178224 */ /* 0x001fe400078e0007 */
[----:B------:R-:W-:-:S03]  /*81a0*/  @!P0 IMAD.MOV.U32 R22, RZ, RZ, R6 ;  /* 0x000000ffff168224 */ /* 0x000fc600078e0006 */
[----:B------:R-:W-:-:S04]  /*81b0*/  IADD3 R0, PT, PT, R23, -0x1, RZ ;  /* 0xffffffff17007810 */ /* 0x000fc80007ffe0ff */
[----:B------:R-:W-:Y:S02]  /*81c0*/  ISETP.GE.U32.AND P1, PT, R0, 0x7fefffff, PT ;  /* 0x7fefffff0000780c */ /* 0x000fe40003f26070 */
[----:B------:R-:W-:Y:S01]  /*81d0*/  MOV R0, 0xfffffc01 ;  /* 0xfffffc0100007802 */ /* 0x000fe20000000f00 */
[----:B------:R-:W-:-:S10]  /*81e0*/  @!P0 IMAD.MOV.U32 R0, RZ, RZ, -0x435 ;  /* 0xfffffbcbff008424 */ /* 0x000fd400078e00ff */
[----:B------:R-:W-:Y:S01]  /*81f0*/  @P1 IMAD.MOV.U32 R8, RZ, RZ, 0x0 ;  /* 0x00000000ff081424 */ /* 0x000fe200078e00ff */
[----:B------:R-:W-:Y:S01]  /*8200*/  @P1 LOP3.LUT P2, RZ, R7, 0x7fffffff, RZ, 0xc0, !PT ;  /* 0x7fffffff07ff1812 */ /* 0x000fe2000784c0ff */
[----:B------:R-:W-:-:S15]  /*8210*/  @P1 IMAD.MOV.U32 R9, RZ, RZ, 0x7ff00000 ;  /* 0x7ff00000ff091424 */ /* 0x000fde00078e00ff */
[----:B------:R-:W-:-:S15]  /*8220*/  NOP ;  /* 0x0000000000007918 */ /* 0x000fde0000000000 */
[----:B------:R-:W-:-:S08]  /*8230*/  NOP ;  /* 0x0000000000007918 */ /* 0x000fd00000000000 */
[----:B------:R-:W0:Y:S02]  /*8240*/  @P1 DFMA R8, R6, R8, +INF ;  /* 0x7ff000000608142b */ /* 0x000e240000000008 */
[----:B0-----:R-:W-:Y:S02]  /*8250*/  @P1 FSEL R10, R8, RZ, P2 ;  /* 0x000000ff080a1208 */ /* 0x001fe40001000000 */
[----:B------:R-:W-:Y:S01]  /*8260*/  @P1 FSEL R11, R9, -QNAN , P2 ;  /* 0xfff00000090b1808 */ /* 0x000fe20001000000 */
[----:B------:R-:W-:Y:S06]  /*8270*/  @P1 BRA `(.L_x_6022) ;  /* 0x0000001000b81947 */ /* 0x000fec0003800000 */
[----:B------:R-:W-:Y:S01]  /*8280*/  LOP3.LUT R3, R23, 0xfffff, RZ, 0xc0, !PT ;  /* 0x000fffff17037812 */ /* 0x000fe200078ec0ff */
[----:B------:R-:W-:Y:S01]  /*8290*/  IMAD.MOV.U32 R18, RZ, RZ, RZ ;  /* 0x000000ffff127224 */ /* 0x000fe200078e00ff */
[----:B------:R-:W-:Y:S01]  /*82a0*/  MOV R6, R22 ;  /* 0x0000001600067202 */ /* 0x000fe20000000f00 */
[----:B------:R-:W-:Y:S01]  /*82b0*/  UMOV UR4, 0x80000000 ;  /* 0x8000000000047882 */ /* 0x000fe20000000000 */
[----:B------:R-:W-:Y:S01]  /*82c0*/  LOP3.LUT R7, R3, 0x3ff00000, RZ, 0xfc, !PT ;  /* 0x3ff0000003077812 */ /* 0x000fe200078efcff */
[----:B------:R-:W-:Y:S01]  /*82d0*/  UMOV UR5, 0x43300000 ;  /* 0x4330000000057882 */ /* 0x000fe20000000000 */
[----:B------:R-:W-:Y:S02]  /*82e0*/  LEA.HI R0, R23, R0, RZ, 0xc ;  /* 0x0000000017007211 */ /* 0x000fe400078f60ff */
[----:B------:R-:W-:-:S13]  /*82f0*/  ISETP.GE.U32.AND P0, PT, R7, 0x3ff6a09f, PT ;  /* 0x3ff6a09f0700780c */ /* 0x000fda0003f06070 */
[----:B------:R-:W-:Y:S01]  /*8300*/  @P0 VIADD R3, R7, 0xfff00000 ;  /* 0xfff0000007030836 */ /* 0x000fe20000000000 */
[----:B------:R-:W-:-:S03]  /*8310*/  @P0 IADD3 R0, PT, PT, R0, 0x1, RZ ;  /* 0x0000000100000810 */ /* 0x000fc60007ffe0ff */
        /* <DEDUP_REMOVED lines=8> */
[----:B-1----:R-:W-:Y:S01]  /*83a0*/  LOP3.LUT R6, R0, 0x80000000, RZ, 0x3c, !PT ;  /* 0x8000000000067812 */ /* 0x002fe200078e3cff */
[----:B------:R-:W-:-:S15]  /*83b0*/  IMAD.MOV.U32 R7, RZ, RZ, 0x43300000 ;  /* 0x43300000ff077424 */ /* 0x000fde00078e00ff */
[----:B------:R-:W-:-:S15]  /*83c0*/  NOP ;  /* 0x0000000000007918 */ /* 0x000fde0000000000 */
[----:B------:R-:W-:-:S15]  /*83d0*/  NOP ;  /* 0x0000000000007918 */ /* 0x000fde0000000000 */
[----:B------:R-:W-:-:S15]  /*83e0*/  NOP ;  /* 0x0000000000007918 */ /* 0x000fde0000000000 */
[----:B------:R-:W-:-:S01]  /*83f0*/  NOP ;  /* 0x0000000000007918 */ /* 0x000fc20000000000 */
[----:B0-----:R0:W1:Y:S02]  /*8400*/  DFMA R10, -R20, R18, 1 ;  /* 0x3ff00000140a742b */ /* 0x0010640000000112 */
[----:B0-----:R-:W-:Y:S01]  /*8410*/  MOV R20, 0x8b7a8b04 ;  /* 0x8b7a8b0400147802 */ /* 0x001fe20000000f00 */
[----:B------:R-:W-:-:S15]  /*8420*/  IMAD.MOV.U32 R21, RZ, RZ, 0x3ed0ee25 ;  /* 0x3ed0ee25ff157424 */ /* 0x000fde00078e00ff */
        /* <DEDUP_REMOVED lines=142> */
[----:B0-----:R2:W3:Y:S02]  /*8d10*/  DADD R10, R10, R4 ;  /* 0x000000000a0a7229 */ /* 0x0014e40000000004 */
[----:B--23--:R-:W-:Y:S05]  /*8d20*/  BRA `(.L_x_6022) ;  /* 0x00000008000c7947 */ /* 0x00cfea0003800000 */
.L_x_6021:
[----:B0-----:R-:W0:Y:S01]  /*8d30*/  DADD R6, R22, 2 ;  /* 0x4000000016067429 */ /* 0x001e220000000000 */
[----:B------:R-:W-:Y:S01]  /*8d40*/  IMAD.MOV.U32 R4, RZ, RZ, 0x1 ;  /* 0x00000001ff047424 */ /* 0x000fe200078e00ff */
        /* <DEDUP_REMOVED lines=48> */
[----:B------:R-:W-:Y:S05]  /*9050*/  CALL.REL.NOINC `($__internal_6_$__cuda_sm20_div_rn_f64_full) ;  /* 0x000000c400dc7944 */ /* 0x000fea0003c00000 */
[----:B------:R-:W-:Y:S01]  /*9060*/  IMAD.MOV.U32 R4, RZ, RZ, R12 ;  /* 0x000000ffff047224 */ /* 0x000fe200078e000c */
[----:B------:R-:W-:-:S07]  /*9070*/  MOV R5, R13 ;  /* 0x0000000d00057202 */ /* 0x000fce0000000f00 */
.L_x_6024:
[----:B------:R-:W-:Y:S05]  /*9080*/  BSYNC.RECONVERGENT B3 ;  /* 0x0000000000037941 */ /* 0x000fea0003800200 */
.L_x_6023:
[----:B------:R-:W-:Y:S01]  /*9090*/  IMAD.MOV.U32 R10, RZ, RZ, -0x314d23bc ;  /* 0xceb2dc44ff0a7424 */ /* 0x000fe200078e00ff */
[----:B------:R-:W0:Y:S01]  /*90a0*/  DMUL R6, R4, -R22 ;  /* 0x8000001604067228 */ /* 0x000e220000000000 */
[----:B------:R-:W-:Y:S01]  /*90b0*/  IMAD.MOV.U32 R11, RZ, RZ, 0x3ed087ff ;  /* 0x3ed087ffff0b7424 */ /* 0x000fe200078e00ff */
[----:B------:R-:W-:Y:S01]  /*90c0*/  UMOV UR4, 0x2fbe14b5 ;  /* 0x2fbe14b500047882 */ /* 0x000fe20000000000 */
[----:B------:R-:W-:-:S15]  /*90d0*/  UMOV UR5, 0x3eb372fb ;  /* 0x3eb372fb00057882 */ /* 0x000fde0000000000 */
[----:B------:R-:W-:-:S15]  /*90e0*/  NOP ;  /* 0x0000000000007918 */ /* 0x000fde0000000000 */
[----:B------:R-:W-:-:S15]  /*90f0*/  NOP ;  /* 0x0000000000007918 */ /* 0x000fde0000000000 */
[----:B------:R-:W-:-:S15]  /*9100*/  NOP ;  /* 0x0000000000007918 */ /* 0x000fde0000000000 */
[----:B------:R-:W-:-:S01]  /*9110*/  NOP ;  /* 0x0000000000007918 */ /* 0x000fc20000000000 */
        /* <DEDUP_REMOVED lines=68> */
.L_x_6022:
[----:B------:R-:W-:Y:S05]  /*9560*/  BSYNC.RECONVERGENT B2 ;  /* 0x0000000000027941 */ /* 0x000fea0003800200 */
.L_x_6020:
[----:B------:R-:W2:Y:S01]  /*9570*/  LDCU UR4, c[0x0][0x594] ;  /* 0x0000b280ff0477ac */ /* 0x000ea20008000800 */
[----:B------:R-:W3:Y:S01]  /*9580*/  LDC.64 R6, c[0x0][0x590] ;  /* 0x00016400ff067b82 */ /* 0x000ee20000000a00 */
[----:B------:R-:W-:Y:S01]  /*9590*/  MOV R4, 0x1 ;  /* 0x0000000100047802 */ /* 0x000fe20000000f00 */
[----:B------:R-:W-:Y:S01]  /*95a0*/  BSSY.RECONVERGENT B2, `(.L_x_6017) ;  /* 0x0000033000027945 */ /* 0x000fe20003800200 */
[----:B-1----:R-:W-:Y:S01]  /*95b0*/  FSETP.GEU.AND P1, PT, |R11|, 6.5827683646048100446e-37, PT ;  /* 0x036000000b00780b */ /* 0x002fe20003f2e200 */
[----:B--2---:R-:W3:Y:S03]  /*95c0*/  MUFU.RCP64H R5, UR4 ;  /* 0x0000000400057d08 */ /* 0x004ee60008001800 */
[----:B---3--:R-:W1:-:S15]  /*95d0*/  DFMA R8, R4, -R6, 1 ;  /* 0x3ff000000408742b */ /* 0x008e5e0000000806 */
        /* <DEDUP_REMOVED lines=14> */
[----:B-1----:R-:W1:-:S15]  /*96c0*/  DFMA R4, R8, -R6, 1 ;  /* 0x3ff000000804742b */ /* 0x002e5e0000000806 */
        /* <DEDUP_REMOVED lines=9> */
[----:B-1----:R-:W1:-:S15]  /*9760*/  DMUL R4, R8, R10 ;  /* 0x0000000a08047228 */ /* 0x002e5e0000000000 */
[----:B------:R-:W-:-:S15]  /*9770*/  NOP ;  /* 0x0000000000007918 */ /* 0x000fde0000000000 */
[----:B------:R-:W-:-:S15]  /*9780*/  NOP ;  /* 0x0000000000007918 */ /* 0x000fde0000000000 */
[----:B------:R-:W-:-:S15]  /*9790*/  NOP ;  /* 0x0000000000007918 */ /* 0x000fde0000000000 */
[----:B------:R-:W-:-:S04]  /*97a0*/  NOP ;  /* 0x0000000000007918 */ /* 0x000fc80000000000 */
[----:B-1----:R-:W1:-:S15]  /*97b0*/  DFMA R6, R4, -R6, R10 ;  /* 0x800000060406722b */ /* 0x002e5e000000000a */
[----:B------:R-:W-:-:S15]  /*97c0*/  NOP ;  /* 0x0000000000007918 */ /* 0x000fde0000000000 */
[----:B------:R-:W-:-:S15]  /*97d0*/  NOP ;  /* 0x0000000000007918 */ /* 0x000fde0000000000 */
[----:B------:R-:W-:-:S15]  /*97e0*/  NOP ;  /* 0x0000000000007918 */ /* 0x000fde0000000000 */
[----:B------:R-:W-:-:S04]  /*97f0*/  NOP ;  /* 0x0000000000007918 */ /* 0x000fc80000000000 */
[----:B-1----:R-:W1:Y:S02]  /*9800*/  DFMA R4, R8, R6, R4 ;  /* 0x000000060804722b */ /* 0x002e640000000004 */
[----:B-1----:R-:W-:-:S05]  /*9810*/  FFMA R0, RZ, UR4, R5 ;  /* 0x00000004ff007c23 */ /* 0x002fca0008000005 */
[----:B------:R-:W-:-:S13]  /*9820*/  FSETP.GT.AND P0, PT, |R0|, 1.469367938527859385e-39, PT ;  /* 0x001000000000780b */ /* 0x000fda0003f04200 */
[----:B------:R-:W-:Y:S05]  /*9830*/  @P0 BRA P1, `(.L_x_6025) ;  /* 0x0000000000240947 */ /* 0x000fea0000800000 */
[----:B------:R-:W1:Y:S01]  /*9840*/  LDCU.64 UR4, c[0x0][0x590] ;  /* 0x0000b200ff0477ac */ /* 0x000e620008000a00 */
[----:B------:R-:W-:Y:S01]  /*9850*/  IMAD.MOV.U32 R4, RZ, RZ, R10 ;  /* 0x000000ffff047224 */ /* 0x000fe200078e000a */
[----:B------:R-:W-:Y:S01]  /*9860*/  MOV R0, 0x98b0 ;  /* 0x000098b000007802 */ /* 0x000fe20000000f00 */
[----:B------:R-:W-:Y:S01]  /*9870*/  IMAD.MOV.U32 R5, RZ, RZ, R11 ;  /* 0x000000ffff057224 */ /* 0x000fe200078e000b */
[----:B-1----:R-:W-:Y:S01]  /*9880*/  MOV R6, UR4 ;  /* 0x0000000400067c02 */ /* 0x002fe20008000f00 */
[----:B------:R-:W-:-:S07]  /*9890*/  IMAD.U32 R7, RZ, RZ, UR5 ;  /* 0x00000005ff077e24 */ /* 0x000fce000f8e00ff */
[----:B0-----:R-:W-:Y:S05]  /*98a0*/  CALL.REL.NOINC `($__internal_6_$__cuda_sm20_div_rn_f64_full) ;  /* 0x000000bc00c87944 */ /* 0x001fea0003c00000 */
[----:B------:R-:W-:Y:S01]  /*98b0*/  IMAD.MOV.U32 R4, RZ, RZ, R12 ;  /* 0x000000ffff047224 */ /* 0x000fe200078e000c */
[----:B------:R-:W-:-:S07]  /*98c0*/  MOV R5, R13 ;  /* 0x0000000d00057202 */ /* 0x000fce0000000f00 */
.L_x_6025:
[----:B------:R-:W-:Y:S05]  /*98d0*/  BSYNC.RECONVERGENT B2 ;  /* 0x0000000000027941 */ /* 0x000fea0003800200 */
.L_x_6017:
[----:B------:R-:W-:Y:S05]  /*98e0*/  BSYNC.RECONVERGENT B1 ;  /* 0x0000000000017941 */ /* 0x000fea0003800200 */
.L_x_6016:
[----:B------:R-:W1:Y:S01]  /*98f0*/  LDCU.64 UR6, c[0x0][0x580] ;  /* 0x0000b000ff0677ac */ /* 0x000e620008000a00 */
[----:B------:R-:W-:-:S04]  /*9900*/  UPRMT UR4, UR41, 0x9910, URZ ;  /* 0x0000991029047896 */ /* 0x000fc800080000ff */
[----:B------:R-:W-:Y:S01]  /*9910*/  UISETP.GT.AND UP0, UPT, UR4, 0x9, UPT ;  /* 0x000000090400788c */ /* 0x000fe2000bf04270 */
[----:B-1----:R-:W-:-:S05]  /*9920*/  IADD3 R2, P0, PT, R2, UR6, RZ ;  /* 0x0000000602027c10 */ /* 0x002fca000ff1e0ff */
        /* <DEDUP_REMOVED lines=10> */
[----:B------:R-:W1:Y:S02]  /*99d0*/  F2I.F64.TRUNC R5, R4 ;  /* 0x0000000400057311 */ /* 0x000e64000030d100 */
[----:B-1----:R1:W-:Y:S01]  /*99e0*/  STG.E.U8 desc[UR36][R2.64], R5 ;  /* 0x0000000502007986 */ /* 0x0023e2000c101124 */
[----:B------:R-:W-:Y:S05]  /*99f0*/  BRA `(.L_x_6031) ;  /* 0x0000001000907947 */ /* 0x000fea0003800000 */
.L_x_6029:
[----:B------:R-:W1:Y:S02]  /*9a00*/  F2I.S64.F64.TRUNC R4, R4 ;  /* 0x0000000400047311 */ /* 0x000e64000030d900 */
[----:B-1----:R-:W-:-:S05]  /*9a10*/  IMAD.MOV.U32 R7, RZ, RZ, R4 ;  /* 0x000000ffff077224 */ /* 0x002fca00078e0004 */
[----:B------:R1:W-:Y:S01]  /*9a20*/  STG.E.U8 desc[UR36][R2.64], R7 ;  /* 0x0000000702007986 */ /* 0x0003e2000c101124 */
[----:B------:R-:W-:Y:S05]  /*9a30*/  BRA `(.L_x_6031) ;  /* 0x0000001000807947 */ /* 0x000fea0003800000 */
.L_x_6028:
[----:B------:R-:W-:-:S09]  /*9a40*/  UISETP.NE.AND UP0, UPT, UR4, 0x2, UPT ;  /* 0x000000020400788c */ /* 0x000fd2000bf05270 */
[----:B------:R-:W-:Y:S05]  /*9a50*/  BRA.U !UP0, `(.L_x_6032) ;  /* 0x0000000108287547 */ /* 0x000fea000b800000 */
[----:B------:R-:W-:-:S09]  /*9a60*/  UISETP.NE.AND UP0, UPT, UR4, 0x3, UPT ;  /* 0x000000030400788c */ /* 0x000fd2000bf05270 */
[----:B------:R-:W-:Y:S05]  /*9a70*/  BRA.U !UP0, `(.L_x_6033) ;  /* 0x0000000108147547 */ /* 0x000fea000b800000 */
[----:B------:R-:W-:-:S09]  /*9a80*/  UISETP.NE.AND UP0, UPT, UR4, 0x4, UPT ;  /* 0x000000040400788c */ /* 0x000fd2000bf05270 */
[----:B------:R-:W-:Y:S05]  /*9a90*/  BRA.U UP0, `(.L_x_6030) ;  /* 0x0000000d00247547 */ /* 0x000fea000b800000 */
[----:B------:R-:W1:Y:S02]  /*9aa0*/  F2I.S64.F64.TRUNC R4, R4 ;  /* 0x0000000400047311 */ /* 0x000e64000030d900 */
[----:B-1----:R1:W-:Y:S01]  /*9ab0*/  STG.E.64 desc[UR36][R2.64], R4 ;  /* 0x0000000402007986 */ /* 0x0023e2000c101b24 */
[----:B------:R-:W-:Y:S05]  /*9ac0*/  BRA `(.L_x_6031) ;  /* 0x00000010005c7947 */ /* 0x000fea0003800000 */
.L_x_6033:
[----:B------:R-:W1:Y:S02]  /*9ad0*/  F2I.F64.TRUNC R5, R4 ;  /* 0x0000000400057311 */ /* 0x000e64000030d100 */
[----:B-1----:R1:W-:Y:S01]  /*9ae0*/  STG.E desc[UR36][R2.64], R5 ;  /* 0x0000000502007986 */ /* 0x0023e2000c101924 */
[----:B------:R-:W-:Y:S05]  /*9af0*/  BRA `(.L_x_6031) ;  /* 0x0000001000507947 */ /* 0x000fea0003800000 */
.L_x_6032:
[----:B------:R-:W1:Y:S02]  /*9b00*/  F2I.F64.TRUNC R5, R4 ;  /* 0x0000000400057311 */ /* 0x000e64000030d100 */
[----:B-1----:R1:W-:Y:S01]  /*9b10*/  STG.E.U16 desc[UR36][R2.64], R5 ;  /* 0x0000000502007986 */ /* 0x0023e2000c101524 */
[----:B------:R-:W-:Y:S05]  /*9b20*/  BRA `(.L_x_6031) ;  /* 0x0000001000447947 */ /* 0x000fea0003800000 */
.L_x_6027:
        /* <DEDUP_REMOVED lines=8> */
[----:B------:R-:W1:-:S15]  /*9bb0*/  F2F.F32.F64 R7, R4 ;  /* 0x0000000400077310 */ /* 0x000e5e0000301000 */
[----:B------:R-:W-:-:S15]  /*9bc0*/  NOP ;  /* 0x0000000000007918 */ /* 0x000fde0000000000 */
[----:B------:R-:W-:-:S15]  /*9bd0*/  NOP ;  /* 0x0000000000007918 */ /* 0x000fde0000000000 */
[----:B------:R-:W-:-:S15]  /*9be0*/  NOP ;  /* 0x0000000000007918 */ /* 0x000fde0000000000 */
[----:B------:R-:W-:-:S04]  /*9bf0*/  NOP ;  /* 0x0000000000007918 */ /* 0x000fc80000000000 */
[----:B------:R-:W1:Y:S02]  /*9c00*/  DSETP.GEU.AND P0, PT, |R4|, UR4, PT ;  /* 0x0000000404007e2a */ /* 0x000e64000bf0e200 */
[----:B-1----:R-:W-:-:S05]  /*9c10*/  @!P0 FMUL R7, R7, 1.175494350822287508e-38 ;  /* 0x0080000007078820 */ /* 0x002fca0000400000 */
[----:B------:R1:W-:Y:S01]  /*9c20*/  STG.E desc[UR36][R2.64], R7 ;  /* 0x0000000702007986 */ /* 0x0003e2000c101924 */
[----:B------:R-:W-:Y:S05]  /*9c30*/  BRA `(.L_x_6031) ;  /* 0x0000001000007947 */ /* 0x000fea0003800000 */
.L_x_6035:
        /* <DEDUP_REMOVED lines=9> */
[----:B------:R-:W-:-:S05]  /*9cd0*/  F2FP.F16.F32.PACK_AB R0, RZ, R0 ;  /* 0x00000000ff00723e */ /* 0x000fca00000000ff */
[----:B------:R1:W-:Y:S01]  /*9ce0*/  STG.E.U16 desc[UR36][R2.64], R0 ;  /* 0x0000000002007986 */ /* 0x0003e2000c101524 */
[----:B------:R-:W-:Y:S05]  /*9cf0*/  BRA `(.L_x_6031) ;  /* 0x0000000c00d07947 */ /* 0x000fea0003800000 */
.L_x_6034:
        /* <DEDUP_REMOVED lines=13> */
[----:B------:R-:W1:Y:S01]  /*9dd0*/  DSETP.GEU.AND P0, PT, |R4|, UR4, PT ;  /* 0x0000000404007e2a */ /* 0x000e62000bf0e200 */
[----:B------:R-:W-:Y:S01]  /*9de0*/  MOV R7, RZ ;  /* 0x000000ff00077202 */ /* 0x000fe20000000f00 */
[----:B-1----:R-:W-:-:S05]  /*9df0*/  @!P0 FMUL R6, R6, 1.175494350822287508e-38 ;  /* 0x0080000006068820 */ /* 0x002fca0000400000 */
[----:B------:R1:W-:Y:S01]  /*9e00*/  STG.E.64 desc[UR36][R2.64], R6 ;  /* 0x0000000602007986 */ /* 0x0003e2000c101b24 */
[----:B------:R-:W-:Y:S05]  /*9e10*/  BRA `(.L_x_6031) ;  /* 0x0000000c00887947 */ /* 0x000fea0003800000 */
.L_x_6037:
        /* <DEDUP_REMOVED lines=9> */
[----:B------:R-:W-:-:S04]  /*9eb0*/  F2FP.F16.F32.PACK_AB R5, RZ, R0 ;  /* 0x00000000ff05723e */ /* 0x000fc800000000ff */
[----:B------:R-:W-:-:S05]  /*9ec0*/  PRMT R5, R5, 0x5410, RZ ;  /* 0x0000541005057816 */ /* 0x000fca00000000ff */
[----:B------:R1:W-:Y:S01]  /*9ed0*/  STG.E desc[UR36][R2.64], R5 ;  /* 0x0000000502007986 */ /* 0x0003e2000c101924 */
[----:B------:R-:W-:Y:S05]  /*9ee0*/  BRA `(.L_x_6031) ;  /* 0x0000000c00547947 */ /* 0x000fea0003800000 */
.L_x_6036:
[----:B------:R1:W-:Y:S01]  /*9ef0*/  STG.E.64 desc[UR36][R2.64], R4 ;  /* 0x0000000402007986 */ /* 0x0003e2000c101b24 */
[----:B------:R-:W-:Y:S05]  /*9f00*/  BRA `(.L_x_6031) ;  /* 0x0000000c004c7947 */ /* 0x000fea0003800000 */
.L_x_6026:
        /* <DEDUP_REMOVED lines=10> */
[----:B------:R-:W1:Y:S02]  /*9fb0*/  F2I.U32.F64.TRUNC R5, R4 ;  /* 0x0000000400057311 */ /* 0x000e64000030d000 */
[----:B-1----:R1:W-:Y:S01]  /*9fc0*/  STG.E.U16 desc[UR36][R2.64], R5 ;  /* 0x0000000502007986 */ /* 0x0023e2000c101524 */
[----:B------:R-:W-:Y:S05]  /*9fd0*/  BRA `(.L_x_6031) ;  /* 0x0000000c00187947 */ /* 0x000fea0003800000 */
.L_x_6041:
        /* <DEDUP_REMOVED lines=8> */
[----:B------:R-:W-:Y:S01]  /*a060*/  BSSY.RECONVERGENT B0, `(.L_x_6042) ;  /* 0x0000014000007945 */ /* 0x000fe20003800200 */
[----:B-1----:R-:W-:Y:S01]  /*a070*/  @!P0 FMUL R7, R7, 1.175494350822287508e-38 ;  /* 0x0080000007078820 */ /* 0x002fe20000400000 */
        /* <DEDUP_REMOVED lines=16> */
.L_x_6044:
[----:B------:R-:W-:-:S04]  /*a180*/  SHF.R.U32.HI R5, RZ, 0x18, R7 ;  /* 0x00000018ff057819 */ /* 0x000fc80000011607 */
[----:B------:R-:W-:-:S07]  /*a190*/  LOP3.LUT R0, R0, 0x80, R5, 0xf8, !PT ;  /* 0x0000008000007812 */ /* 0x000fce00078ef805 */
.L_x_6043:
[----:B------:R-:W-:Y:S05]  /*a1a0*/  BSYNC.RECONVERGENT B0 ;  /* 0x0000000000007941 */ /* 0x000fea0003800200 */
.L_x_6042:
[----:B------:R1:W-:Y:S01]  /*a1b0*/  STG.E.U8 desc[UR36][R2.64], R0 ;  /* 0x0000000002007986 */ /* 0x0003e2000c101124 */
[----:B------:R-:W-:Y:S05]  /*a1c0*/  BRA `(.L_x_6031) ;  /* 0x00000008009c7947 */ /* 0x000fea0003800000 */
.L_x_6040:
        /* <DEDUP_REMOVED lines=26> */
.L_x_6047:
[----:B------:R-:W-:-:S04]  /*a370*/  SHF.R.U32.HI R5, RZ, 0x18, R7 ;  /* 0x00000018ff057819 */ /* 0x000fc80000011607 */
[----:B------:R-:W-:-:S07]  /*a380*/  LOP3.LUT R0, R0, 0x80, R5, 0xf8, !PT ;  /* 0x0000008000007812 */ /* 0x000fce00078ef805 */
.L_x_6046:
[----:B------:R-:W-:Y:S05]  /*a390*/  BSYNC.RECONVERGENT B0 ;  /* 0x0000000000007941 */ /* 0x000fea0003800200 */
.L_x_6045:
[----:B------:R4:W-:Y:S01]  /*a3a0*/  STG.E.U8 desc[UR36][R2.64], R0 ;  /* 0x0000000002007986 */ /* 0x0009e2000c101124 */
[----:B------:R-:W-:Y:S05]  /*a3b0*/  BRA `(.L_x_6031) ;  /* 0x0000000800207947 */ /* 0x000fea0003800000 */
.L_x_6039:
        /* <DEDUP_REMOVED lines=14> */
[----:B-1----:R-:W-:Y:S01]  /*a4a0*/  @!P0 FMUL R8, R8, 1.175494350822287508e-38 ;  /* 0x0080000008088820 */ /* 0x002fe20000400000 */
        /* <DEDUP_REMOVED lines=15> */
.L_x_6049:
[----:B------:R-:W1:Y:S02]  /*a5a0*/  F2I.U64.F64.TRUNC R4, R4 ;  /* 0x0000000400047311 */ /* 0x000e64000030d800 */
[----:B-1----:R1:W-:Y:S01]  /*a5b0*/  STG.E.64 desc[UR36][R2.64], R4 ;  /* 0x0000000402007986 */ /* 0x0023e2000c101b24 */
[----:B------:R-:W-:Y:S05]  /*a5c0*/  BRA `(.L_x_6031) ;  /* 0x00000004009c7947 */ /* 0x000fea0003800000 */
.L_x_6048:
[----:B------:R-:W1:Y:S02]  /*a5d0*/  F2I.U32.F64.TRUNC R5, R4 ;  /* 0x0000000400057311 */ /* 0x000e64000030d000 */
[----:B-1----:R3:W-:Y:S01]  /*a5e0*/  STG.E desc[UR36][R2.64], R5 ;  /* 0x0000000502007986 */ /* 0x0027e2000c101924 */
[----:B------:R-:W-:Y:S05]  /*a5f0*/  BRA `(.L_x_6031) ;  /* 0x0000000400907947 */ /* 0x000fea0003800000 */
.L_x_6038:
[----:B------:R-:W-:-:S09]  /*a600*/  UISETP.GT.AND UP0, UPT, UR4, 0xe, UPT ;  /* 0x0000000e0400788c */ /* 0x000fd2000bf04270 */
[----:B------:R-:W-:Y:S05]  /*a610*/  BRA.U UP0, `(.L_x_6050) ;  /* 0x00000001002c7547 */ /* 0x000fea000b800000 */
[----:B------:R-:W-:-:S09]  /*a620*/  UISETP.NE.AND UP0, UPT, UR4, 0xa, UPT ;  /* 0x0000000a0400788c */ /* 0x000fd2000bf05270 */
[----:B------:R-:W-:Y:S05]  /*a630*/  BRA.U !UP0, `(.L_x_6051) ;  /* 0x0000000108187547 */ /* 0x000fea000b800000 */
[----:B------:R-:W-:-:S09]  /*a640*/  UISETP.NE.AND UP0, UPT, UR4, 0xb, UPT ;  /* 0x0000000b0400788c */ /* 0x000fd2000bf05270 */
[----:B------:R-:W-:Y:S05]  /*a650*/  BRA.U UP0, `(.L_x_6030) ;  /* 0x0000000100347547 */ /* 0x000fea000b800000 */
[----:B------:R-:W1:Y:S02]  /*a660*/  DSETP.NEU.AND P0, PT, R4, RZ, PT ;  /* 0x000000ff0400722a */ /* 0x000e640003f0d000 */
[----:B-1----:R-:W-:-:S05]  /*a670*/  SEL R5, RZ, 0x1, !P0 ;  /* 0x00000001ff057807 */ /* 0x002fca0004000000 */
[----:B------:R1:W-:Y:S01]  /*a680*/  STG.E.U8 desc[UR36][R2.64], R5 ;  /* 0x0000000502007986 */ /* 0x0003e2000c101124 */
[----:B------:R-:W-:Y:S05]  /*a690*/  BRA `(.L_x_6031) ;  /* 0x0000000400687947 */ /* 0x000fea0003800000 */
.L_x_6051:
[----:B------:R-:W-:-:S05]  /*a6a0*/  CS2R R6, SRZ ;  /* 0x0000000000067805 */ /* 0x000fca000001ff00 */
[----:B------:R1:W-:Y:S01]  /*a6b0*/  STG.E.128 desc[UR36][R2.64], R4 ;  /* 0x0000000402007986 */ /* 0x0003e2000c101d24 */
[----:B------:R-:W-:Y:S05]  /*a6c0*/  BRA `(.L_x_6031) ;  /* 0x00000004005c7947 */ /* 0x000fea0003800000 */
.L_x_6050:
[----:B------:R-:W-:-:S09]  /*a6d0*/  UISETP.NE.AND UP0, UPT, UR4, 0xf, UPT ;  /* 0x0000000f0400788c */ /* 0x000fd2000bf05270 */
[----:B------:R-:W-:Y:S05]  /*a6e0*/  BRA.U !UP0, `(.L_x_6052) ;  /* 0x0000000508287547 */ /* 0x000fea000b800000 */
[----:B------:R-:W-:-:S09]  /*a6f0*/  UISETP.NE.AND UP0, UPT, UR4, 0x17, UPT ;  /* 0x000000170400788c */ /* 0x000fd2000bf05270 */
[----:B------:R-:W-:Y:S05]  /*a700*/  BRA.U !UP0, `(.L_x_6053) ;  /* 0x0000000108b07547 */ /* 0x000fea000b800000 */
[----:B------:R-:W-:-:S09]  /*a710*/  UISETP.NE.AND UP0, UPT, UR4, 0x18, UPT ;  /* 0x000000180400788c */ /* 0x000fd2000bf05270 */
[----:B------:R-:W-:Y:S05]  /*a720*/  BRA.U !UP0, `(.L_x_6054) ;  /* 0x0000000108447547 */ /* 0x000fea000b800000 */
.L_x_6030:
[----:B------:R-:W-:Y:S01]  /*a730*/  MOV R0, 0x0 ;  /* 0x0000000000007802 */ /* 0x000fe20000000f00 */
[----:B------:R-:W1:Y:S01]  /*a740*/  LDCU.64 UR4, c[0x4][0x128] ;  /* 0x01002500ff0477ac */ /* 0x000e620008000a00 */
[----:B------:R-:W-:Y:S02]  /*a750*/  HFMA2 R8, -RZ, RZ, 0, 6.020069122314453125e-06 ;  /* 0x00000065ff087431 */ /* 0x000fe400000001ff */
[----:B------:R-:W-:Y:S01]  /*a760*/  IMAD.MOV.U32 R12, RZ, RZ, 0x1 ;  /* 0x00000001ff0c7424 */ /* 0x000fe200078e00ff */
[----:B------:R2:W3:Y:S01]  /*a770*/  LDC.64 R2, c[0x4][R0] ;  /* 0x0100000000027b82 */ /* 0x0004e20000000a00 */
[----:B------:R-:W4:Y:S01]  /*a780*/  LDCU.64 UR6, c[0x4][0x130] ;  /* 0x01002600ff0677ac */ /* 0x000f220008000a00 */
[----:B------:R-:W-:Y:S01]  /*a790*/  IMAD.MOV.U32 R13, RZ, RZ, RZ ;  /* 0x000000ffff0d7224 */ /* 0x000fe200078e00ff */
[----:B------:R-:W5:Y:S01]  /*a7a0*/  LDCU.64 UR8, c[0x4][0x10] ;  /* 0x01000200ff0877ac */ /* 0x000f620008000a00 */
[----:B-1----:R-:W-:Y:S01]  /*a7b0*/  MOV R4, UR4 ;  /* 0x0000000400047c02 */ /* 0x002fe20008000f00 */
[----:B------:R-:W-:-:S02]  /*a7c0*/  IMAD.U32 R5, RZ, RZ, UR5 ;  /* 0x00000005ff057e24 */ /* 0x000fc4000f8e00ff */
[----:B----4-:R-:W-:Y:S01]  /*a7d0*/  IMAD.U32 R6, RZ, RZ, UR6 ;  /* 0x00000006ff067e24 */ /* 0x010fe2000f8e00ff */
[----:B------:R-:W-:Y:S01]  /*a7e0*/  MOV R7, UR7 ;  /* 0x0000000700077c02 */ /* 0x000fe20008000f00 */
[----:B-----5:R-:W-:Y:S02]  /*a7f0*/  IMAD.U32 R10, RZ, RZ, UR8 ;  /* 0x00000008ff0a7e24 */ /* 0x020fe4000f8e00ff */
[----:B--2---:R-:W-:-:S07]  /*a800*/  IMAD.U32 R11, RZ, RZ, UR9 ;  /* 0x00000009ff0b7e24 */ /* 0x004fce000f8e00ff */
[----:B------:R-:W-:-:S07]  /*a810*/  LEPC R20, `(.L_x_6055) ;  /* 0x000000001014794e */ /* 0x000fce0000000000 */
[----:B0--3--:R-:W-:Y:S05]  /*a820*/  CALL.ABS.NOINC R2 ;  /* 0x0000000002007343 */ /* 0x009fea0003c00000 */
.L_x_6055:
[----:B------:R-:W-:Y:S05]  /*a830*/  BRA `(.L_x_6031) ;  /* 0x0000000400007947 */ /* 0x000fea0003800000 */
.L_x_6054:
        /* <DEDUP_REMOVED lines=21> */
.L_x_6057:
[----:B------:R-:W-:Y:S05]  /*a990*/  BSYNC.RECONVERGENT B0 ;  /* 0x0000000000007941 */ /* 0x000fea0003800200 */
.L_x_6056:
[----:B------:R-:W-:-:S05]  /*a9a0*/  LOP3.LUT R7, R0, 0x80, R7, 0xf8, !PT ;  /* 0x0000008000077812 */ /* 0x000fca00078ef807 */
[----:B------:R1:W-:Y:S01]  /*a9b0*/  STG.E.U8 desc[UR36][R2.64], R7 ;  /* 0x0000000702007986 */ /* 0x0003e2000c101124 */
[----:B------:R-:W-:Y:S05]  /*a9c0*/  BRA `(.L_x_6031) ;  /* 0x00000000009c7947 */ /* 0x000fea0003800000 */
.L_x_6053:
        /* <DEDUP_REMOVED lines=9> */
[----:B-1----:R-:W-:-:S05]  /*aa60*/  @!P0 FMUL R7, R7, 1.175494350822287508e-38 ;  /* 0x0080000007078820 */ /* 0x002fca0000400000 */
        /* <DEDUP_REMOVED lines=10> */
.L_x_6059:
[----:B------:R-:W-:Y:S01]  /*ab10*/  IMAD.MOV.U32 R0, RZ, RZ, 0x7f ;  /* 0x0000007fff007424 */ /* 0x000fe200078e00ff */
[----:B------:R-:W-:-:S04]  /*ab20*/  ISETP.GT.U32.AND P0, PT, R6, 0x7f800000, PT ;  /* 0x7f8000000600780c */ /* 0x000fc80003f04070 */
[----:B------:R-:W-:-:S09]  /*ab30*/  SEL R0, R0, 0x7c, P0 ;  /* 0x0000007c00007807 */ /* 0x000fd20000000000 */
.L_x_6060:
[----:B------:R-:W-:Y:S05]  /*ab40*/  BSYNC.RECONVERGENT B0 ;  /* 0x0000000000007941 */ /* 0x000fea0003800200 */
.L_x_6058:
[----:B------:R-:W-:-:S04]  /*ab50*/  SHF.R.U32.HI R5, RZ, 0x18, R7 ;  /* 0x00000018ff057819 */ /* 0x000fc80000011607 */
[----:B------:R-:W-:-:S05]  /*ab60*/  LOP3.LUT R5, R0, 0x80, R5, 0xf8, !PT ;  /* 0x0000008000057812 */ /* 0x000fca00078ef805 */
[----:B------:R1:W-:Y:S01]  /*ab70*/  STG.E.U8 desc[UR36][R2.64], R5 ;  /* 0x0000000502007986 */ /* 0x0003e2000c101124 */
[----:B------:R-:W-:Y:S05]  /*ab80*/  BRA `(.L_x_6031) ;  /* 0x00000000002c7947 */ /* 0x000fea0003800000 */
.L_x_6052:
        /* <DEDUP_REMOVED lines=9> */
[----:B------:R-:W-:-:S05]  /*ac20*/  F2FP.BF16.F32.PACK_AB R0, RZ, R0 ;  /* 0x00000000ff00723e */ /* 0x000fca00000010ff */
[----:B------:R1:W-:Y:S02]  /*ac30*/  STG.E.U16 desc[UR36][R2.64], R0 ;  /* 0x0000000002007986 */ /* 0x0003e4000c101524 */
.L_x_6031:
[----:B------:R-:W-:-:S07]  /*ac40*/  VIADD R17, R17, 0x80 ;  /* 0x0000008011117836 */ /* 0x000fce0000000000 */
.L_x_5986:
[----:B------:R-:W-:Y:S05]  /*ac50*/  BSYNC.RECONVERGENT B6 ;  /* 0x0000000000067941 */ /* 0x000fea0003800200 */
.L_x_5985:
[----:B------:R-:W5:Y:S01]  /*ac60*/  LDCU UR4, c[0x0][0x380] ;  /* 0x00007000ff0477ac */ /* 0x000f620008000800 */
[----:B------:R-:W-:Y:S01]  /*ac70*/  BSSY.RECONVERGENT B6, `(.L_x_6061) ;  /* 0x000055a000067945 */ /* 0x000fe20003800200 */
[----:B-----5:R-:W-:-:S13]  /*ac80*/  ISETP.GE.AND P0, PT, R17, UR4, PT ;  /* 0x0000000411007c0c */ /* 0x020fda000bf06270 */
[----:B------:R-:W-:Y:S05]  /*ac90*/  @P0 BRA `(.L_x_6062) ;  /* 0x00000054005c0947 */ /* 0x000fea0003800000 */
[----:B------:R-:W5:Y:S01]  /*aca0*/  LDCU UR4, c[0x0][0x388] ;  /* 0x00007100ff0477ac */ /* 0x000f620008000800 */
[----:B01--4-:R-:W-:Y:S01]  /*acb0*/  MOV R0, RZ ;  /* 0x000000ff00007202 */ /* 0x013fe20000000f00 */
[----:B--23--:R-:W-:Y:S01]  /*acc0*/  IMAD.MOV.U32 R2, RZ, RZ, RZ ;  /* 0x000000ffff027224 */ /* 0x00cfe200078e00ff */
[----:B-----5:R-:W-:-:S09]  /*acd0*/  UISETP.NE.AND UP0, UPT, UR4, URZ, UPT ;  /* 0x000000ff0400728c */ /* 0x020fd2000bf05270 */
[----:B------:R-:W-:Y:S05]  /*ace0*/  BRA.U !UP0, `(.L_x_6063) ;  /* 0x0000001108a87547 */ /* 0x000fea000b800000 */
[----:B------:R-:W0:Y:S01]  /*acf0*/  LDCU.64 UR4, c[0x0][0x390] ;  /* 0x00007200ff0477ac */ /* 0x000e220008000a00 */
[----:B------:R-:W-:Y:S01]  /*ad00*/  IMAD.MOV.U32 R16, RZ, RZ, RZ ;  /* 0x000000ffff107224 */ /* 0x000fe200078e00ff */
[----:B------:R-:W1:Y:S01]  /*ad10*/  LDCU UR6, c[0x0][0x38c] ;  /* 0x00007180ff0677ac */ /* 0x000e620008000800 */
[----:B------:R-:W2:Y:S01]  /*ad20*/  LDCU.64 UR8, c[0x0][0x4b8] ;  /* 0x00009700ff0877ac */ /* 0x000ea20008000a00 */
[----:B------:R-:W-:Y:S01]  /*ad30*/  UISETP.NE.AND UP0, UPT, UR40, URZ, UPT ;  /* 0x000000ff2800728c */ /* 0x000fe2000bf05270 */
[----:B0-----:R-:W-:-:S05]  /*ad40*/  IMAD.HI.U32 R4, R17, UR4, R16 ;  /* 0x0000000411047c27 */ /* 0x001fca000f8e0010 */
[----:B------:R-:W-:-:S04]  /*ad50*/  SHF.R.U32.HI R5, RZ, UR5, R4 ;  /* 0x00000005ff057c19 */ /* 0x000fc80008011604 */
[----:B------:R-:W-:-:S05]  /*ad60*/  IADD3 R0, PT, PT, -R5, RZ, RZ ;  /* 0x000000ff05007210 */ /* 0x000fca0007ffe1ff */
        /* <DEDUP_REMOVED lines=290> */
.L_x_6063:
        /* <DEDUP_REMOVED lines=16> */
[----:B--2---:R-:W2:Y:S02]  /*c090*/  I2F.F64.S16 R4, R4 ;  /* 0x0000000400047312 */ /* 0x004ea40000101c00 */
[----:B--2---:R-:W-:Y:S05]  /*c0a0*/  BRA `(.L_x_6070) ;  /* 0x0000000c00707947 */ /* 0x004fea0003800000 */
.L_x_6068:
[----:B------:R-:W2:Y:S02]  /*c0b0*/  LDG.E.U8 R4, desc[UR36][R6.64] ;  /* 0x0000002406047981 */ /* 0x000ea4000c1e1100 */
[----:B--2---:R-:W2:Y:S02]  /*c0c0*/  I2F.F64.U16 R4, R4 ;  /* 0x0000000400047312 */ /* 0x004ea40000101800 */
[----:B--2---:R-:W-:Y:S05]  /*c0d0*/  BRA `(.L_x_6070) ;  /* 0x0000000c00647947 */ /* 0x004fea0003800000 */
.L_x_6067:
[----:B------:R-:W-:-:S09]  /*c0e0*/  UISETP.NE.AND UP0, UPT, UR4, 0x2, UPT ;  /* 0x000000020400788c */ /* 0x000fd2000bf05270 */
[----:B------:R-:W-:Y:S05]  /*c0f0*/  BRA.U !UP0, `(.L_x_6071) ;  /* 0x0000000108287547 */ /* 0x000fea000b800000 */
[----:B------:R-:W-:-:S09]  /*c100*/  UISETP.NE.AND UP0, UPT, UR4, 0x3, UPT ;  /* 0x000000030400788c */ /* 0x000fd2000bf05270 */
[----:B------:R-:W-:Y:S05]  /*c110*/  BRA.U !UP0, `(.L_x_6072) ;  /* 0x0000000108147547 */ /* 0x000fea000b800000 */
[----:B------:R-:W-:-:S09]  /*c120*/  UISETP.NE.AND UP0, UPT, UR4, 0x4, UPT ;  /* 0x000000040400788c */ /* 0x000fd2000bf05270 */
[----:B------:R-:W-:Y:S05]  /*c130*/  BRA.U UP0, `(.L_x_6069) ;  /* 0x0000000900f07547 */ /* 0x000fea000b800000 */
[----:B------:R-:W2:Y:S02]  /*c140*/  LDG.E.64 R4, desc[UR36][R6.64] ;  /* 0x0000002406047981 */ /* 0x000ea4000c1e1b00 */
[----:B--2---:R-:W2:Y:S02]  /*c150*/  I2F.F64.S64 R4, R4 ;  /* 0x0000000400047312 */ /* 0x004ea40000301c00 */
[----:B--2---:R-:W-:Y:S05]  /*c160*/  BRA `(.L_x_6070) ;  /* 0x0000000c00407947 */ /* 0x004fea0003800000 */
.L_x_6072:
[----:B------:R-:W2:Y:S02]  /*c170*/  LDG.E R4, desc[UR36][R6.64] ;  /* 0x0000002406047981 */ /* 0x000ea4000c1e1900 */
[----:B--2---:R-:W2:Y:S02]  /*c180*/  I2F.F64 R4, R4 ;  /* 0x0000000400047312 */ /* 0x004ea40000201c00 */
[----:B--2---:R-:W-:Y:S05]  /*c190*/  BRA `(.L_x_6070) ;  /* 0x0000000c00347947 */ /* 0x004fea0003800000 */
.L_x_6071:
[----:B------:R-:W2:Y:S02]  /*c1a0*/  LDG.E.U16 R4, desc[UR36][R6.64] ;  /* 0x0000002406047981 */ /* 0x000ea4000c1e1500 */
[----:B--2---:R-:W2:Y:S02]  /*c1b0*/  I2F.F64.S16 R4, R4 ;  /* 0x0000000400047312 */ /* 0x004ea40000101c00 */
[----:B--2---:R-:W-:Y:S05]  /*c1c0*/  BRA `(.L_x_6070) ;  /* 0x0000000c00287947 */ /* 0x004fea0003800000 */
.L_x_6066:
        /* <DEDUP_REMOVED lines=10> */
.L_x_6074:
[----:B------:R-:W2:Y:S02]  /*c270*/  LDG.E.U16 R0, desc[UR36][R6.64] ;  /* 0x0000002406007981 */ /* 0x000ea4000c1e1500 */
[----:B--2---:R-:W-:-:S05]  /*c280*/  HADD2.F32 R0, -RZ, R0.H0_H0 ;  /* 0x20000000ff007230 */ /* 0x004fca0000004100 */
[----:B------:R-:W-:-:S04]  /*c290*/  FMUL.FTZ R0, R0, 1 ;  /* 0x3f80000000007820 */ /* 0x000fc80000410000 */
[----:B------:R2:W3:Y:S02]  /*c2a0*/  F2F.F64.F32 R4, R0 ;  /* 0x0000000000047310 */ /* 0x0004e40000201800 */
[----:B--23--:R-:W-:Y:S05]  /*c2b0*/  BRA `(.L_x_6070) ;  /* 0x0000000800ec7947 */ /* 0x00cfea0003800000 */
.L_x_6073:
        /* <DEDUP_REMOVED lines=10> */
.L_x_6076:
[----:B------:R-:W2:Y:S02]  /*c360*/  LDG.E.U16 R6, desc[UR36][R6.64] ;  /* 0x0000002406067981 */ /* 0x000ea4000c1e1500 */
[----:B--2---:R-:W-:-:S05]  /*c370*/  HADD2.F32 R0, -RZ, R6.H0_H0 ;  /* 0x20000006ff007230 */ /* 0x004fca0000004100 */
[----:B------:R-:W-:-:S04]  /*c380*/  FMUL.FTZ R0, R0, 1 ;  /* 0x3f80000000007820 */ /* 0x000fc80000410000 */
[----:B------:R2:W3:Y:S02]  /*c390*/  F2F.F64.F32 R4, R0 ;  /* 0x0000000000047310 */ /* 0x0004e40000201800 */
[----:B--23--:R-:W-:Y:S05]  /*c3a0*/  BRA `(.L_x_6070) ;  /* 0x0000000800b07947 */ /* 0x00cfea0003800000 */
.L_x_6075:
[----:B------:R2:W5:Y:S01]  /*c3b0*/  LDG.E.64 R4, desc[UR36][R6.64] ;  /* 0x0000002406047981 */ /* 0x000562000c1e1b00 */
[----:B------:R-:W-:Y:S05]  /*c3c0*/  BRA `(.L_x_6070) ;  /* 0x0000000800a87947 */ /* 0x000fea0003800000 */
.L_x_6065:
        /* <DEDUP_REMOVED lines=13> */
.L_x_6079:
[----:B------:R0:W5:Y:S01]  /*c4a0*/  LDG.E.64 R4, desc[UR36][R6.64] ;  /* 0x0000002406047981 */ /* 0x000162000c1e1b00 */
[----:B------:R-:W-:Y:S05]  /*c4b0*/  BRA `(.L_x_6070) ;  /* 0x00000008006c7947 */ /* 0x000fea0003800000 */
.L_x_6078:
        /* <DEDUP_REMOVED lines=27> */
.L_x_6081:
        /* <DEDUP_REMOVED lines=9> */
[----:B------:R-:W-:Y:S01]  /*c700*/  @!P0 FADD.FTZ R0, R3, -0.5 ;  /* 0xbf00000003008421 */ /* 0x000fe20000010000 */
[----:B------:R-:W-:-:S04]  /*c710*/  MOV R3, R4 ;  /* 0x0000000400037202 */ /* 0x000fc80000000f00 */
[----:B------:R-:W-:-:S05]  /*c720*/  LOP3.LUT R0, R0, 0x80000000, R3, 0xf8, !PT ;  /* 0x8000000000007812 */ /* 0x000fca00078ef803 */
[----:B------:R-:W-:-:S04]  /*c730*/  FMUL.FTZ R0, R0, 1 ;  /* 0x3f80000000007820 */ /* 0x000fc80000410000 */
[----:B------:R0:W1:Y:S02]  /*c740*/  F2F.F64.F32 R4, R0 ;  /* 0x0000000000047310 */ /* 0x0000640000201800 */
[----:B01----:R-:W-:Y:S05]  /*c750*/  BRA `(.L_x_6070) ;  /* 0x0000000400c47947 */ /* 0x003fea0003800000 */
.L_x_6080:
[----:B------:R-:W2:Y:S02]  /*c760*/  LDG.E.U16 R0, desc[UR36][R6.64] ;  /* 0x0000002406007981 */ /* 0x000ea4000c1e1500 */
[----:B--2---:R-:W-:-:S04]  /*c770*/  IMAD.U32 R0, R0, 0x10000, RZ ;  /* 0x0001000000007824 */ /* 0x004fc800078e00ff */
[----:B------:R-:W-:-:S04]  /*c780*/  FMUL.FTZ R0, R0, 1 ;  /* 0x3f80000000007820 */ /* 0x000fc80000410000 */
[----:B------:R0:W1:Y:S02]  /*c790*/  F2F.F64.F32 R4, R0 ;  /* 0x0000000000047310 */ /* 0x0000640000201800 */
[----:B01----:R-:W-:Y:S05]  /*c7a0*/  BRA `(.L_x_6070) ;  /* 0x0000000400b07947 */ /* 0x003fea0003800000 */
.L_x_6077:
        /* <DEDUP_REMOVED lines=11> */
.L_x_6084:
        /* <DEDUP_REMOVED lines=21> */
.L_x_6086:
[----:B------:R-:W-:Y:S05]  /*c9b0*/  BSYNC.RECONVERGENT B0 ;  /* 0x0000000000007941 */ /* 0x000fea0003800200 */
.L_x_6085:
[----:B------:R-:W-:Y:S02]  /*c9c0*/  SHF.L.U32 R0, R0, 0x14, RZ ;  /* 0x0000001400007819 */ /* 0x000fe400000006ff */
[----:B------:R-:W-:-:S04]  /*c9d0*/  LEA R3, R3, 0x3b800000, 0x17 ;  /* 0x3b80000003037811 */ /* 0x000fc800078eb8ff */
[----:B------:R-:W-:-:S05]  /*c9e0*/  LOP3.LUT R0, R3, R0, R7, 0xfe, !PT ;  /* 0x0000000003007212 */ /* 0x000fca00078efe07 */
[----:B------:R-:W-:-:S04]  /*c9f0*/  FMUL.FTZ R0, R0, 1 ;  /* 0x3f80000000007820 */ /* 0x000fc80000410000 */
[----:B------:R2:W3:Y:S02]  /*ca00*/  F2F.F64.F32 R4, R0 ;  /* 0x0000000000047310 */ /* 0x0004e40000201800 */
[----:B--23--:R-:W-:Y:S05]  /*ca10*/  BRA `(.L_x_6070) ;  /* 0x0000000400147947 */ /* 0x00cfea0003800000 */
.L_x_6083:
        /* <DEDUP_REMOVED lines=21> */
.L_x_6088:
[----:B------:R-:W-:Y:S05]  /*cb70*/  BSYNC.RECONVERGENT B0 ;  /* 0x0000000000007941 */ /* 0x000fea0003800200 */
.L_x_6087:
[----:B------:R-:W-:Y:S01]  /*cb80*/  IMAD.SHL.U32 R0, R0, 0x200000, RZ ;  /* 0x0020000000007824 */ /* 0x000fe200078e00ff */
[----:B------:R-:W-:-:S04]  /*cb90*/  LEA R3, R3, 0x37800000, 0x17 ;  /* 0x3780000003037811 */ /* 0x000fc800078eb8ff */
[----:B------:R-:W-:-:S05]  /*cba0*/  LOP3.LUT R0, R3, R0, R7, 0xfe, !PT ;  /* 0x0000000003007212 */ /* 0x000fca00078efe07 */
[----:B------:R-:W-:-:S04]  /*cbb0*/  FMUL.FTZ R0, R0, 1 ;  /* 0x3f80000000007820 */ /* 0x000fc80000410000 */
[----:B------:R2:W3:Y:S02]  /*cbc0*/  F2F.F64.F32 R4, R0 ;  /* 0x0000000000047310 */ /* 0x0004e40000201800 */
[----:B--23--:R-:W-:Y:S05]  /*cbd0*/  BRA `(.L_x_6070) ;  /* 0x0000000000a47947 */ /* 0x00cfea0003800000 */
.L_x_6082:
[----:B------:R-:W-:-:S09]  /*cbe0*/  UISETP.NE.AND UP0, UPT, UR4, 0x1c, UPT ;  /* 0x0000001c0400788c */ /* 0x000fd2000bf05270 */
[----:B------:R-:W-:Y:S05]  /*cbf0*/  BRA.U !UP0, `(.L_x_6089) ;  /* 0x0000000108947547 */ /* 0x000fea000b800000 */
[----:B------:R-:W-:-:S09]  /*cc00*/  UISETP.NE.AND UP0, UPT, UR4, 0x1d, UPT ;  /* 0x0000001d0400788c */ /* 0x000fd2000bf05270 */
[----:B------:R-:W-:Y:S05]  /*cc10*/  BRA.U !UP0, `(.L_x_6090) ;  /* 0x0000000108807547 */ /* 0x000fea000b800000 */
[----:B------:R-:W-:-:S09]  /*cc20*/  UISETP.NE.AND UP0, UPT, UR4, 0x2c, UPT ;  /* 0x0000002c0400788c */ /* 0x000fd2000bf05270 */
[----:B------:R-:W-:Y:S05]  /*cc30*/  BRA.U UP0, `(.L_x_6069) ;  /* 0x0000000100307547 */ /* 0x000fea000b800000 */
[----:B------:R-:W2:Y:S01]  /*cc40*/  LDG.E.U8 R0, desc[UR36][R6.64] ;  /* 0x0000002406007981 */ /* 0x000ea2000c1e1100 */
[----:B------:R-:W-:Y:S02]  /*cc50*/  HFMA2 R4, -RZ, RZ, 0, 0 ;  /* 0x00000000ff047431 */ /* 0x000fe400000001ff */
[----:B------:R-:W-:Y:S01]  /*cc60*/  IMAD.MOV.U32 R5, RZ, RZ, 0x38000000 ;  /* 0x38000000ff057424 */ /* 0x000fe200078e00ff */
        /* <DEDUP_REMOVED lines=9> */
.L_x_6069:
        /* <DEDUP_REMOVED lines=16> */
.L_x_6091:
[----:B------:R-:W-:Y:S01]  /*ce00*/  CS2R R4, SRZ ;  /* 0x0000000000047805 */ /* 0x000fe2000001ff00 */
[----:B------:R-:W-:Y:S06]  /*ce10*/  BRA `(.L_x_6070) ;  /* 0x0000000000147947 */ /* 0x000fec0003800000 */
.L_x_6090:
[----:B------:R-:W2:Y:S02]  /*ce20*/  LDG.E.64 R4, desc[UR36][R6.64] ;  /* 0x0000002406047981 */ /* 0x000ea4000c1e1b00 */
[----:B--2---:R-:W1:Y:S02]  /*ce30*/  I2F.F64.U64 R4, R4 ;  /* 0x0000000400047312 */ /* 0x004e640000301800 */
[----:B-1----:R-:W-:Y:S05]  /*ce40*/  BRA `(.L_x_6070) ;  /* 0x0000000000087947 */ /* 0x002fea0003800000 */
.L_x_6089:
[----:B------:R-:W2:Y:S02]  /*ce50*/  LDG.E R4, desc[UR36][R6.64] ;  /* 0x0000002406047981 */ /* 0x000ea4000c1e1900 */
[----:B--2---:R-:W1:Y:S02]  /*ce60*/  I2F.F64.U32 R4, R4 ;  /* 0x0000000400047312 */ /* 0x004e640000201800 */
.L_x_6070:
[----:B------:R-:W-:Y:S05]  /*ce70*/  BSYNC.RECONVERGENT B7 ;  /* 0x0000000000077941 */ /* 0x000fea0003800200 */
.L_x_6064:
        /* <DEDUP_REMOVED lines=9> */
[----:B------:R-:W-:Y:S01]  /*cf10*/  IMAD.MOV.U32 R8, RZ, RZ, 0x652b82fe ;  /* 0x652b82feff087424 */ /* 0x000fe200078e00ff */
[----:B------:R-:W-:Y:S01]  /*cf20*/  MOV R9, 0x3ff71547 ;  /* 0x3ff7154700097802 */ /* 0x000fe20000000f00 */
[----:B------:R-:W-:Y:S01]  /*cf30*/  IMAD.MOV.U32 R4, RZ, RZ, -0x105c611 ;  /* 0xfefa39efff047424 */ /* 0x000fe200078e00ff */
[----:B------:R-:W-:Y:S01]  /*cf40*/  UMOV UR4, 0x3b39803f ;  /* 0x3b39803f00047882 */ /* 0x000fe20000000000 */
[----:B------:R-:W-:Y:S01]  /*cf50*/  IMAD.MOV.U32 R5, RZ, RZ, 0x3fe62e42 ;  /* 0x3fe62e42ff057424 */ /* 0x000fe200078e00ff */
        /* <DEDUP_REMOVED lines=115> */
.L_x_6095:
[----:B------:R-:W-:Y:S05]  /*d690*/  BSYNC.RECONVERGENT B0 ;  /* 0x0000000000007941 */ /* 0x000fea0003800200 */
.L_x_6094:
        /* <DEDUP_REMOVED lines=12> */
[----:B0-----:R-:W-:Y:S01]  /*d760*/  @!P0 IMAD.MOV.U32 R23, RZ, RZ, R7 ;  /* 0x000000ffff178224 */ /* 0x001fe200078e0007 */
[----:B------:R-:W-:-:S03]  /*d770*/  @!P0 MOV R22, R6 ;  /* 0x0000000600168202 */ /* 0x000fc60000000f00 */
[----:B------:R-:W-:-:S05]  /*d780*/  VIADD R0, R23, 0xffffffff ;  /* 0xffffffff17007836 */ /* 0x000fca0000000000 */
[----:B------:R-:W-:Y:S01]  /*d790*/  ISETP.GE.U32.AND P1, PT, R0, 0x7fefffff, PT ;  /* 0x7fefffff0000780c */ /* 0x000fe20003f26070 */
[----:B------:R-:W-:Y:S02]  /*d7a0*/  IMAD.MOV.U32 R0, RZ, RZ, -0x3ff ;  /* 0xfffffc01ff007424 */ /* 0x000fe400078e00ff */
[----:B------:R-:W-:-:S10]  /*d7b0*/  @!P0 IMAD.MOV.U32 R0, RZ, RZ, -0x435 ;  /* 0xfffffbcbff008424 */ /* 0x000fd400078e00ff */
[----:B------:R-:W-:Y:S01]  /*d7c0*/  @P1 MOV R8, 0x0 ;  /* 0x0000000000081802 */ /* 0x000fe20000000f00 */
[----:B------:R-:W-:Y:S01]  /*d7d0*/  @P1 IMAD.MOV.U32 R9, RZ, RZ, 0x7ff00000 ;  /* 0x7ff00000ff091424 */ /* 0x000fe200078e00ff */
[----:B------:R-:W-:-:S15]  /*d7e0*/  @P1 LOP3.LUT P2, RZ, R7, 0x7fffffff, RZ, 0xc0, !PT ;  /* 0x7fffffff07ff1812 */ /* 0x000fde000784c0ff */
[----:B------:R-:W-:-:S15]  /*d7f0*/  NOP ;  /* 0x0000000000007918 */ /* 0x000fde0000000000 */
[----:B------:R-:W-:-:S08]  /*d800*/  NOP ;  /* 0x0000000000007918 */ /* 0x000fd00000000000 */
[----:B------:R-:W0:Y:S02]  /*d810*/  @P1 DFMA R8, R6, R8, +INF ;  /* 0x7ff000000608142b */ /* 0x000e240000000008 */
[----:B0-----:R-:W-:Y:S02]  /*d820*/  @P1 FSEL R10, R8, RZ, P2 ;  /* 0x000000ff080a1208 */ /* 0x001fe40001000000 */
[----:B------:R-:W-:Y:S01]  /*d830*/  @P1 FSEL R11, R9, -QNAN , P2 ;  /* 0xfff00000090b1808 */ /* 0x000fe20001000000 */
[----:B------:R-:W-:Y:S06]  /*d840*/  @P1 BRA `(.L_x_6098) ;  /* 0x0000001000b41947 */ /* 0x000fec0003800000 */
        /* <DEDUP_REMOVED lines=170> */
.L_x_6097:
        /* <DEDUP_REMOVED lines=50> */
[----:B------:R-:W-:Y:S05]  /*e610*/  CALL.REL.NOINC `($__internal_6_$__cuda_sm20_div_rn_f64_full) ;  /* 0x00000070006c7944 */ /* 0x000fea0003c00000 */
[----:B------:R-:W-:Y:S02]  /*e620*/  IMAD.MOV.U32 R4, RZ, RZ, R12 ;  /* 0x000000ffff047224 */ /* 0x000fe400078e000c */
[----:B------:R-:W-:-:S07]  /*e630*/  IMAD.MOV.U32 R5, RZ, RZ, R13 ;  /* 0x000000ffff057224 */ /* 0x000fce00078e000d */
.L_x_6100:
[----:B------:R-:W-:Y:S05]  /*e640*/  BSYNC.RECONVERGENT B3 ;  /* 0x0000000000037941 */ /* 0x000fea0003800200 */
.L_x_6099:
[----:B------:R-:W-:Y:S01]  /*e650*/  MOV R10, 0xceb2dc44 ;  /* 0xceb2dc44000a7802 */ /* 0x000fe20000000f00 */
[----:B------:R-:W-:Y:S01]  /*e660*/  IMAD.MOV.U32 R11, RZ, RZ, 0x3ed087ff ;  /* 0x3ed087ffff0b7424 */ /* 0x000fe200078e00ff */
        /* <DEDUP_REMOVED lines=75> */
.L_x_6098:
[----:B------:R-:W-:Y:S05]  /*eb20*/  BSYNC.RECONVERGENT B2 ;  /* 0x0000000000027941 */ /* 0x000fea0003800200 */
.L_x_6096:
[----:B------:R-:W2:Y:S01]  /*eb30*/  LDCU UR4, c[0x0][0x594] ;  /* 0x0000b280ff0477ac */ /* 0x000ea20008000800 */
[----:B------:R-:W3:Y:S01]  /*eb40*/  LDC.64 R6, c[0x0][0x590] ;  /* 0x00016400ff067b82 */ /* 0x000ee20000000a00 */
[----:B------:R-:W-:Y:S01]  /*eb50*/  IMAD.MOV.U32 R4, RZ, RZ, 0x1 ;  /* 0x00000001ff047424 */ /* 0x000fe200078e00ff */
[----:B-1----:R-:W-:Y:S01]  /*eb60*/  FSETP.GEU.AND P1, PT, |R11|, 6.5827683646048100446e-37, PT ;  /* 0x036000000b00780b */ /* 0x002fe20003f2e200 */
[----:B------:R-:W-:Y:S01]  /*eb70*/  BSSY.RECONVERGENT B2, `(.L_x_6093) ;  /* 0x0000032000027945 */ /* 0x000fe20003800200 */
        /* <DEDUP_REMOVED lines=41> */
[----:B------:R-:W-:Y:S01]  /*ee10*/  MOV R4, R10 ;  /* 0x0000000a00047202 */ /* 0x000fe20000000f00 */
[----:B------:R-:W-:Y:S01]  /*ee20*/  IMAD.MOV.U32 R5, RZ, RZ, R11 ;  /* 0x000000ffff057224 */ /* 0x000fe200078e000b */
[----:B------:R-:W-:Y:S01]  /*ee30*/  MOV R0, 0xee70 ;  /* 0x0000ee7000007802 */ /* 0x000fe20000000f00 */
[----:B-1----:R-:W-:Y:S01]  /*ee40*/  IMAD.U32 R6, RZ, RZ, UR4 ;  /* 0x00000004ff067e24 */ /* 0x002fe2000f8e00ff */
[----:B------:R-:W-:-:S07]  /*ee50*/  MOV R7, UR5 ;  /* 0x0000000500077c02 */ /* 0x000fce0008000f00 */
[----:B0-----:R-:W-:Y:S05]  /*ee60*/  CALL.REL.NOINC `($__internal_6_$__cuda_sm20_div_rn_f64_full) ;  /* 0x0000006800587944 */ /* 0x001fea0003c00000 */
[----:B------:R-:W-:Y:S02]  /*ee70*/  IMAD.MOV.U32 R4, RZ, RZ, R12 ;  /* 0x000000ffff047224 */ /* 0x000fe400078e000c */
[----:B------:R-:W-:-:S07]  /*ee80*/  IMAD.MOV.U32 R5, RZ, RZ, R13 ;  /* 0x000000ffff057224 */ /* 0x000fce00078e000d */
.L_x_6101:
[----:B------:R-:W-:Y:S05]  /*ee90*/  BSYNC.RECONVERGENT B2 ;  /* 0x0000000000027941 */ /* 0x000fea0003800200 */
.L_x_6093:
[----:B------:R-:W-:Y:S05]  /*eea0*/  BSYNC.RECONVERGENT B1 ;  /* 0x0000000000017941 */ /* 0x000fea0003800200 */
.L_x_6092:
[----:B------:R-:W1:Y:S01]  /*eeb0*/  LDCU.64 UR6, c[0x0][0x580] ;  /* 0x0000b000ff0677ac */ /* 0x000e620008000a00 */
[----:B------:R-:W-:-:S04]  /*eec0*/  UPRMT UR4, UR41, 0x9910, URZ ;  /* 0x0000991029047896 */ /* 0x000fc800080000ff */
[----:B------:R-:W-:Y:S01]  /*eed0*/  UISETP.GT.AND UP0, UPT, UR4, 0x9, UPT ;  /* 0x000000090400788c */ /* 0x000fe2000bf04270 */
[----:B-1----:R-:W-:-:S04]  /*eee0*/  IADD3 R2, P0, PT, R2, UR6, RZ ;  /* 0x0000000602027c10 */ /* 0x002fc8000ff1e0ff */
        /* <DEDUP_REMOVED lines=13> */
.L_x_6105:
[----:B------:R-:W1:Y:S02]  /*efc0*/  F2I.S64.F64.TRUNC R4, R4 ;  /* 0x0000000400047311 */ /* 0x000e64000030d900 */
[----:B-1----:R-:W-:-:S05]  /*efd0*/  IMAD.MOV.U32 R7, RZ, RZ, R4 ;  /* 0x000000ffff077224 */ /* 0x002fca00078e0004 */
[----:B------:R1:W-:Y:S01]  /*efe0*/  STG.E.U8 desc[UR36][R2.64], R7 ;  /* 0x0000000702007986 */ /* 0x0003e2000c101124 */
[----:B------:R-:W-:Y:S05]  /*eff0*/  BRA `(.L_x_6107) ;  /* 0x0000001000807947 */ /* 0x000fea0003800000 */
.L_x_6104:
        /* <DEDUP_REMOVED lines=9> */
.L_x_6109:
[----:B------:R-:W1:Y:S02]  /*f090*/  F2I.F64.TRUNC R5, R4 ;  /* 0x0000000400057311 */ /* 0x000e64000030d100 */
[----:B-1----:R4:W-:Y:S01]  /*f0a0*/  STG.E desc[UR36][R2.64], R5 ;  /* 0x0000000502007986 */ /* 0x0029e2000c101924 */
[----:B------:R-:W-:Y:S05]  /*f0b0*/  BRA `(.L_x_6107) ;  /* 0x0000001000507947 */ /* 0x000fea0003800000 */
.L_x_6108:
[----:B------:R-:W1:Y:S02]  /*f0c0*/  F2I.F64.TRUNC R5, R4 ;  /* 0x0000000400057311 */ /* 0x000e64000030d100 */
[----:B-1----:R3:W-:Y:S01]  /*f0d0*/  STG.E.U16 desc[UR36][R2.64], R5 ;  /* 0x0000000502007986 */ /* 0x0027e2000c101524 */
[----:B------:R-:W-:Y:S05]  /*f0e0*/  BRA `(.L_x_6107) ;  /* 0x0000001000447947 */ /* 0x000fea0003800000 */
.L_x_6103:
        /* <DEDUP_REMOVED lines=17> */
.L_x_6111:
        /* <DEDUP_REMOVED lines=12> */
.L_x_6110:
        /* <DEDUP_REMOVED lines=14> */
[----:B------:R-:W-:Y:S02]  /*f3a0*/  IMAD.MOV.U32 R7, RZ, RZ, RZ ;  /* 0x000000ffff077224 */ /* 0x000fe400078e00ff */
[----:B-1----:R-:W-:-:S05]  /*f3b0*/  @!P0 FMUL R6, R6, 1.175494350822287508e-38 ;  /* 0x0080000006068820 */ /* 0x002fca0000400000 */
[----:B------:R1:W-:Y:S01]  /*f3c0*/  STG.E.64 desc[UR36][R2.64], R6 ;  /* 0x0000000602007986 */ /* 0x0003e2000c101b24 */
[----:B------:R-:W-:Y:S05]  /*f3d0*/  BRA `(.L_x_6107) ;  /* 0x0000000c00887947 */ /* 0x000fea0003800000 */
.L_x_6113:
        /* <DEDUP_REMOVED lines=13> */
.L_x_6112:
[----:B------:R1:W-:Y:S01]  /*f4b0*/  STG.E.64 desc[UR36][R2.64], R4 ;  /* 0x0000000402007986 */ /* 0x0003e2000c101b24 */
[----:B------:R-:W-:Y:S05]  /*f4c0*/  BRA `(.L_x_6107) ;  /* 0x0000000c004c7947 */ /* 0x000fea0003800000 */
.L_x_6102:
        /* <DEDUP_REMOVED lines=13> */
.L_x_6117:
        /* <DEDUP_REMOVED lines=26> */
.L_x_6120:
[----:B------:R-:W-:-:S04]  /*f740*/  SHF.R.U32.HI R5, RZ, 0x18, R7 ;  /* 0x00000018ff057819 */ /* 0x000fc80000011607 */
[----:B------:R-:W-:-:S07]  /*f750*/  LOP3.LUT R0, R0, 0x80, R5, 0xf8, !PT ;  /* 0x0000008000007812 */ /* 0x000fce00078ef805 */
.L_x_6119:
[----:B------:R-:W-:Y:S05]  /*f760*/  BSYNC.RECONVERGENT B0 ;  /* 0x0000000000007941 */ /* 0x000fea0003800200 */
.L_x_6118:
[----:B------:R1:W-:Y:S01]  /*f770*/  STG.E.U8 desc[UR36][R2.64], R0 ;  /* 0x0000000002007986 */ /* 0x0003e2000c101124 */
[----:B------:R-:W-:Y:S05]  /*f780*/  BRA `(.L_x_6107) ;  /* 0x00000008009c7947 */ /* 0x000fea0003800000 */
.L_x_6116:
        /* <DEDUP_REMOVED lines=26> */
.L_x_6123:
[----:B------:R-:W-:-:S04]  /*f930*/  SHF.R.U32.HI R5, RZ, 0x18, R7 ;  /* 0x00000018ff057819 */ /* 0x000fc80000011607 */
[----:B------:R-:W-:-:S07]  /*f940*/  LOP3.LUT R0, R0, 0x80, R5, 0xf8, !PT ;  /* 0x0000008000007812 */ /* 0x000fce00078ef805 */
.L_x_6122:
[----:B------:R-:W-:Y:S05]  /*f950*/  BSYNC.RECONVERGENT B0 ;  /* 0x0000000000007941 */ /* 0x000fea0003800200 */
.L_x_6121:
[----:B------:R1:W-:Y:S01]  /*f960*/  STG.E.U8 desc[UR36][R2.64], R0 ;  /* 0x0000000002007986 */ /* 0x0003e2000c101124 */
[----:B------:R-:W-:Y:S05]  /*f970*/  BRA `(.L_x_6107) ;  /* 0x0000000800207947 */ /* 0x000fea0003800000 */
.L_x_6115:
        /* <DEDUP_REMOVED lines=30> */
.L_x_6125:
[----:B------:R-:W1:Y:S02]  /*fb60*/  F2I.U64.F64.TRUNC R4, R4 ;  /* 0x0000000400047311 */ /* 0x000e64000030d800 */
[----:B-1----:R1:W-:Y:S01]  /*fb70*/  STG.E.64 desc[UR36][R2.64], R4 ;  /* 0x0000000402007986 */ /* 0x0023e2000c101b24 */
[----:B------:R-:W-:Y:S05]  /*fb80*/  BRA `(.L_x_6107) ;  /* 0x00000004009c7947 */ /* 0x000fea0003800000 */
.L_x_6124:
[----:B------:R-:W1:Y:S02]  /*fb90*/  F2I.U32.F64.TRUNC R5, R4 ;  /* 0x0000000400057311 */ /* 0x000e64000030d000 */
[----:B-1----:R1:W-:Y:S01]  /*fba0*/  STG.E desc[UR36][R2.64], R5 ;  /* 0x0000000502007986 */ /* 0x0023e2000c101924 */
[----:B------:R-:W-:Y:S05]  /*fbb0*/  BRA `(.L_x_6107) ;  /* 0x0000000400907947 */ /* 0x000fea0003800000 */
.L_x_6114:
        /* <DEDUP_REMOVED lines=10> */
.L_x_6127:
[----:B------:R-:W-:-:S05]  /*fc60*/  CS2R R6, SRZ ;  /* 0x0000000000067805 */ /* 0x000fca000001ff00 */
[----:B------:R1:W-:Y:S01]  /*fc70*/  STG.E.128 desc[UR36][R2.64], R4 ;  /* 0x0000000402007986 */ /* 0x0003e2000c101d24 */
[----:B------:R-:W-:Y:S05]  /*fc80*/  BRA `(.L_x_6107) ;  /* 0x00000004005c7947 */ /* 0x000fea0003800000 */
.L_x_6126:
[----:B------:R-:W-:-:S09]  /*fc90*/  UISETP.NE.AND UP0, UPT, UR4, 0xf, UPT ;  /* 0x0000000f0400788c */ /* 0x000fd2000bf05270 */
[----:B------:R-:W-:Y:S05]  /*fca0*/  BRA.U !UP0, `(.L_x_6128) ;  /* 0x0000000508287547 */ /* 0x000fea000b800000 */
[----:B------:R-:W-:-:S09]  /*fcb0*/  UISETP.NE.AND UP0, UPT, UR4, 0x17, UPT ;  /* 0x000000170400788c */ /* 0x000fd2000bf05270 */
[----:B------:R-:W-:Y:S05]  /*fcc0*/  BRA.U !UP0, `(.L_x_6129) ;  /* 0x0000000108b07547 */ /* 0x000fea000b800000 */
[----:B------:R-:W-:-:S09]  /*fcd0*/  UISETP.NE.AND UP0, UPT, UR4, 0x18, UPT ;  /* 0x000000180400788c */ /* 0x000fd2000bf05270 */
[----:B------:R-:W-:Y:S05]  /*fce0*/  BRA.U !UP0, `(.L_x_6130) ;  /* 0x0000000108447547 */ /* 0x000fea000b800000 */
.L_x_6106:
        /* <DEDUP_REMOVED lines=11> */
[----:B------:R-:W-:Y:S01]  /*fda0*/  IMAD.U32 R7, RZ, RZ, UR7 ;  /* 0x00000007ff077e24 */ /* 0x000fe2000f8e00ff */
[----:B-----5:R-:W-:Y:S01]  /*fdb0*/  MOV R10, UR8 ;  /* 0x00000008000a7c02 */ /* 0x020fe20008000f00 */
[----:B--2---:R-:W-:-:S07]  /*fdc0*/  IMAD.U32 R11, RZ, RZ, UR9 ;  /* 0x00000009ff0b7e24 */ /* 0x004fce000f8e00ff */
[----:B------:R-:W-:-:S07]  /*fdd0*/  LEPC R20, `(.L_x_6131) ;  /* 0x000000001014794e */ /* 0x000fce0000000000 */
[----:B0--3--:R-:W-:Y:S05]  /*fde0*/  CALL.ABS.NOINC R2 ;  /* 0x0000000002007343 */ /* 0x009fea0003c00000 */
.L_x_6131:
[----:B------:R-:W-:Y:S05]  /*fdf0*/  BRA `(.L_x_6107) ;  /* 0x0000000400007947 */ /* 0x000fea0003800000 */
.L_x_6130:
        /* <DEDUP_REMOVED lines=21> */
.L_x_6133:
[----:B------:R-:W-:Y:S05]  /*ff50*/  BSYNC.RECONVERGENT B0 ;  /* 0x0000000000007941 */ /* 0x000fea0003800200 */
.L_x_6132:
[----:B------:R-:W-:-:S05]  /*ff60*/  LOP3.LUT R7, R0, 0x80, R7, 0xf8, !PT ;  /* 0x0000008000077812 */ /* 0x000fca00078ef807 */
[----:B------:R1:W-:Y:S01]  /*ff70*/  STG.E.U8 desc[UR36][R2.64], R7 ;  /* 0x0000000702007986 */ /* 0x0003e2000c101124 */
[----:B------:R-:W-:Y:S05]  /*ff80*/  BRA `(.L_x_6107) ;  /* 0x00000000009c7947 */ /* 0x000fea0003800000 */
.L_x_6129:
        /* <DEDUP_REMOVED lines=20> */
.L_x_6135:
[----:B------:R-:W-:Y:S02]  /*100d0*/  ISETP.GT.U32.AND P0, PT, R6, 0x7f800000, PT ;  /* 0x7f8000000600780c */ /* 0x000fe40003f04070 */
[----:B------:R-:W-:-:S04]  /*100e0*/  MOV R0, 0x7f ;  /* 0x0000007f00007802 */ /* 0x000fc80000000f00 */
[----:B------:R-:W-:-:S07]  /*100f0*/  SEL R0, R0, 0x7c, P0 ;  /* 0x0000007c00007807 */ /* 0x000fce0000000000 */
.L_x_6136:
[----:B------:R-:W-:Y:S05]  /*10100*/  BSYNC.RECONVERGENT B0 ;  /* 0x0000000000007941 */ /* 0x000fea0003800200 */
.L_x_6134:
[----:B------:R-:W-:-:S04]  /*10110*/  SHF.R.U32.HI R5, RZ, 0x18, R7 ;  /* 0x00000018ff057819 */ /* 0x000fc80000011607 */
[----:B------:R-:W-:-:S05]  /*10120*/  LOP3.LUT R5, R0, 0x80, R5, 0xf8, !PT ;  /* 0x0000008000057812 */ /* 0x000fca00078ef805 */
[----:B------:R1:W-:Y:S01]  /*10130*/  STG.E.U8 desc[UR36][R2.64], R5 ;  /* 0x0000000502007986 */ /* 0x0003e2000c101124 */
[----:B------:R-:W-:Y:S05]  /*10140*/  BRA `(.L_x_6107) ;  /* 0x00000000002c7947 */ /* 0x000fea0003800000 */
.L_x_6128:
        /* <DEDUP_REMOVED lines=11> */
.L_x_6107:
[----:B------:R-:W-:-:S07]  /*10200*/  VIADD R17, R17, 0x80 ;  /* 0x0000008011117836 */ /* 0x000fce0000000000 */
.L_x_6062:
[----:B------:R-:W-:Y:S05]  /*10210*/  BSYNC.RECONVERGENT B6 ;  /* 0x0000000000067941 */ /* 0x000fea0003800200 */
.L_x_6061:
[----:B------:R-:W5:Y:S02]  /*10220*/  LDCU UR4, c[0x0][0x380] ;  /* 0x00007000ff0477ac */ /* 0x000f640008000800 */
[----:B-----5:R-:W-:-:S13]  /*10230*/  ISETP.GE.AND P0, PT, R17, UR4, PT ;  /* 0x0000000411007c0c */ /* 0x020fda000bf06270 */
[----:B------:R-:W-:Y:S05]  /*10240*/  @P0 EXIT ;  /* 0x000000000000094d */ /* 0x000fea0003800000 */
[----:B------:R-:W5:Y:S01]  /*10250*/  LDCU UR4, c[0x0][0x388] ;  /* 0x00007100ff0477ac */ /* 0x000f620008000800 */
[----:B01--4-:R-:W-:Y:S01]  /*10260*/  IMAD.MOV.U32 R0, RZ, RZ, RZ ;  /* 0x000000ffff007224 */ /* 0x013fe200078e00ff */
[----:B------:R-:W-:Y:S01]  /*10270*/  MOV R16, RZ ;  /* 0x000000ff00107202 */ /* 0x000fe20000000f00 */
[----:B-----5:R-:W-:-:S09]  /*10280*/  UISETP.NE.AND UP0, UPT, UR4, URZ, UPT ;  /* 0x000000ff0400728c */ /* 0x020fd2000bf05270 */
[----:B------:R-:W-:Y:S05]  /*10290*/  BRA.U !UP0, `(.L_x_6137) ;  /* 0x0000001108a87547 */ /* 0x000fea000b800000 */
[----:B------:R-:W2:Y:S01]  /*102a0*/  LDCU.64 UR4, c[0x0][0x390] ;  /* 0x00007200ff0477ac */ /* 0x000ea20008000a00 */
[----:B------:R-:W-:Y:S01]  /*102b0*/  IMAD.MOV.U32 R16, RZ, RZ, RZ ;  /* 0x000000ffff107224 */ /* 0x000fe200078e00ff */
[----:B------:R-:W0:Y:S01]  /*102c0*/  LDCU UR6, c[0x0][0x38c] ;  /* 0x00007180ff0677ac */ /* 0x000e220008000800 */
[----:B------:R-:W1:Y:S01]  /*102d0*/  LDCU.64 UR8, c[0x0][0x4b8] ;  /* 0x00009700ff0877ac */ /* 0x000e620008000a00 */
[----:B------:R-:W-:Y:S01]  /*102e0*/  UISETP.NE.AND UP0, UPT, UR40, URZ, UPT ;  /* 0x000000ff2800728c */ /* 0x000fe2000bf05270 */
[----:B--23--:R-:W-:-:S05]  /*102f0*/  IMAD.HI.U32 R2, R17, UR4, R16 ;  /* 0x0000000411027c27 */ /* 0x00cfca000f8e0010 */
[----:B------:R-:W-:-:S05]  /*10300*/  SHF.R.U32.HI R3, RZ, UR5, R2 ;  /* 0x00000005ff037c19 */ /* 0x000fca0008011602 */
[----:B------:R-:W-:-:S04]  /*10310*/  IMAD.MOV R0, RZ, RZ, -R3 ;  /* 0x000000ffff007224 */ /* 0x000fc800078e0a03 */
[----:B0-----:R-:W-:-:S04]  /*10320*/  IMAD R0, R0, UR6, R17 ;  /* 0x0000000600007c24 */ /* 0x001fc8000f8e0211 */
[C---:B-1----:R-:W-:Y:S02]  /*10330*/  IMAD R16, R0.reuse, UR8, RZ ;  /* 0x0000000800107c24 */ /* 0x042fe4000f8e02ff */
        /* <DEDUP_REMOVED lines=288> */
.L_x_6137:
[----:B------:R-:W0:Y:S01]  /*11540*/  LDCU.128 UR8, c[0x0][0x580] ;  /* 0x0000b000ff0877ac */ /* 0x000e220008000c00 */
[----:B------:R-:W-:Y:S01]  /*11550*/  BSSY.RECONVERGENT B6, `(.L_x_6138) ;  /* 0x00000ee000067945 */ /* 0x000fe20003800200 */
[----:B------:R-:W-:-:S04]  /*11560*/  UPRMT UR4, UR42, 0x9910, URZ ;  /* 0x000099102a047896 */ /* 0x000fc800080000ff */
[----:B------:R-:W-:Y:S01]  /*11570*/  UISETP.GT.AND UP0, UPT, UR4, 0x9, UPT ;  /* 0x000000090400788c */ /* 0x000fe2000bf04270 */
[----:B0-----:R-:W-:Y:S02]  /*11580*/  IADD3 R16, P0, PT, R16, UR8, RZ ;  /* 0x0000000810107c10 */ /* 0x001fe4000ff1e0ff */
[----:B--23--:R-:W-:-:S03]  /*11590*/  IADD3 R2, P1, PT, R0, UR10, RZ ;  /* 0x0000000a00027c10 */ /* 0x00cfc6000ff3e0ff */
        /* <DEDUP_REMOVED lines=12> */
[----:B--2---:R1:W2:Y:S02]  /*11660*/  I2F.F64.S16 R8, R2 ;  /* 0x0000000200087312 */ /* 0x0042a40000101c00 */
[----:B-12---:R-:W-:Y:S05]  /*11670*/  BRA `(.L_x_6144) ;  /* 0x0000000c006c7947 */ /* 0x006fea0003800000 */
.L_x_6142:
[----:B------:R-:W2:Y:S02]  /*11680*/  LDG.E.U8 R2, desc[UR36][R2.64] ;  /* 0x0000002402027981 */ /* 0x000ea4000c1e1100 */
[----:B--2---:R1:W2:Y:S02]  /*11690*/  I2F.F64.U16 R8, R2 ;  /* 0x0000000200087312 */ /* 0x0042a40000101800 */
[----:B-12---:R-:W-:Y:S05]  /*116a0*/  BRA `(.L_x_6144) ;  /* 0x0000000c00607947 */ /* 0x006fea0003800000 */
.L_x_6141:
[----:B------:R-:W-:-:S09]  /*116b0*/  UISETP.NE.AND UP0, UPT, UR4, 0x2, UPT ;  /* 0x000000020400788c */ /* 0x000fd2000bf05270 */
[----:B------:R-:W-:Y:S05]  /*116c0*/  BRA.U !UP0, `(.L_x_6145) ;  /* 0x0000000108287547 */ /* 0x000fea000b800000 */
[----:B------:R-:W-:-:S09]  /*116d0*/  UISETP.NE.AND UP0, UPT, UR4, 0x3, UPT ;  /* 0x000000030400788c */ /* 0x000fd2000bf05270 */
[----:B------:R-:W-:Y:S05]  /*116e0*/  BRA.U !UP0, `(.L_x_6146) ;  /* 0x0000000108147547 */ /* 0x000fea000b800000 */
[----:B------:R-:W-:-:S09]  /*116f0*/  UISETP.NE.AND UP0, UPT, UR4, 0x4, UPT ;  /* 0x000000040400788c */ /* 0x000fd2000bf05270 */
[----:B------:R-:W-:Y:S05]  /*11700*/  BRA.U UP0, `(.L_x_6143) ;  /* 0x0000000900ec7547 */ /* 0x000fea000b800000 */
[----:B------:R-:W2:Y:S02]  /*11710*/  LDG.E.64 R8, desc[UR36][R2.64] ;  /* 0x0000002402087981 */ /* 0x000ea4000c1e1b00 */
[----:B--2---:R-:W1:Y:S02]  /*11720*/  I2F.F64.S64 R8, R8 ;  /* 0x0000000800087312 */ /* 0x004e640000301c00 */
[----:B-1----:R-:W-:Y:S05]  /*11730*/  BRA `(.L_x_6144) ;  /* 0x0000000c003c7947 */ /* 0x002fea0003800000 */
.L_x_6146:
[----:B------:R-:W2:Y:S02]  /*11740*/  LDG.E R2, desc[UR36][R2.64] ;  /* 0x0000002402027981 */ /* 0x000ea4000c1e1900 */
[----:B--2---:R1:W2:Y:S02]  /*11750*/  I2F.F64 R8, R2 ;  /* 0x0000000200087312 */ /* 0x0042a40000201c00 */
[----:B-12---:R-:W-:Y:S05]  /*11760*/  BRA `(.L_x_6144) ;  /* 0x0000000c00307947 */ /* 0x006fea0003800000 */
.L_x_6145:
[----:B------:R-:W2:Y:S02]  /*11770*/  LDG.E.U16 R2, desc[UR36][R2.64] ;  /* 0x0000002402027981 */ /* 0x000ea4000c1e1500 */
[----:B--2---:R1:W2:Y:S02]  /*11780*/  I2F.F64.S16 R8, R2 ;  /* 0x0000000200087312 */ /* 0x0042a40000101c00 */
[----:B-12---:R-:W-:Y:S05]  /*11790*/  BRA `(.L_x_6144) ;  /* 0x0000000c00247947 */ /* 0x006fea0003800000 */
.L_x_6140:
        /* <DEDUP_REMOVED lines=10> */
.L_x_6148:
[----:B------:R-:W2:Y:S02]  /*11840*/  LDG.E.U16 R0, desc[UR36][R2.64] ;  /* 0x0000002402007981 */ /* 0x000ea4000c1e1500 */
[----:B--2---:R-:W-:-:S05]  /*11850*/  HADD2.F32 R0, -RZ, R0.H0_H0 ;  /* 0x20000000ff007230 */ /* 0x004fca0000004100 */
[----:B------:R-:W-:-:S04]  /*11860*/  FMUL.FTZ R0, R0, 1 ;  /* 0x3f80000000007820 */ /* 0x000fc80000410000 */
[----:B------:R1:W2:Y:S02]  /*11870*/  F2F.F64.F32 R8, R0 ;  /* 0x0000000000087310 */ /* 0x0002a40000201800 */
[----:B-12---:R-:W-:Y:S05]  /*11880*/  BRA `(.L_x_6144) ;  /* 0x0000000800e87947 */ /* 0x006fea0003800000 */
.L_x_6147:
        /* <DEDUP_REMOVED lines=10> */
.L_x_6150:
[----:B------:R-:W2:Y:S02]  /*11930*/  LDG.E.U16 R2, desc[UR36][R2.64] ;  /* 0x0000002402027981 */ /* 0x000ea4000c1e1500 */
[----:B--2---:R-:W-:-:S05]  /*11940*/  HADD2.F32 R0, -RZ, R2.H0_H0 ;  /* 0x20000002ff007230 */ /* 0x004fca0000004100 */
[----:B------:R-:W-:-:S04]  /*11950*/  FMUL.FTZ R0, R0, 1 ;  /* 0x3f80000000007820 */ /* 0x000fc80000410000 */
[----:B------:R1:W2:Y:S02]  /*11960*/  F2F.F64.F32 R8, R0 ;  /* 0x0000000000087310 */ /* 0x0002a40000201800 */
[----:B-12---:R-:W-:Y:S05]  /*11970*/  BRA `(.L_x_6144) ;  /* 0x0000000800ac7947 */ /* 0x006fea0003800000 */
.L_x_6149:
[----:B------:R0:W5:Y:S01]  /*11980*/  LDG.E.64 R8, desc[UR36][R2.64] ;  /* 0x0000002402087981 */ /* 0x000162000c1e1b00 */
[----:B------:R-:W-:Y:S05]  /*11990*/  BRA `(.L_x_6144) ;  /* 0x0000000800a47947 */ /* 0x000fea0003800000 */
.L_x_6139:
        /* <DEDUP_REMOVED lines=13> */
.L_x_6153:
[----:B------:R3:W5:Y:S01]  /*11a70*/  LDG.E.64 R8, desc[UR36][R2.64] ;  /* 0x0000002402087981 */ /* 0x000762000c1e1b00 */
[----:B------:R-:W-:Y:S05]  /*11a80*/  BRA `(.L_x_6144) ;  /* 0x0000000800687947 */ /* 0x000fea0003800000 */
.L_x_6152:
        /* <DEDUP_REMOVED lines=25> */
[----:B------:R4:W0:Y:S02]  /*11c20*/  F2F.F64.F32 R8, R5 ;  /* 0x0000000500087310 */ /* 0x0008240000201800 */
[----:B0---4-:R-:W-:Y:S05]  /*11c30*/  BRA `(.L_x_6144) ;  /* 0x0000000400fc7947 */ /* 0x011fea0003800000 */
.L_x_6155:
        /* <DEDUP_REMOVED lines=14> */
.L_x_6154:
[----:B------:R-:W2:Y:S02]  /*11d20*/  LDG.E.U16 R0, desc[UR36][R2.64] ;  /* 0x0000002402007981 */ /* 0x000ea4000c1e1500 */
[----:B--2---:R-:W-:-:S04]  /*11d30*/  IMAD.U32 R0, R0, 0x10000, RZ ;  /* 0x0001000000007824 */ /* 0x004fc800078e00ff */
[----:B------:R-:W-:-:S04]  /*11d40*/  FMUL.FTZ R0, R0, 1 ;  /* 0x3f80000000007820 */ /* 0x000fc80000410000 */
[----:B------:R4:W0:Y:S02]  /*11d50*/  F2F.F64.F32 R8, R0 ;  /* 0x0000000000087310 */ /* 0x0008240000201800 */
[----:B0---4-:R-:W-:Y:S05]  /*11d60*/  BRA `(.L_x_6144) ;  /* 0x0000000400b07947 */ /* 0x011fea0003800000 */
.L_x_6151:
        /* <DEDUP_REMOVED lines=9> */
[----:B--2---:R3:W4:Y:S02]  /*11e00*/  I2F.F64.U16 R8, R2 ;  /* 0x0000000200087312 */ /* 0x0047240000101800 */
[----:B---34-:R-:W-:Y:S05]  /*11e10*/  BRA `(.L_x_6144) ;  /* 0x0000000400847947 */ /* 0x018fea0003800000 */
.L_x_6158:
        /* <DEDUP_REMOVED lines=21> */
.L_x_6160:
[----:B------:R-:W-:Y:S05]  /*11f70*/  BSYNC.RECONVERGENT B0 ;  /* 0x0000000000007941 */ /* 0x000fea0003800200 */
.L_x_6159:
[----:B------:R-:W-:Y:S02]  /*11f80*/  SHF.L.U32 R0, R0, 0x14, RZ ;  /* 0x0000001400007819 */ /* 0x000fe400000006ff */
[----:B------:R-:W-:-:S04]  /*11f90*/  LEA R2, R2, 0x3b800000, 0x17 ;  /* 0x3b80000002027811 */ /* 0x000fc800078eb8ff */
[----:B------:R-:W-:-:S05]  /*11fa0*/  LOP3.LUT R0, R2, R0, R7, 0xfe, !PT ;  /* 0x0000000002007212 */ /* 0x000fca00078efe07 */
[----:B------:R-:W-:-:S04]  /*11fb0*/  FMUL.FTZ R0, R0, 1 ;  /* 0x3f80000000007820 */ /* 0x000fc80000410000 */
[----:B------:R3:W4:Y:S02]  /*11fc0*/  F2F.F64.F32 R8, R0 ;  /* 0x0000000000087310 */ /* 0x0007240000201800 */
[----:B---34-:R-:W-:Y:S05]  /*11fd0*/  BRA `(.L_x_6144) ;  /* 0x0000000400147947 */ /* 0x018fea0003800000 */
.L_x_6157:
        /* <DEDUP_REMOVED lines=21> */
.L_x_6162:
[----:B------:R-:W-:Y:S05]  /*12130*/  BSYNC.RECONVERGENT B0 ;  /* 0x0000000000007941 */ /* 0x000fea0003800200 */
.L_x_6161:
[----:B------:R-:W-:Y:S01]  /*12140*/  IMAD.SHL.U32 R0, R0, 0x200000, RZ ;  /* 0x0020000000007824 */ /* 0x000fe200078e00ff */
[----:B------:R-:W-:-:S04]  /*12150*/  LEA R2, R2, 0x37800000, 0x17 ;  /* 0x3780000002027811 */ /* 0x000fc800078eb8ff */
[----:B------:R-:W-:-:S05]  /*12160*/  LOP3.LUT R0, R2, R0, R7, 0xfe, !PT ;  /* 0x0000000002007212 */ /* 0x000fca00078efe07 */
[----:B------:R-:W-:-:S04]  /*12170*/  FMUL.FTZ R0, R0, 1 ;  /* 0x3f80000000007820 */ /* 0x000fc80000410000 */
[----:B------:R3:W4:Y:S02]  /*12180*/  F2F.F64.F32 R8, R0 ;  /* 0x0000000000087310 */ /* 0x0007240000201800 */
[----:B---34-:R-:W-:Y:S05]  /*12190*/  BRA `(.L_x_6144) ;  /* 0x0000000000a47947 */ /* 0x018fea0003800000 */
.L_x_6156:
        /* <DEDUP_REMOVED lines=16> */
[----:B------:R3:W4:Y:S02]  /*122a0*/  @P0 F2F.F64.F32 R8, R0 ;  /* 0x0000000000080310 */ /* 0x0007240000201800 */
[----:B---34-:R-:W-:Y:S05]  /*122b0*/  BRA `(.L_x_6144) ;  /* 0x00000000005c7947 */ /* 0x018fea0003800000 */
.L_x_6143:
        /* <DEDUP_REMOVED lines=16> */
.L_x_6165:
[----:B------:R-:W-:Y:S01]  /*123c0*/  CS2R R8, SRZ ;  /* 0x0000000000087805 */ /* 0x000fe2000001ff00 */
[----:B------:R-:W-:Y:S06]  /*123d0*/  BRA `(.L_x_6144) ;  /* 0x0000000000147947 */ /* 0x000fec0003800000 */
.L_x_6164:
[----:B------:R-:W2:Y:S02]  /*123e0*/  LDG.E.64 R8, desc[UR36][R2.64] ;  /* 0x0000002402087981 */ /* 0x000ea4000c1e1b00 */
[----:B--2---:R-:W3:Y:S02]  /*123f0*/  I2F.F64.U64 R8, R8 ;  /* 0x0000000800087312 */ /* 0x004ee40000301800 */
[----:B---3--:R-:W-:Y:S05]  /*12400*/  BRA `(.L_x_6144) ;  /* 0x0000000000087947 */ /* 0x008fea0003800000 */
.L_x_6163:
[----:B------:R-:W2:Y:S02]  /*12410*/  LDG.E R2, desc[UR36][R2.64] ;  /* 0x0000002402027981 */ /* 0x000ea4000c1e1900 */
[----:B--2---:R1:W2:Y:S02]  /*12420*/  I2F.F64.U32 R8, R2 ;  /* 0x0000000200087312 */ /* 0x0042a40000201800 */
.L_x_6144:
[----:B------:R-:W-:Y:S05]  /*12430*/  BSYNC.RECONVERGENT B6 ;  /* 0x0000000000067941 */ /* 0x000fea0003800200 */
.L_x_6138:
[----:B------:R-:W2:Y:S01]  /*12440*/  LDCU.128 UR4, c[0x0][0x590] ;  /* 0x0000b200ff0477ac */ /* 0x000ea20008000c00 */
[----:B------:R-:W-:Y:S01]  /*12450*/  BSSY.RECONVERGENT B1, `(.L_x_6166) ;  /* 0x0000204000017945 */ /* 0x000fe20003800200 */
[----:B--2--5:R-:W2:-:S15]  /*12460*/  DMUL R4, R8, UR4 ;  /* 0x0000000408047c28 */ /* 0x024e9e0008000000 */
[----:B------:R-:W-:-:S15]  /*12470*/  NOP ;  /* 0x0000000000007918 */ /* 0x000fde0000000000 */
[----:B------:R-:W-:-:S15]  /*12480*/  NOP ;  /* 0x0000000000007918 */ /* 0x000fde0000000000 */
[----:B------:R-:W-:-:S15]  /*12490*/  NOP ;  /* 0x0000000000007918 */ /* 0x000fde0000000000 */
[----:B------:R-:W-:-:S04]  /*124a0*/  NOP ;  /* 0x0000000000007918 */ /* 0x000fc80000000000 */
[----:B--2---:R-:W2:Y:S02]  /*124b0*/  DSETP.GT.AND P0, PT, R4, UR6, PT ;  /* 0x0000000604007e2a */ /* 0x004ea4000bf04000 */
[----:B--2---:R-:W-:Y:S05]  /*124c0*/  @P0 BRA `(.L_x_6167) ;  /* 0x0000001c00f00947 */ /* 0x004fea0003800000 */
[----:B------:R-:W-:Y:S01]  /*124d0*/  MOV R6, 0x652b82fe ;  /* 0x652b82fe00067802 */ /* 0x000fe20000000f00 */
[----:B------:R-:W-:Y:S01]  /*124e0*/  IMAD.MOV.U32 R7, RZ, RZ, 0x3ff71547 ;  /* 0x3ff71547ff077424 */ /* 0x000fe200078e00ff */
[----:B01-3--:R-:W-:Y:S01]  /*124f0*/  MOV R2, 0xfefa39ef ;  /* 0xfefa39ef00027802 */ /* 0x00bfe20000000f00 */
[----:B------:R-:W-:Y:S01]  /*12500*/  IMAD.MOV.U32 R3, RZ, RZ, 0x3fe62e42 ;  /* 0x3fe62e42ff037424 */ /* 0x000fe200078e00ff */
        /* <DEDUP_REMOVED lines=115> */
[----:B------:R0:W1:Y:S02]  /*12c40*/  @!P0 DMUL R22, R4, R6 ;  /* 0x0000000604168228 */ /* 0x0000640000000000 */
.L_x_6169:
[----:B------:R-:W-:Y:S05]  /*12c50*/  BSYNC.RECONVERGENT B0 ;  /* 0x0000000000007941 */ /* 0x000fea0003800200 */
.L_x_6168:
        /* <DEDUP_REMOVED lines=12> */
[----:B0-----:R-:W-:Y:S01]  /*12d20*/  @!P0 MOV R23, R7 ;  /* 0x0000000700178202 */ /* 0x001fe20000000f00 */
[----:B------:R-:W-:-:S04]  /*12d30*/  @!P0 IMAD.MOV.U32 R22, RZ, RZ, R6 ;  /* 0x000000ffff168224 */ /* 0x000fc800078e0006 */
[----:B------:R-:W-:-:S05]  /*12d40*/  VIADD R0, R23, 0xffffffff ;  /* 0xffffffff17007836 */ /* 0x000fca0000000000 */
[----:B------:R-:W-:Y:S02]  /*12d50*/  ISETP.GE.U32.AND P1, PT, R0, 0x7fefffff, PT ;  /* 0x7fefffff0000780c */ /* 0x000fe40003f26070 */
[----:B------:R-:W-:Y:S02]  /*12d60*/  MOV R0, 0xfffffc01 ;  /* 0xfffffc0100007802 */ /* 0x000fe40000000f00 */
[----:B------:R-:W-:-:S09]  /*12d70*/  @!P0 MOV R0, 0xfffffbcb ;  /* 0xfffffbcb00008802 */ /* 0x000fd20000000f00 */
[----:B------:R-:W-:Y:S01]  /*12d80*/  @P1 MOV R4, 0x0 ;  /* 0x0000000000041802 */ /* 0x000fe20000000f00 */
[----:B------:R-:W-:Y:S01]  /*12d90*/  @P1 IMAD.MOV.U32 R5, RZ, RZ, 0x7ff00000 ;  /* 0x7ff00000ff051424 */ /* 0x000fe200078e00ff */
[----:B------:R-:W-:-:S15]  /*12da0*/  @P1 LOP3.LUT P2, RZ, R7, 0x7fffffff, RZ, 0xc0, !PT ;  /* 0x7fffffff07ff1812 */ /* 0x000fde000784c0ff */
[----:B------:R-:W-:-:S15]  /*12db0*/  NOP ;  /* 0x0000000000007918 */ /* 0x000fde0000000000 */
[----:B------:R-:W-:-:S07]  /*12dc0*/  NOP ;  /* 0x0000000000007918 */ /* 0x000fce0000000000 */
[----:B------:R-:W0:Y:S02]  /*12dd0*/  @P1 DFMA R4, R6, R4, +INF ;  /* 0x7ff000000604142b */ /* 0x000e240000000004 */
[----:B0-----:R-:W-:Y:S02]  /*12de0*/  @P1 FSEL R4, R4, RZ, P2 ;  /* 0x000000ff04041208 */ /* 0x001fe40001000000 */
[----:B------:R-:W-:Y:S01]  /*12df0*/  @P1 FSEL R5, R5, -QNAN , P2 ;  /* 0xfff0000005051808 */ /* 0x000fe20001000000 */
[----:B------:R-:W-:Y:S06]  /*12e00*/  @P1 BRA `(.L_x_6172) ;  /* 0x0000001000c01947 */ /* 0x000fec0003800000 */
[C---:B------:R-:W-:Y:S01]  /*12e10*/  LOP3.LUT R4, R23.reuse, 0xfffff, RZ, 0xc0, !PT ;  /* 0x000fffff17047812 */ /* 0x040fe200078ec0ff */
[----:B------:R-:W-:Y:S01]  /*12e20*/  UMOV UR4, 0x80000000 ;  /* 0x8000000000047882 */ /* 0x000fe20000000000 */
[----:B------:R-:W-:Y:S01]  /*12e30*/  LEA.HI R0, R23, R0, RZ, 0xc ;  /* 0x0000000017007211 */ /* 0x000fe200078f60ff */
[----:B------:R-:W-:Y:S01]  /*12e40*/  UMOV UR5, 0x43300000 ;  /* 0x4330000000057882 */ /* 0x000fe20000000000 */
[----:B------:R-:W-:Y:S01]  /*12e50*/  LOP3.LUT R5, R4, 0x3ff00000, RZ, 0xfc, !PT ;  /* 0x3ff0000004057812 */ /* 0x000fe200078efcff */
[----:B------:R-:W-:Y:S01]  /*12e60*/  IMAD.MOV.U32 R4, RZ, RZ, R22 ;  /* 0x000000ffff047224 */ /* 0x000fe200078e0016 */
[----:B------:R-:W-:Y:S02]  /*12e70*/  MOV R14, RZ ;  /* 0x000000ff000e7202 */ /* 0x000fe40000000f00 */
[----:B------:R-:W-:-:S13]  /*12e80*/  ISETP.GE.U32.AND P0, PT, R5, 0x3ff6a09f, PT ;  /* 0x3ff6a09f0500780c */ /* 0x000fda0003f06070 */
[----:B------:R-:W-:Y:S02]  /*12e90*/  @P0 IADD3 R7, PT, PT, R5, -0x100000, RZ ;  /* 0xfff0000005070810 */ /* 0x000fe40007ffe0ff */
        /* <DEDUP_REMOVED lines=162> */
.L_x_6171:
[----:B------:R-:W1:Y:S01]  /*138c0*/  DADD R8, R22, 2 ;  /* 0x4000000016087429 */ /* 0x000e620000000000 */
[----:B------:R-:W-:Y:S01]  /*138d0*/  IMAD.MOV.U32 R2, RZ, RZ, 0x1 ;  /* 0x00000001ff027424 */ /* 0x000fe200078e00ff */
[----:B-1----:R-:W0:Y:S01]  /*138e0*/  MUFU.RCP64H R3, R9 ;  /* 0x0000000900037308 */ /* 0x002e220000001800 */
        /* <DEDUP_REMOVED lines=46> */
[----:B------:R-:W-:Y:S01]  /*13bd0*/  MOV R4, R22 ;  /* 0x0000001600047202 */ /* 0x000fe20000000f00 */
[----:B------:R-:W-:Y:S01]  /*13be0*/  IMAD.MOV.U32 R5, RZ, RZ, R23 ;  /* 0x000000ffff057224 */ /* 0x000fe200078e0017 */
[----:B------:R-:W-:-:S07]  /*13bf0*/  MOV R0, 0x13c10 ;  /* 0x00013c1000007802 */ /* 0x000fce0000000f00 */
[----:B------:R-:W-:Y:S05]  /*13c00*/  CALL.REL.NOINC `($__internal_6_$__cuda_sm20_div_rn_f64_full) ;  /* 0x0000001800f07944 */ /* 0x000fea0003c00000 */
[----:B------:R-:W-:Y:S01]  /*13c10*/  MOV R2, R12 ;  /* 0x0000000c00027202 */ /* 0x000fe20000000f00 */
[----:B------:R-:W-:-:S07]  /*13c20*/  IMAD.MOV.U32 R3, RZ, RZ, R13 ;  /* 0x000000ffff037224 */ /* 0x000fce00078e000d */
.L_x_6174:
[----:B------:R-:W-:Y:S05]  /*13c30*/  BSYNC.RECONVERGENT B3 ;  /* 0x0000000000037941 */ /* 0x000fea0003800200 */
.L_x_6173:
        /* <DEDUP_REMOVED lines=77> */
.L_x_6172:
[----:B------:R-:W-:Y:S05]  /*14110*/  BSYNC.RECONVERGENT B2 ;  /* 0x0000000000027941 */ /* 0x000fea0003800200 */
.L_x_6170:
        /* <DEDUP_REMOVED lines=46> */
[----:B------:R-:W-:Y:S01]  /*14400*/  MOV R0, 0x14440 ;  /* 0x0001444000007802 */ /* 0x000fe20000000f00 */
[----:B-1----:R-:W-:Y:S01]  /*14410*/  IMAD.U32 R6, RZ, RZ, UR4 ;  /* 0x00000004ff067e24 */ /* 0x002fe2000f8e00ff */
[----:B------:R-:W-:-:S07]  /*14420*/  MOV R7, UR5 ;  /* 0x0000000500077c02 */ /* 0x000fce0008000f00 */
[----:B0-----:R-:W-:Y:S05]  /*14430*/  CALL.REL.NOINC `($__internal_6_$__cuda_sm20_div_rn_f64_full) ;  /* 0x0000001000e47944 */ /* 0x001fea0003c00000 */
[----:B------:R-:W-:Y:S01]  /*14440*/  IMAD.MOV.U32 R2, RZ, RZ, R12 ;  /* 0x000000ffff027224 */ /* 0x000fe200078e000c */
[----:B------:R-:W-:-:S07]  /*14450*/  MOV R3, R13 ;  /* 0x0000000d00037202 */ /* 0x000fce0000000f00 */
.L_x_6176:
[----:B------:R-:W-:Y:S05]  /*14460*/  BSYNC.RECONVERGENT B2 ;  /* 0x0000000000027941 */ /* 0x000fea0003800200 */
.L_x_6175:
[----:B------:R-:W-:Y:S01]  /*14470*/  IMAD.MOV.U32 R8, RZ, RZ, R2 ;  /* 0x000000ffff087224 */ /* 0x000fe200078e0002 */
[----:B------:R-:W-:-:S07]  /*14480*/  MOV R9, R3 ;  /* 0x0000000300097202 */ /* 0x000fce0000000f00 */
.L_x_6167:
[----:B------:R-:W-:Y:S05]  /*14490*/  BSYNC.RECONVERGENT B1 ;  /* 0x0000000000017941 */ /* 0x000fea0003800200 */
.L_x_6166:
        /* <DEDUP_REMOVED lines=11> */
[----:B------:R-:W2:Y:S02]  /*14550*/  F2I.F64.TRUNC R9, R8 ;  /* 0x0000000800097311 */ /* 0x000ea4000030d100 */
[----:B--2---:R-:W-:Y:S01]  /*14560*/  STG.E.U8 desc[UR36][R16.64], R9 ;  /* 0x0000000910007986 */ /* 0x004fe2000c101124 */
[----:B------:R-:W-:Y:S05]  /*14570*/  EXIT ;  /* 0x000000000000794d */ /* 0x000fea0003800000 */
.L_x_6180:
[----:B------:R-:W0:Y:S02]  /*14580*/  F2I.S64.F64.TRUNC R8, R8 ;  /* 0x0000000800087311 */ /* 0x000e24000030d900 */
[----:B0--3--:R-:W-:-:S05]  /*14590*/  IMAD.MOV.U32 R3, RZ, RZ, R8 ;  /* 0x000000ffff037224 */ /* 0x009fca00078e0008 */
[----:B------:R-:W-:Y:S01]  /*145a0*/  STG.E.U8 desc[UR36][R16.64], R3 ;  /* 0x0000000310007986 */ /* 0x000fe2000c101124 */
[----:B------:R-:W-:Y:S05]  /*145b0*/  EXIT ;  /* 0x000000000000794d */ /* 0x000fea0003800000 */
.L_x_6179:
[----:B------:R-:W-:-:S09]  /*145c0*/  UISETP.NE.AND UP0, UPT, UR4, 0x2, UPT ;  /* 0x000000020400788c */ /* 0x000fd2000bf05270 */
[----:B------:R-:W-:Y:S05]  /*145d0*/  BRA.U !UP0, `(.L_x_6182) ;  /* 0x0000000108287547 */ /* 0x000fea000b800000 */
[----:B------:R-:W-:-:S09]  /*145e0*/  UISETP.NE.AND UP0, UPT, UR4, 0x3, UPT ;  /* 0x000000030400788c */ /* 0x000fd2000bf05270 */
[----:B------:R-:W-:Y:S05]  /*145f0*/  BRA.U !UP0, `(.L_x_6183) ;  /* 0x0000000108147547 */ /* 0x000fea000b800000 */
[----:B------:R-:W-:-:S09]  /*14600*/  UISETP.NE.AND UP0, UPT, UR4, 0x4, UPT ;  /* 0x000000040400788c */ /* 0x000fd2000bf05270 */
[----:B------:R-:W-:Y:S05]  /*14610*/  BRA.U UP0, `(.L_x_6181) ;  /* 0x0000000d00247547 */ /* 0x000fea000b800000 */
[----:B------:R-:W2:Y:S02]  /*14620*/  F2I.S64.F64.TRUNC R8, R8 ;  /* 0x0000000800087311 */ /* 0x000ea4000030d900 */
[----:B--2---:R-:W-:Y:S01]  /*14630*/  STG.E.64 desc[UR36][R16.64], R8 ;  /* 0x0000000810007986 */ /* 0x004fe2000c101b24 */
[----:B------:R-:W-:Y:S05]  /*14640*/  EXIT ;  /* 0x000000000000794d */ /* 0x000fea0003800000 */
.L_x_6183:
[----:B------:R-:W2:Y:S02]  /*14650*/  F2I.F64.TRUNC R9, R8 ;  /* 0x0000000800097311 */ /* 0x000ea4000030d100 */
[----:B--2---:R-:W-:Y:S01]  /*14660*/  STG.E desc[UR36][R16.64], R9 ;  /* 0x0000000910007986 */ /* 0x004fe2000c101924 */
[----:B------:R-:W-:Y:S05]  /*14670*/  EXIT ;  /* 0x000000000000794d */ /* 0x000fea0003800000 */
.L_x_6182:
[----:B------:R-:W2:Y:S02]  /*14680*/  F2I.F64.TRUNC R9, R8 ;  /* 0x0000000800097311 */ /* 0x000ea4000030d100 */
[----:B--2---:R-:W-:Y:S01]  /*14690*/  STG.E.U16 desc[UR36][R16.64], R9 ;  /* 0x0000000910007986 */ /* 0x004fe2000c101524 */
[----:B------:R-:W-:Y:S05]  /*146a0*/  EXIT ;  /* 0x000000000000794d */ /* 0x000fea0003800000 */
.L_x_6178:
        /* <DEDUP_REMOVED lines=8> */
[----:B0--3--:R-:W0:-:S15]  /*14730*/  F2F.F32.F64 R3, R8 ;  /* 0x0000000800037310 */ /* 0x009e1e0000301000 */
        /* <DEDUP_REMOVED lines=8> */
.L_x_6185:
[----:B------:R-:W-:Y:S01]  /*147c0*/  UMOV UR4, 0xf0000000 ;  /* 0xf000000000047882 */ /* 0x000fe20000000000 */
[----:B------:R-:W-:Y:S01]  /*147d0*/  UMOV UR5, 0x380fffff ;  /* 0x380fffff00057882 */ /* 0x000fe20000000000 */
[----:B------:R-:W2:-:S15]  /*147e0*/  F2F.F32.F64 R0, R8 ;  /* 0x0000000800007310 */ /* 0x000e9e0000301000 */
[----:B------:R-:W-:-:S15]  /*147f0*/  NOP ;  /* 0x0000000000007918 */ /* 0x000fde0000000000 */
[----:B------:R-:W-:-:S15]  /*14800*/  NOP ;  /* 0x0000000000007918 */ /* 0x000fde0000000000 */
[----:B------:R-:W-:-:S15]  /*14810*/  NOP ;  /* 0x0000000000007918 */ /* 0x000fde0000000000 */
[----:B------:R-:W-:-:S04]  /*14820*/  NOP ;  /* 0x0000000000007918 */ /* 0x000fc80000000000 */
[----:B------:R-:W2:Y:S02]  /*14830*/  DSETP.GEU.AND P0, PT, |R8|, UR4, PT ;  /* 0x0000000408007e2a */ /* 0x000ea4000bf0e200 */
[----:B--2---:R-:W-:-:S05]  /*14840*/  @!P0 FMUL R0, R0, 1.175494350822287508e-38 ;  /* 0x0080000000008820 */ /* 0x004fca0000400000 */
[----:B------:R-:W-:-:S05]  /*14850*/  F2FP.F16.F32.PACK_AB R0, RZ, R0 ;  /* 0x00000000ff00723e */ /* 0x000fca00000000ff */
[----:B------:R-:W-:Y:S01]  /*14860*/  STG.E.U16 desc[UR36][R16.64], R0 ;  /* 0x0000000010007986 */ /* 0x000fe2000c101524 */
[----:B------:R-:W-:Y:S05]  /*14870*/  EXIT ;  /* 0x000000000000794d */ /* 0x000fea0003800000 */
.L_x_6184:
        /* <DEDUP_REMOVED lines=8> */
[----:B01-3--:R-:W0:-:S15]  /*14900*/  F2F.F32.F64 R2, R8 ;  /* 0x0000000800027310 */ /* 0x00be1e0000301000 */
[----:B------:R-:W-:-:S15]  /*14910*/  NOP ;  /* 0x0000000000007918 */ /* 0x000fde0000000000 */
[----:B------:R-:W-:-:S15]  /*14920*/  NOP ;  /* 0x0000000000007918 */ /* 0x000fde0000000000 */
[----:B------:R-:W-:-:S15]  /*14930*/  NOP ;  /* 0x0000000000007918 */ /* 0x000fde0000000000 */
[----:B------:R-:W-:-:S04]  /*14940*/  NOP ;  /* 0x0000000000007918 */ /* 0x000fc80000000000 */
[----:B------:R-:W0:Y:S01]  /*14950*/  DSETP.GEU.AND P0, PT, |R8|, UR4, PT ;  /* 0x0000000408007e2a */ /* 0x000e22000bf0e200 */
[----:B------:R-:W-:Y:S01]  /*14960*/  MOV R3, RZ ;  /* 0x000000ff00037202 */ /* 0x000fe20000000f00 */
[----:B0-----:R-:W-:-:S05]  /*14970*/  @!P0 FMUL R2, R2, 1.175494350822287508e-38 ;  /* 0x0080000002028820 */ /* 0x001fca0000400000 */
[----:B------:R-:W-:Y:S01]  /*14980*/  STG.E.64 desc[UR36][R16.64], R2 ;  /* 0x0000000210007986 */ /* 0x000fe2000c101b24 */
[----:B------:R-:W-:Y:S05]  /*14990*/  EXIT ;  /* 0x000000000000794d */ /* 0x000fea0003800000 */
.L_x_6187:
        /* <DEDUP_REMOVED lines=9> */
[----:B0--3--:R-:W-:-:S04]  /*14a30*/  F2FP.F16.F32.PACK_AB R3, RZ, R0 ;  /* 0x00000000ff03723e */ /* 0x009fc800000000ff */
[----:B------:R-:W-:-:S05]  /*14a40*/  PRMT R3, R3, 0x5410, RZ ;  /* 0x0000541003037816 */ /* 0x000fca00000000ff */
[----:B------:R-:W-:Y:S01]  /*14a50*/  STG.E desc[UR36][R16.64], R3 ;  /* 0x0000000310007986 */ /* 0x000fe2000c101924 */
[----:B------:R-:W-:Y:S05]  /*14a60*/  EXIT ;  /* 0x000000000000794d */ /* 0x000fea0003800000 */
.L_x_6186:
[----:B------:R-:W-:Y:S01]  /*14a70*/  STG.E.64 desc[UR36][R16.64], R8 ;  /* 0x0000000810007986 */ /* 0x000fe2000c101b24 */
[----:B------:R-:W-:Y:S05]  /*14a80*/  EXIT ;  /* 0x000000000000794d */ /* 0x000fea0003800000 */
.L_x_6177:
        /* <DEDUP_REMOVED lines=10> */
[----:B------:R-:W2:Y:S02]  /*14b30*/  F2I.U32.F64.TRUNC R9, R8 ;  /* 0x0000000800097311 */ /* 0x000ea4000030d000 */
[----:B--2---:R-:W-:Y:S01]  /*14b40*/  STG.E.U16 desc[UR36][R16.64], R9 ;  /* 0x0000000910007986 */ /* 0x004fe2000c101524 */
[----:B------:R-:W-:Y:S05]  /*14b50*/  EXIT ;  /* 0x000000000000794d */ /* 0x000fea0003800000 */
.L_x_6191:
[----:B------:R-:W-:Y:S01]  /*14b60*/  UMOV UR4, 0xf0000000 ;  /* 0xf000000000047882 */ /* 0x000fe20000000000 */
[----:B------:R-:W-:Y:S01]  /*14b70*/  UMOV UR5, 0x380fffff ;  /* 0x380fffff00057882 */ /* 0x000fe20000000000 */
[----:B0--3--:R-:W0:-:S15]  /*14b80*/  F2F.F32.F64 R3, R8 ;  /* 0x0000000800037310 */ /* 0x009e1e0000301000 */
        /* <DEDUP_REMOVED lines=8> */
[----:B-1----:R-:W-:-:S04]  /*14c10*/  LOP3.LUT R2, R3, 0x7fffffff, RZ, 0xc0, !PT ;  /* 0x7fffffff03027812 */ /* 0x002fc800078ec0ff */
        /* <DEDUP_REMOVED lines=14> */
.L_x_6194:
[----:B------:R-:W-:-:S04]  /*14d00*/  SHF.R.U32.HI R3, RZ, 0x18, R3 ;  /* 0x00000018ff037819 */ /* 0x000fc80000011603 */
[----:B------:R-:W-:-:S07]  /*14d10*/  LOP3.LUT R0, R0, 0x80, R3, 0xf8, !PT ;  /* 0x0000008000007812 */ /* 0x000fce00078ef803 */
.L_x_6193:
[----:B------:R-:W-:Y:S05]  /*14d20*/  BSYNC.RECONVERGENT B0 ;  /* 0x0000000000007941 */ /* 0x000fea0003800200 */
.L_x_6192:
[----:B------:R-:W-:Y:S01]  /*14d30*/  STG.E.U8 desc[UR36][R16.64], R0 ;  /* 0x0000000010007986 */ /* 0x000fe2000c101124 */
[----:B------:R-:W-:Y:S05]  /*14d40*/  EXIT ;  /* 0x000000000000794d */ /* 0x000fea0003800000 */
.L_x_6190:
        /* <DEDUP_REMOVED lines=26> */
.L_x_6197:
[----:B------:R-:W-:-:S04]  /*14ef0*/  SHF.R.U32.HI R3, RZ, 0x18, R3 ;  /* 0x00000018ff037819 */ /* 0x000fc80000011603 */
[----:B------:R-:W-:-:S07]  /*14f00*/  LOP3.LUT R0, R0, 0x80, R3, 0xf8, !PT ;  /* 0x0000008000007812 */ /* 0x000fce00078ef803 */
.L_x_6196:
[----:B------:R-:W-:Y:S05]  /*14f10*/  BSYNC.RECONVERGENT B0 ;  /* 0x0000000000007941 */ /* 0x000fea0003800200 */
.L_x_6195:
[----:B------:R-:W-:Y:S01]  /*14f20*/  STG.E.U8 desc[UR36][R16.64], R0 ;  /* 0x0000000010007986 */ /* 0x000fe2000c101124 */
[----:B------:R-:W-:Y:S05]  /*14f30*/  EXIT ;  /* 0x000000000000794d */ /* 0x000fea0003800000 */
.L_x_6189:
        /* <DEDUP_REMOVED lines=15> */
[----:B01-3--:R-:W-:-:S04]  /*15030*/  SHF.R.U32.HI R2, RZ, 0x17, R4 ;  /* 0x00000017ff027819 */ /* 0x00bfc80000011604 */
        /* <DEDUP_REMOVED lines=10> */
[----:B------:R-:W-:-:S05]  /*150e0*/  @!P0 IMAD.MOV R0, RZ, RZ, R2 ;  /* 0x000000ffff008224 */ /* 0x000fca00078e0202 */
[----:B------:R-:W-:-:S05]  /*150f0*/  @P2 MOV R3, R0 ;  /* 0x0000000000032202 */ /* 0x000fca0000000f00 */
[----:B------:R-:W-:Y:S01]  /*15100*/  STG.E.U8 desc[UR36][R16.64], R3 ;  /* 0x0000000310007986 */ /* 0x000fe2000c101124 */
[----:B------:R-:W-:Y:S05]  /*15110*/  EXIT ;  /* 0x000000000000794d */ /* 0x000fea0003800000 */
.L_x_6199:
[----:B------:R-:W2:Y:S02]  /*15120*/  F2I.U64.F64.TRUNC R8, R8 ;  /* 0x0000000800087311 */ /* 0x000ea4000030d800 */
[----:B--2---:R-:W-:Y:S01]  /*15130*/  STG.E.64 desc[UR36][R16.64], R8 ;  /* 0x0000000810007986 */ /* 0x004fe2000c101b24 */
[----:B------:R-:W-:Y:S05]  /*15140*/  EXIT ;  /* 0x000000000000794d */ /* 0x000fea0003800000 */
.L_x_6198:
[----:B------:R-:W2:Y:S02]  /*15150*/  F2I.U32.F64.TRUNC R9, R8 ;  /* 0x0000000800097311 */ /* 0x000ea4000030d000 */
[----:B--2---:R-:W-:Y:S01]  /*15160*/  STG.E desc[UR36][R16.64], R9 ;  /* 0x0000000910007986 */ /* 0x004fe2000c101924 */
[----:B------:R-:W-:Y:S05]  /*15170*/  EXIT ;  /* 0x000000000000794d */ /* 0x000fea0003800000 */
.L_x_6188:
[----:B------:R-:W-:-:S09]  /*15180*/  UISETP.GT.AND UP0, UPT, UR4, 0xe, UPT ;  /* 0x0000000e0400788c */ /* 0x000fd2000bf04270 */
[----:B------:R-:W-:Y:S05]  /*15190*/  BRA.U UP0, `(.L_x_6200) ;  /* 0x00000001002c7547 */ /* 0x000fea000b800000 */
[----:B------:R-:W-:-:S09]  /*151a0*/  UISETP.NE.AND UP0, UPT, UR4, 0xa, UPT ;  /* 0x0000000a0400788c */ /* 0x000fd2000bf05270 */
[----:B------:R-:W-:Y:S05]  /*151b0*/  BRA.U !UP0, `(.L_x_6201) ;  /* 0x0000000108187547 */ /* 0x000fea000b800000 */
[----:B------:R-:W-:-:S09]  /*151c0*/  UISETP.NE.AND UP0, UPT, UR4, 0xb, UPT ;  /* 0x0000000b0400788c */ /* 0x000fd2000bf05270 */
[----:B------:R-:W-:Y:S05]  /*151d0*/  BRA.U UP0, `(.L_x_6181) ;  /* 0x0000000100347547 */ /* 0x000fea000b800000 */
[----:B------:R-:W0:Y:S02]  /*151e0*/  DSETP.NEU.AND P0, PT, R8, RZ, PT ;  /* 0x000000ff0800722a */ /* 0x000e240003f0d000 */
[----:B0--3--:R-:W-:-:S05]  /*151f0*/  SEL R3, RZ, 0x1, !P0 ;  /* 0x00000001ff037807 */ /* 0x009fca0004000000 */
[----:B------:R-:W-:Y:S01]  /*15200*/  STG.E.U8 desc[UR36][R16.64], R3 ;  /* 0x0000000310007986 */ /* 0x000fe2000c101124 */
[----:B------:R-:W-:Y:S05]  /*15210*/  EXIT ;  /* 0x000000000000794d */ /* 0x000fea0003800000 */
.L_x_6201:
[----:B------:R-:W-:-:S05]  /*15220*/  CS2R R10, SRZ ;  /* 0x00000000000a7805 */ /* 0x000fca000001ff00 */
[----:B------:R-:W-:Y:S01]  /*15230*/  STG.E.128 desc[UR36][R16.64], R8 ;  /* 0x0000000810007986 */ /* 0x000fe2000c101d24 */
[----:B------:R-:W-:Y:S05]  /*15240*/  EXIT ;  /* 0x000000000000794d */ /* 0x000fea0003800000 */
.L_x_6200:
[----:B------:R-:W-:-:S09]  /*15250*/  UISETP.NE.AND UP0, UPT, UR4, 0xf, UPT ;  /* 0x0000000f0400788c */ /* 0x000fd2000bf05270 */
[----:B------:R-:W-:Y:S05]  /*15260*/  BRA.U !UP0, `(.L_x_6202) ;  /* 0x0000000508287547 */ /* 0x000fea000b800000 */
[----:B------:R-:W-:-:S09]  /*15270*/  UISETP.NE.AND UP0, UPT, UR4, 0x17, UPT ;  /* 0x000000170400788c */ /* 0x000fd2000bf05270 */
[----:B------:R-:W-:Y:S05]  /*15280*/  BRA.U !UP0, `(.L_x_6203) ;  /* 0x0000000108b07547 */ /* 0x000fea000b800000 */
[----:B------:R-:W-:-:S09]  /*15290*/  UISETP.NE.AND UP0, UPT, UR4, 0x18, UPT ;  /* 0x000000180400788c */ /* 0x000fd2000bf05270 */
[----:B------:R-:W-:Y:S05]  /*152a0*/  BRA.U !UP0, `(.L_x_6204) ;  /* 0x0000000108447547 */ /* 0x000fea000b800000 */
.L_x_6181:
[----:B------:R-:W-:Y:S01]  /*152b0*/  MOV R0, 0x0 ;  /* 0x0000000000007802 */ /* 0x000fe20000000f00 */
[----:B------:R-:W2:Y:S01]  /*152c0*/  LDCU.64 UR4, c[0x4][0x128] ;  /* 0x01002500ff0477ac */ /* 0x000ea20008000a00 */
[----:B------:R-:W-:Y:S02]  /*152d0*/  HFMA2 R12, -RZ, RZ, 0, 5.9604644775390625e-08 ;  /* 0x00000001ff0c7431 */ /* 0x000fe400000001ff */
[----:B------:R-:W-:Y:S01]  /*152e0*/  IMAD.MOV.U32 R8, RZ, RZ, 0x65 ;  /* 0x00000065ff087424 */ /* 0x000fe200078e00ff */
[----:B01-3--:R0:W1:Y:S01]  /*152f0*/  LDC.64 R2, c[0x4][R0] ;  /* 0x0100000000027b82 */ /* 0x00b0620000000a00 */
[----:B------:R-:W3:Y:S01]  /*15300*/  LDCU.64 UR6, c[0x4][0x130] ;  /* 0x01002600ff0677ac */ /* 0x000ee20008000a00 */
[----:B------:R-:W-:Y:S01]  /*15310*/  IMAD.MOV.U32 R13, RZ, RZ, RZ ;  /* 0x000000ffff0d7224 */ /* 0x000fe200078e00ff */
[----:B------:R-:W4:Y:S01]  /*15320*/  LDCU.64 UR8, c[0x4][0x10] ;  /* 0x01000200ff0877ac */ /* 0x000f220008000a00 */
[----:B--2---:R-:W-:Y:S01]  /*15330*/  IMAD.U32 R4, RZ, RZ, UR4 ;  /* 0x00000004ff047e24 */ /* 0x004fe2000f8e00ff */
[----:B------:R-:W-:Y:S01]  /*15340*/  MOV R5, UR5 ;  /* 0x0000000500057c02 */ /* 0x000fe20008000f00 */
[----:B---3--:R-:W-:Y:S01]  /*15350*/  IMAD.U32 R6, RZ, RZ, UR6 ;  /* 0x00000006ff067e24 */ /* 0x008fe2000f8e00ff */
[----:B------:R-:W-:Y:S01]  /*15360*/  MOV R7, UR7 ;  /* 0x0000000700077c02 */ /* 0x000fe20008000f00 */
[----:B----4-:R-:W-:Y:S01]  /*15370*/  IMAD.U32 R10, RZ, RZ, UR8 ;  /* 0x00000008ff0a7e24 */ /* 0x010fe2000f8e00ff */
[----:B0-----:R-:W-:-:S07]  /*15380*/  MOV R11, UR9 ;  /* 0x00000009000b7c02 */ /* 0x001fce0008000f00 */
[----:B------:R-:W-:-:S07]  /*15390*/  LEPC R20, `(.L_x_6205) ;  /* 0x000000001014794e */ /* 0x000fce0000000000 */
[----:B-1----:R-:W-:Y:S05]  /*153a0*/  CALL.ABS.NOINC R2 ;  /* 0x0000000002007343 */ /* 0x002fea0003c00000 */
.L_x_6205:
[----:B------:R-:W-:Y:S05]  /*153b0*/  EXIT ;  /* 0x000000000000794d */ /* 0x000fea0003800000 */
.L_x_6204:
[----:B------:R-:W-:Y:S01]  /*153c0*/  UMOV UR4, 0xf0000000 ;  /* 0xf000000000047882 */ /* 0x000fe20000000000 */
[----:B------:R-:W-:Y:S01]  /*153d0*/  UMOV UR5, 0x380fffff ;  /* 0x380fffff00057882 */ /* 0x000fe20000000000 */
[----:B------:R-:W2:-:S15]  /*153e0*/  F2F.F32.F64 R5, R8 ;  /* 0x0000000800057310 */ /* 0x000e9e0000301000 */
[----:B------:R-:W-:-:S15]  /*153f0*/  NOP ;  /* 0x0000000000007918 */ /* 0x000fde0000000000 */
[----:B------:R-:W-:-:S15]  /*15400*/  NOP ;  /* 0x0000000000007918 */ /* 0x000fde0000000000 */
[----:B------:R-:W-:-:S15]  /*15410*/  NOP ;  /* 0x0000000000007918 */ /* 0x000fde0000000000 */
[----:B------:R-:W-:-:S04]  /*15420*/  NOP ;  /* 0x0000000000007918 */ /* 0x000fc80000000000 */
[----:B------:R-:W2:Y:S01]  /*15430*/  DSETP.GEU.AND P0, PT, |R8|, UR4, PT ;  /* 0x0000000408007e2a */ /* 0x000ea2000bf0e200 */
[----:B------:R-:W-:Y:S01]  /*15440*/  BSSY.RECONVERGENT B0, `(.L_x_6206) ;  /* 0x000000d000007945 */ /* 0x000fe20003800200 */
[----:B--2---:R-:W-:Y:S01]  /*15450*/  @!P0 FMUL R5, R5, 1.175494350822287508e-38 ;  /* 0x0080000005058820 */ /* 0x004fe20000400000 */
[----:B------:R-:W-:-:S04]  /*15460*/  MOV R0, 0x7f ;  /* 0x0000007f00007802 */ /* 0x000fc80000000f00 */
[----:B01-3--:R-:W-:Y:S02]  /*15470*/  LOP3.LUT R2, R5, 0x7fffffff, RZ, 0xc0, !PT ;  /* 0x7fffffff05027812 */ /* 0x00bfe400078ec0ff */
        /* <DEDUP_REMOVED lines=9> */
.L_x_6207:
[----:B------:R-:W-:Y:S05]  /*15510*/  BSYNC.RECONVERGENT B0 ;  /* 0x0000000000007941 */ /* 0x000fea0003800200 */
.L_x_6206:
[----:B------:R-:W-:-:S05]  /*15520*/  LOP3.LUT R3, R0, 0x80, R3, 0xf8, !PT ;  /* 0x0000008000037812 */ /* 0x000fca00078ef803 */
[----:B------:R-:W-:Y:S01]  /*15530*/  STG.E.U8 desc[UR36][R16.64], R3 ;  /* 0x0000000310007986 */ /* 0x000fe2000c101124 */
[----:B------:R-:W-:Y:S05]  /*15540*/  EXIT ;  /* 0x000000000000794d */ /* 0x000fea0003800000 */
.L_x_6203:
        /* <DEDUP_REMOVED lines=9> */
[----:B0-----:R-:W-:-:S05]  /*155e0*/  @!P0 FMUL R3, R3, 1.175494350822287508e-38 ;  /* 0x0080000003038820 */ /* 0x001fca0000400000 */
[----:B-1----:R-:W-:-:S04]  /*155f0*/  LOP3.LUT R2, R3, 0x7fffffff, RZ, 0xc0, !PT ;  /* 0x7fffffff03027812 */ /* 0x002fc800078ec0ff */
        /* <DEDUP_REMOVED lines=9> */
.L_x_6209:
[----:B------:R-:W-:Y:S01]  /*15690*/  IMAD.MOV.U32 R0, RZ, RZ, 0x7f ;  /* 0x0000007fff007424 */ /* 0x000fe200078e00ff */
[----:B------:R-:W-:-:S04]  /*156a0*/  ISETP.GT.U32.AND P0, PT, R2, 0x7f800000, PT ;  /* 0x7f8000000200780c */ /* 0x000fc80003f04070 */
[----:B------:R-:W-:-:S09]  /*156b0*/  SEL R0, R0, 0x7c, P0 ;  /* 0x0000007c00007807 */ /* 0x000fd20000000000 */
.L_x_6210:
[----:B------:R-:W-:Y:S05]  /*156c0*/  BSYNC.RECONVERGENT B0 ;  /* 0x0000000000007941 */ /* 0x000fea0003800200 */
.L_x_6208:
[----:B------:R-:W-:-:S04]  /*156d0*/  SHF.R.U32.HI R3, RZ, 0x18, R3 ;  /* 0x00000018ff037819 */ /* 0x000fc80000011603 */
[----:B------:R-:W-:-:S05]  /*156e0*/  LOP3.LUT R3, R0, 0x80, R3, 0xf8, !PT ;  /* 0x0000008000037812 */ /* 0x000fca00078ef803 */
[----:B------:R-:W-:Y:S01]  /*156f0*/  STG.E.U8 desc[UR36][R16.64], R3 ;  /* 0x0000000310007986 */ /* 0x000fe2000c101124 */
[----:B------:R-:W-:Y:S05]  /*15700*/  EXIT ;  /* 0x000000000000794d */ /* 0x000fea0003800000 */
.L_x_6202:
        /* <DEDUP_REMOVED lines=9> */
[----:B------:R-:W-:-:S05]  /*157a0*/  F2FP.BF16.F32.PACK_AB R0, RZ, R0 ;  /* 0x00000000ff00723e */ /* 0x000fca00000010ff */
[----:B------:R-:W-:Y:S01]  /*157b0*/  STG.E.U16 desc[UR36][R16.64], R0 ;  /* 0x0000000010007986 */ /* 0x000fe2000c101524 */
[----:B------:R-:W-:Y:S05]  /*157c0*/  EXIT ;  /* 0x000000000000794d */ /* 0x000fea0003800000 */
        .weak           $__internal_6_$__cuda_sm20_div_rn_f64_full
        .type           $__internal_6_$__cuda_sm20_div_rn_f64_full,@function
        .size           $__internal_6_$__cuda_sm20_div_rn_f64_full,(.L_x_7021 - $__internal_6_$__cuda_sm20_div_rn_f64_full)
$__internal_6_$__cuda_sm20_div_rn_f64_full:
[C---:B------:R-:W-:Y:S01]  /*157d0*/  FSETP.GEU.AND P2, PT, |R5|.reuse, 1.469367938527859385e-39, PT ;  /* 0x001000000500780b */ /* 0x040fe20003f4e200 */
[----:B------:R-:W-:Y:S01]  /*157e0*/  IMAD.MOV.U32 R14, RZ, RZ, 0x1 ;  /* 0x00000001ff0e7424 */ /* 0x000fe200078e00ff */
[----:B------:R-:W-:Y:S01]  /*157f0*/  LOP3.LUT R3, R5, 0x7ff00000, RZ, 0xc0, !PT ;  /* 0x7ff0000005037812 */ /* 0x000fe200078ec0ff */
[----:B------:R-:W-:Y:S01]  /*15800*/  BSSY.RECONVERGENT B0, `(.L_x_6211) ;  /* 0x000007a000007945 */ /* 0x000fe20003800200 */
[----:B------:R-:W-:Y:S02]  /*15810*/  MOV R20, 0x1ca00000 ;  /* 0x1ca0000000147802 */ /* 0x000fe40000000f00 */
[C---:B------:R-:W-:Y:S01]  /*15820*/  LOP3.LUT R24, R7.reuse, 0x7ff00000, RZ, 0xc0, !PT ;  /* 0x7ff0000007187812 */ /* 0x040fe200078ec0ff */
[----:B------:R-:W-:Y:S01]  /*15830*/  IMAD.MOV.U32 R21, RZ, RZ, R3 ;  /* 0x000000ffff157224 */ /* 0x000fe200078e0003 */
[----:B------:R-:W-:Y:S02]  /*15840*/  FSETP.GEU.AND P0, PT, |R7|, 1.469367938527859385e-39, PT ;  /* 0x001000000700780b */ /* 0x000fe40003f0e200 */
[----:B------:R-:W-:-:S02]  /*15850*/  ISETP.GE.U32.AND P1, PT, R3, R24, PT ;  /* 0x000000180300720c */ /* 0x000fc40003f26070 */
[C---:B------:R-:W-:Y:S02]  /*15860*/  LOP3.LUT R8, R7.reuse, 0x800fffff, RZ, 0xc0, !PT ;  /* 0x800fffff07087812 */ /* 0x040fe400078ec0ff */
[----:B------:R-:W-:Y:S02]  /*15870*/  @!P2 LOP3.LUT R10, R7, 0x7ff00000, RZ, 0xc0, !PT ;  /* 0x7ff00000070aa812 */ /* 0x000fe400078ec0ff */
[----:B------:R-:W-:Y:S02]  /*15880*/  SEL R11, R20, 0x63400000, !P1 ;  /* 0x63400000140b7807 */ /* 0x000fe40004800000 */
[----:B------:R-:W-:Y:S02]  /*15890*/  @!P2 ISETP.GE.U32.AND P3, PT, R3, R10, PT ;  /* 0x0000000a0300a20c */ /* 0x000fe40003f66070 */
[----:B------:R-:W-:Y:S02]  /*158a0*/  LOP3.LUT R9, R8, 0x3ff00000, RZ, 0xfc, !PT ;  /* 0x3ff0000008097812 */ /* 0x000fe400078efcff */
[----:B------:R-:W-:-:S02]  /*158b0*/  @!P2 SEL R19, R20, 0x63400000, !P3 ;  /* 0x634000001413a807 */ /* 0x000fc40005800000 */
[----:B------:R-:W-:Y:S02]  /*158c0*/  MOV R8, R6 ;  /* 0x0000000600087202 */ /* 0x000fe40000000f00 */
[--C-:B------:R-:W-:Y:S02]  /*158d0*/  @!P2 LOP3.LUT R10, R19, 0x80000000, R5.reuse, 0xf8, !PT ;  /* 0x80000000130aa812 */ /* 0x100fe400078ef805 */
[----:B------:R-:W-:Y:S02]  /*158e0*/  LOP3.LUT R11, R11, 0x800fffff, R5, 0xf8, !PT ;  /* 0x800fffff0b0b7812 */ /* 0x000fe400078ef805 */
[----:B------:R-:W-:Y:S01]  /*158f0*/  @!P2 LOP3.LUT R19, R10, 0x100000, RZ, 0xfc, !PT ;  /* 0x001000000a13a812 */ /* 0x000fe200078efcff */
[----:B------:R-:W-:Y:S01]  /*15900*/  IMAD.MOV.U32 R10, RZ, RZ, R4 ;  /* 0x000000ffff0a7224 */ /* 0x000fe200078e0004 */
[----:B------:R-:W-:Y:S01]  /*15910*/  @!P2 MOV R18, RZ ;  /* 0x000000ff0012a202 */ /* 0x000fe20000000f00 */
[----:B------:R-:W0:Y:S02]  /*15920*/  @!P0 DMUL R8, R6, 8.98846567431157953865e+307 ;  /* 0x7fe0000006088828 */ /* 0x000e240000000000 */
[----:B0-----:R-:W0:Y:S01]  /*15930*/  MUFU.RCP64H R15, R9 ;  /* 0x00000009000f7308 */ /* 0x001e220000001800 */
[----:B------:R-:W-:-:S05]  /*15940*/  @!P0 LOP3.LUT R24, R9, 0x7ff00000, RZ, 0xc0, !PT ;  /* 0x7ff0000009188812 */ /* 0x000fca00078ec0ff */
[----:B------:R-:W-:-:S15]  /*15950*/  VIADD R26, R24, 0xffffffff ;  /* 0xffffffff181a7836 */ /* 0x000fde0000000000 */
[----:B------:R-:W-:-:S15]  /*15960*/  NOP ;  /* 0x0000000000007918 */ /* 0x000fde0000000000 */
[----:B------:R-:W-:-:S15]  /*15970*/  NOP ;  /* 0x0000000000007918 */ /* 0x000fde0000000000 */
[----:B------:R-:W-:-:S11]  /*15980*/  NOP ;  /* 0x0000000000007918 */ /* 0x000fd60000000000 */
        /* <DEDUP_REMOVED lines=49> */
[----:B------:R-:W-:Y:S02]  /*15ca0*/  SEL R20, R20, 0x63400000, !P0 ;  /* 0x6340000014147807 */ /* 0x000fe40004000000 */
[----:B------:R-:W-:Y:S02]  /*15cb0*/  MOV R4, RZ ;  /* 0x000000ff00047202 */ /* 0x000fe40000000f00 */
[----:B------:R-:W-:-:S05]  /*15cc0*/  IADD3 R3, PT, PT, -R20, R3, RZ ;  /* 0x0000000314037210 */ /* 0x000fca0007ffe1ff */
        /* <DEDUP_REMOVED lines=10> */
[C---:B------:R-:W-:Y:S01]  /*15d70*/  IADD3 R5, PT, PT, -R3.reuse, RZ, RZ ;  /* 0x000000ff03057210 */ /* 0x040fe20007ffe1ff */
[----:B------:R-:W-:Y:S01]  /*15d80*/  IMAD.MOV.U32 R4, RZ, RZ, RZ ;  /* 0x000000ffff047224 */ /* 0x000fe200078e00ff */
[----:B------:R-:W-:Y:S01]  /*15d90*/  IADD3 R3, PT, PT, -R3, -0x43300000, RZ ;  /* 0xbcd0000003037810 */ /* 0x000fe20007ffe1ff */
        /* <DEDUP_REMOVED lines=11> */
.L_x_6212:
        /* <DEDUP_REMOVED lines=16> */
.L_x_6215:
[----:B------:R-:W-:Y:S01]  /*15f50*/  LOP3.LUT R13, R7, 0x80000, RZ, 0xfc, !PT ;  /* 0x00080000070d7812 */ /* 0x000fe200078efcff */
[----:B------:R-:W-:Y:S01]  /*15f60*/  IMAD.MOV.U32 R12, RZ, RZ, R6 ;  /* 0x000000ffff0c7224 */ /* 0x000fe200078e0006 */
[----:B------:R-:W-:Y:S06]  /*15f70*/  BRA `(.L_x_6213) ;  /* 0x0000000000087947 */ /* 0x000fec0003800000 */
.L_x_6214:
[----:B------:R-:W-:Y:S02]  /*15f80*/  LOP3.LUT R13, R5, 0x80000, RZ, 0xfc, !PT ;  /* 0x00080000050d7812 */ /* 0x000fe400078efcff */
[----:B------:R-:W-:-:S07]  /*15f90*/  MOV R12, R4 ;  /* 0x00000004000c7202 */ /* 0x000fce0000000f00 */
.L_x_6213:
[----:B------:R-:W-:Y:S05]  /*15fa0*/  BSYNC.RECONVERGENT B0 ;  /* 0x0000000000007941 */ /* 0x000fea0003800200 */
.L_x_6211:
[----:B------:R-:W-:Y:S02]  /*15fb0*/  IMAD.MOV.U32 R4, RZ, RZ, R0 ;  /* 0x000000ffff047224 */ /* 0x000fe400078e0000 */
[----:B------:R-:W-:-:S04]  /*15fc0*/  HFMA2 R5, -RZ, RZ, 0, 0 ;  /* 0x00000000ff057431 */ /* 0x000fc800000001ff */
[----:B------:R-:W-:Y:S05]  /*15fd0*/  RET.REL.NODEC R4 `(_ZN2at6native18elementwise_kernelILi128ELi4EZNS0_15gpu_kernel_implIZZZNS0_65_GLOBAL__N__cd49fe81_27_ActivationSoftplusKernel_cu_1520ed90_293215softplus_kernelERNS_18TensorIteratorBaseERKN3c106ScalarES9_ENKUlvE_clEvENKUlvE_clEvEUldE_EEvS5_RKT_EUliE_EEviT1_) ;  /* 0xfffffea004087950 */ /* 0x000fea0003c3ffff */
.L_x_6216:
        /* <DEDUP_REMOVED lines=10> */
.L_x_7021:


//--------------------- .text._ZN2at6native27unrolled_elementwise_kernelIZZZNS0_65_GLOBAL__N__cd49fe81_27_ActivationSoftplusKernel_cu_1520ed90_293215softplus_kernelERNS_18TensorIteratorBaseERKN3c106ScalarES8_ENKUlvE_clEvENKUlvE_clEvEUldE_St5arrayIPcLm2EELi4E23TrivialOffsetCalculatorILi1EjESG_NS0_6memory12LoadWithCastILi1EEENSH_13StoreWithCastILi1EEEEEviT_T0_T2_T3_T4_T5_ --------------------------
	.section	.text._ZN2at6native27unrolled_elementwise_kernelIZZZNS0_65_GLOBAL__N__cd49fe81_27_ActivationSoftplusKernel_cu_1520ed90_293215softplus_kernelERNS_18TensorIteratorBaseERKN3c106ScalarES8_ENKUlvE_clEvENKUlvE_clEvEUldE_St5arrayIPcLm2EELi4E23TrivialOffsetCalculatorILi1EjESG_NS0_6memory12LoadWithCastILi1EEENSH_13StoreWithCastILi1EEEEEviT_T0_T2_T3_T4_T5_,"ax",@progbits
	.align	128
        .global         _ZN2at6native27unrolled_elementwise_kernelIZZZNS0_65_GLOBAL__N__cd49fe81_27_ActivationSoftplusKernel_cu_1520ed90_293215softplus_kernelERNS_18TensorIteratorBaseERKN3c106ScalarES8_ENKUlvE_clEvENKUlvE_clEvEUldE_St5arrayIPcLm2EELi4E23TrivialOffsetCalculatorILi1EjESG_NS0_6memory12LoadWithCastILi1EEENSH_13StoreWithCastILi1EEEEEviT_T0_T2_T3_T4_T5_
        .type           _ZN2at6native27unrolled_elementwise_kernelIZZZNS0_65_GLOBAL__N__cd49fe81_27_ActivationSoftplusKernel_cu_1520ed90_293215softplus_kernelERNS_18TensorIteratorBaseERKN3c106ScalarES8_ENKUlvE_clEvENKUlvE_clEvEUldE_St5arrayIPcLm2EELi4E23TrivialOffsetCalculatorILi1EjESG_NS0_6memory12LoadWithCastILi1EEENSH_13StoreWithCastILi1EEEEEviT_T0_T2_T3_T4_T5_,@function
        .size           _ZN2at6native27unrolled_elementwise_kernelIZZZNS0_65_GLOBAL__N__cd49fe81_27_ActivationSoftplusKernel_cu_1520ed90_293215softplus_kernelERNS_18TensorIteratorBaseERKN3c106ScalarES8_ENKUlvE_clEvENKUlvE_clEvEUldE_St5arrayIPcLm2EELi4E23TrivialOffsetCalculatorILi1EjESG_NS0_6memory12LoadWithCastILi1EEENSH_13StoreWithCastILi1EEEEEviT_T0_T2_T3_T4_T5_,(.L_x_7022 - _ZN2at6native27unrolled_elementwise_kernelIZZZNS0_65_GLOBAL__N__cd49fe81_27_ActivationSoftplusKernel_cu_1520ed90_293215softplus_kernelERNS_18TensorIteratorBaseERKN3c106ScalarES8_ENKUlvE_clEvENKUlvE_clEvEUldE_St5arrayIPcLm2EELi4E23TrivialOffsetCalculatorILi1EjESG_NS0_6memory12LoadWithCastILi1EEENSH_13StoreWithCastILi1EEEEEviT_T0_T2_T3_T4_T5_)
        .other          _ZN2at6native27unrolled_elementwise_kernelIZZZNS0_65_GLOBAL__N__cd49fe81_27_ActivationSoftplusKernel_cu_1520ed90_293215softplus_kernelERNS_18TensorIteratorBaseERKN3c106ScalarES8_ENKUlvE_clEvENKUlvE_clEvEUldE_St5arrayIPcLm2EELi4E23TrivialOffsetCalculatorILi1EjESG_NS0_6memory12LoadWithCastILi1EEENSH_13StoreWithCastILi1EEEEEviT_T0_T2_T3_T4_T5_,@"STO_CUDA_ENTRY STV_DEFAULT"
_ZN2at6native27unrolled_elementwise_kernelIZZZNS0_65_GLOBAL__N__cd49fe81_27_ActivationSoftplusKernel_cu_1520ed90_293215softplus_kernelERNS_18TensorIteratorBaseERKN3c106ScalarES8_ENKUlvE_clEvENKUlvE_clEvEUldE_St5arrayIPcLm2EELi4E23TrivialOffsetCalculatorILi1EjESG_NS0_6memory12LoadWithCastILi1EEENSH_13StoreWithCastILi1EEEEEviT_T0_T2_T3_T4_T5_:
.text._ZN2at6native27unrolled_elementwise_kernelIZZZNS0_65_GLOBAL__N__cd49fe81_27_ActivationSoftplusKernel_cu_1520ed90_293215softplus_kernelERNS_18TensorIteratorBaseERKN3c106ScalarES8_ENKUlvE_clEvENKUlvE_clEvEUldE_St5arrayIPcLm2EELi4E23TrivialOffsetCalculatorILi1EjESG_NS0_6memory12LoadWithCastILi1EEENSH_13StoreWithCastILi1EEEEEviT_T0_T2_T3_T4_T5_:
        /* <DEDUP_REMOVED lines=33> */
.L_x_6223:
[----:B------:R-:W2:Y:S02]  /*0210*/  LDG.E.U8 R4, desc[UR36][R4.64] ;  /* 0x0000002404047981 */ /* 0x000ea4000c1e1100 */
[----:B--2---:R0:W1:Y:S02]  /*0220*/  I2F.F64.U16 R32, R4 ;  /* 0x0000000400207312 */ /* 0x0040640000101800 */
[----:B01----:R-:W-:Y:S05]  /*0230*/  BRA `(.L_x_6225) ;  /* 0x0000000c00647947 */ /* 0x003fea0003800000 */
.L_x_6222:
        /* <DEDUP_REMOVED lines=9> */
.L_x_6227:
[----:B------:R-:W2:Y:S02]  /*02d0*/  LDG.E R4, desc[UR36][R4.64] ;  /* 0x0000002404047981 */ /* 0x000ea4000c1e1900 */
[----:B--2---:R0:W1:Y:S02]  /*02e0*/  I2F.F64 R32, R4 ;  /* 0x0000000400207312 */ /* 0x0040640000201c00 */
[----:B01----:R-:W-:Y:S05]  /*02f0*/  BRA `(.L_x_6225) ;  /* 0x0000000c00347947 */ /* 0x003fea0003800000 */
.L_x_6226:
[----:B------:R-:W2:Y:S02]  /*0300*/  LDG.E.U16 R4, desc[UR36][R4.64] ;  /* 0x0000002404047981 */ /* 0x000ea4000c1e1500 */
[----:B--2---:R0:W1:Y:S02]  /*0310*/  I2F.F64.S16 R32, R4 ;  /* 0x0000000400207312 */ /* 0x0040640000101c00 */
[----:B01----:R-:W-:Y:S05]  /*0320*/  BRA `(.L_x_6225) ;  /* 0x0000000c00287947 */ /* 0x003fea0003800000 */
.L_x_6221:
        /* <DEDUP_REMOVED lines=10> */
.L_x_6229:
[----:B------:R-:W2:Y:S02]  /*03d0*/  LDG.E.U16 R0, desc[UR36][R4.64] ;  /* 0x0000002404007981 */ /* 0x000ea4000c1e1500 */
[----:B--2---:R-:W-:-:S05]  /*03e0*/  HADD2.F32 R0, -RZ, R0.H0_H0 ;  /* 0x20000000ff007230 */ /* 0x004fca0000004100 */
[----:B------:R-:W-:-:S04]  /*03f0*/  FMUL.FTZ R0, R0, 1 ;  /* 0x3f80000000007820 */ /* 0x000fc80000410000 */
[----:B------:R1:W2:Y:S02]  /*0400*/  F2F.F64.F32 R32, R0 ;  /* 0x0000000000207310 */ /* 0x0002a40000201800 */
[----:B-12---:R-:W-:Y:S05]  /*0410*/  BRA `(.L_x_6225) ;  /* 0x0000000800ec7947 */ /* 0x006fea0003800000 */
.L_x_6228:
        /* <DEDUP_REMOVED lines=10> */
.L_x_6231:
[----:B------:R-:W2:Y:S02]  /*04c0*/  LDG.E.U16 R4, desc[UR36][R4.64] ;  /* 0x0000002404047981 */ /* 0x000ea4000c1e1500 */
[----:B--2---:R-:W-:-:S05]  /*04d0*/  HADD2.F32 R0, -RZ, R4.H0_H0 ;  /* 0x20000004ff007230 */ /* 0x004fca0000004100 */
[----:B------:R-:W-:-:S04]  /*04e0*/  FMUL.FTZ R0, R0, 1 ;  /* 0x3f80000000007820 */ /* 0x000fc80000410000 */
[----:B------:R1:W2:Y:S02]  /*04f0*/  F2F.F64.F32 R32, R0 ;  /* 0x0000000000207310 */ /* 0x0002a40000201800 */
[----:B-12---:R-:W-:Y:S05]  /*0500*/  BRA `(.L_x_6225) ;  /* 0x0000000800b07947 */ /* 0x006fea0003800000 */
.L_x_6230:
[----:B------:R0:W5:Y:S01]  /*0510*/  LDG.E.64 R32, desc[UR36][R4.64] ;  /* 0x0000002404207981 */ /* 0x000162000c1e1b00 */
[----:B------:R-:W-:Y:S05]  /*0520*/  BRA `(.L_x_6225) ;  /* 0x0000000800a87947 */ /* 0x000fea0003800000 */
.L_x_6220:
        /* <DEDUP_REMOVED lines=13> */
.L_x_6234:
[----:B------:R1:W5:Y:S01]  /*0600*/  LDG.E.64 R32, desc[UR36][R4.64] ;  /* 0x0000002404207981 */ /* 0x000362000c1e1b00 */
[----:B------:R-:W-:Y:S05]  /*0610*/  BRA `(.L_x_6225) ;  /* 0x00000008006c7947 */ /* 0x000fea0003800000 */
.L_x_6233:
        /* <DEDUP_REMOVED lines=27> */
.L_x_6236:
        /* <DEDUP_REMOVED lines=13> */
[----:B------:R2:W3:Y:S02]  /*08a0*/  F2F.F64.F32 R32, R0 ;  /* 0x0000000000207310 */ /* 0x0004e40000201800 */
[----:B--23--:R-:W-:Y:S05]  /*08b0*/  BRA `(.L_x_6225) ;  /* 0x0000000400c47947 */ /* 0x00cfea0003800000 */
.L_x_6235:
[----:B------:R-:W2:Y:S02]  /*08c0*/  LDG.E.U16 R0, desc[UR36][R4.64] ;  /* 0x0000002404007981 */ /* 0x000ea4000c1e1500 */
[----:B--2---:R-:W-:-:S04]  /*08d0*/  IMAD.U32 R0, R0, 0x10000, RZ ;  /* 0x0001000000007824 */ /* 0x004fc800078e00ff */
[----:B------:R-:W-:-:S04]  /*08e0*/  FMUL.FTZ R0, R0, 1 ;  /* 0x3f80000000007820 */ /* 0x000fc80000410000 */
[----:B------:R2:W3:Y:S02]  /*08f0*/  F2F.F64.F32 R32, R0 ;  /* 0x0000000000207310 */ /* 0x0004e40000201800 */
[----:B--23--:R-:W-:Y:S05]  /*0900*/  BRA `(.L_x_6225) ;  /* 0x0000000400b07947 */ /* 0x00cfea0003800000 */
.L_x_6232:
        /* <DEDUP_REMOVED lines=11> */
.L_x_6239:
        /* <DEDUP_REMOVED lines=21> */
.L_x_6241:
[----:B------:R-:W-:Y:S05]  /*0b10*/  BSYNC.RECONVERGENT B0 ;  /* 0x0000000000007941 */ /* 0x000fea0003800200 */
.L_x_6240:
[----:B------:R-:W-:Y:S01]  /*0b20*/  IMAD.SHL.U32 R0, R0, 0x100000, RZ ;  /* 0x0010000000007824 */ /* 0x000fe200078e00ff */
[----:B------:R-:W-:-:S04]  /*0b30*/  LEA R3, R3, 0x3b800000, 0x17 ;  /* 0x3b80000003037811 */ /* 0x000fc800078eb8ff */
[----:B------:R-:W-:-:S05]  /*0b40*/  LOP3.LUT R0, R3, R0, R7, 0xfe, !PT ;  /* 0x0000000003007212 */ /* 0x000fca00078efe07 */
[----:B------:R-:W-:-:S04]  /*0b50*/  FMUL.FTZ R0, R0, 1 ;  /* 0x3f80000000007820 */ /* 0x000fc80000410000 */
[----:B------:R4:W0:Y:S02]  /*0b60*/  F2F.F64.F32 R32, R0 ;  /* 0x0000000000207310 */ /* 0x0008240000201800 */
[----:B0---4-:R-:W-:Y:S05]  /*0b70*/  BRA `(.L_x_6225) ;  /* 0x0000000400147947 */ /* 0x011fea0003800000 */
.L_x_6238:
        /* <DEDUP_REMOVED lines=21> */
.L_x_6243:
[----:B------:R-:W-:Y:S05]  /*0cd0*/  BSYNC.RECONVERGENT B0 ;  /* 0x0000000000007941 */ /* 0x000fea0003800200 */
.L_x_6242:
[----:B------:R-:W-:Y:S01]  /*0ce0*/  IMAD.SHL.U32 R0, R0, 0x200000, RZ ;  /* 0x0020000000007824 */ /* 0x000fe200078e00ff */
[----:B------:R-:W-:-:S04]  /*0cf0*/  LEA R3, R3, 0x37800000, 0x17 ;  /* 0x3780000003037811 */ /* 0x000fc800078eb8ff */
[----:B------:R-:W-:-:S05]  /*0d00*/  LOP3.LUT R0, R3, R0, R7, 0xfe, !PT ;  /* 0x0000000003007212 */ /* 0x000fca00078efe07 */
[----:B------:R-:W-:-:S04]  /*0d10*/  FMUL.FTZ R0, R0, 1 ;  /* 0x3f80000000007820 */ /* 0x000fc80000410000 */
[----:B------:R4:W0:Y:S02]  /*0d20*/  F2F.F64.F32 R32, R0 ;  /* 0x0000000000207310 */ /* 0x0008240000201800 */
[----:B0---4-:R-:W-:Y:S05]  /*0d30*/  BRA `(.L_x_6225) ;  /* 0x0000000000a47947 */ /* 0x011fea0003800000 */
.L_x_6237:
[----:B------:R-:W-:-:S09]  /*0d40*/  UISETP.NE.AND UP0, UPT, UR4, 0x1c, UPT ;  /* 0x0000001c0400788c */ /* 0x000fd2000bf05270 */
[----:B------:R-:W-:Y:S05]  /*0d50*/  BRA.U !UP0, `(.L_x_6244) ;  /* 0x0000000108947547 */ /* 0x000fea000b800000 */
[----:B------:R-:W-:-:S09]  /*0d60*/  UISETP.NE.AND UP0, UPT, UR4, 0x1d, UPT ;  /* 0x0000001d0400788c */ /* 0x000fd2000bf05270 */
[----:B------:R-:W-:Y:S05]  /*0d70*/  BRA.U !UP0, `(.L_x_6245) ;  /* 0x0000000108807547 */ /* 0x000fea000b800000 */
[----:B------:R-:W-:-:S09]  /*0d80*/  UISETP.NE.AND UP0, UPT, UR4, 0x2c, UPT ;  /* 0x0000002c0400788c */ /* 0x000fd2000bf05270 */
[----:B------:R-:W-:Y:S05]  /*0d90*/  BRA.U !UP0, `(.L_x_6246) ;  /* 0x0000000108487547 */ /* 0x000fea000b800000 */
.L_x_6224:
        /* <DEDUP_REMOVED lines=16> */
.L_x_6247:
[----:B------:R-:W-:Y:S01]  /*0ea0*/  CS2R R32, SRZ ;  /* 0x0000000000207805 */ /* 0x000fe2000001ff00 */
[----:B------:R-:W-:Y:S06]  /*0eb0*/  BRA `(.L_x_6225) ;  /* 0x0000000000447947 */ /* 0x000fec0003800000 */
.L_x_6246:
        /* <DEDUP_REMOVED lines=12> */
.L_x_6245:
[----:B------:R-:W2:Y:S02]  /*0f80*/  LDG.E.64 R32, desc[UR36][R4.64] ;  /* 0x0000002404207981 */ /* 0x000ea4000c1e1b00 */
[----:B--2---:R-:W4:Y:S02]  /*0f90*/  I2F.F64.U64 R32, R32 ;  /* 0x0000002000207312 */ /* 0x004f240000301800 */
[----:B----4-:R-:W-:Y:S05]  /*0fa0*/  BRA `(.L_x_6225) ;  /* 0x0000000000087947 */ /* 0x010fea0003800000 */
.L_x_6244:
[----:B------:R-:W2:Y:S02]  /*0fb0*/  LDG.E R4, desc[UR36][R4.64] ;  /* 0x0000002404047981 */ /* 0x000ea4000c1e1900 */
[----:B--2---:R2:W3:Y:S02]  /*0fc0*/  I2F.F64.U32 R32, R4 ;  /* 0x0000000400207312 */ /* 0x0044e40000201800 */
.L_x_6225:
[----:B------:R-:W-:Y:S05]  /*0fd0*/  BSYNC.RECONVERGENT B7 ;  /* 0x0000000000077941 */ /* 0x000fea0003800200 */
.L_x_6219:
[----:B------:R-:W-:-:S07]  /*0fe0*/  VIADD R23, R19, 0x80 ;  /* 0x0000008013177836 */ /* 0x000fce0000000000 */
.L_x_6218:
[----:B------:R-:W-:Y:S05]  /*0ff0*/  BSYNC.RECONVERGENT B6 ;  /* 0x0000000000067941 */ /* 0x000fea0003800200 */
.L_x_6217:
[----:B------:R-:W-:Y:S01]  /*1000*/  ISETP.GE.AND P0, PT, R23, R2, PT ;  /* 0x000000021700720c */ /* 0x000fe20003f06270 */
[----:B------:R-:W-:Y:S01]  /*1010*/  BSSY.RECONVERGENT B6, `(.L_x_6248) ;  /* 0x00000f6000067945 */ /* 0x000fe20003800200 */
[----:B------:R-:W-:-:S11]  /*1020*/  CS2R R28, SRZ ;  /* 0x00000000001c7805 */ /* 0x000fd6000001ff00 */
[----:B------:R-:W-:Y:S05]  /*1030*/  @P0 BRA `(.L_x_6249) ;  /* 0x0000000c00cc0947 */ /* 0x000fea0003800000 */
[----:B012---:R-:W0:Y:S01]  /*1040*/  LDC.64 R4, c[0x0][0x3a8] ;  /* 0x0000ea00ff047b82 */ /* 0x007e220000000a00 */
        /* <DEDUP_REMOVED lines=20> */
.L_x_6254:
[----:B------:R-:W2:Y:S02]  /*1190*/  LDG.E.U8 R4, desc[UR36][R4.64] ;  /* 0x0000002404047981 */ /* 0x000ea4000c1e1100 */
[----:B--2---:R1:W2:Y:S02]  /*11a0*/  I2F.F64.U16 R28, R4 ;  /* 0x00000004001c7312 */ /* 0x0042a40000101800 */
[----:B-12---:R-:W-:Y:S05]  /*11b0*/  BRA `(.L_x_6256) ;  /* 0x0000000c00647947 */ /* 0x006fea0003800000 */
.L_x_6253:
        /* <DEDUP_REMOVED lines=9> */
.L_x_6258:
[----:B------:R-:W2:Y:S02]  /*1250*/  LDG.E R4, desc[UR36][R4.64] ;  /* 0x0000002404047981 */ /* 0x000ea4000c1e1900 */
[----:B--2---:R1:W2:Y:S02]  /*1260*/  I2F.F64 R28, R4 ;  /* 0x00000004001c7312 */ /* 0x0042a40000201c00 */
[----:B-12---:R-:W-:Y:S05]  /*1270*/  BRA `(.L_x_6256) ;  /* 0x0000000c00347947 */ /* 0x006fea0003800000 */
.L_x_6257:
[----:B------:R-:W2:Y:S02]  /*1280*/  LDG.E.U16 R4, desc[UR36][R4.64] ;  /* 0x0000002404047981 */ /* 0x000ea4000c1e1500 */
[----:B--2---:R1:W2:Y:S02]  /*1290*/  I2F.F64.S16 R28, R4 ;  /* 0x00000004001c7312 */ /* 0x0042a40000101c00 */
[----:B-12---:R-:W-:Y:S05]  /*12a0*/  BRA `(.L_x_6256) ;  /* 0x0000000c00287947 */ /* 0x006fea0003800000 */
.L_x_6252:
        /* <DEDUP_REMOVED lines=10> */
.L_x_6260:
[----:B------:R-:W2:Y:S02]  /*1350*/  LDG.E.U16 R0, desc[UR36][R4.64] ;  /* 0x0000002404007981 */ /* 0x000ea4000c1e1500 */
[----:B--2---:R-:W-:-:S05]  /*1360*/  HADD2.F32 R0, -RZ, R0.H0_H0 ;  /* 0x20000000ff007230 */ /* 0x004fca0000004100 */
[----:B------:R-:W-:-:S04]  /*1370*/  FMUL.FTZ R0, R0, 1 ;  /* 0x3f80000000007820 */ /* 0x000fc80000410000 */
[----:B------:R0:W1:Y:S02]  /*1380*/  F2F.F64.F32 R28, R0 ;  /* 0x00000000001c7310 */ /* 0x0000640000201800 */
[----:B01----:R-:W-:Y:S05]  /*1390*/  BRA `(.L_x_6256) ;  /* 0x0000000800ec7947 */ /* 0x003fea0003800000 */
.L_x_6259:
        /* <DEDUP_REMOVED lines=10> */
.L_x_6262:
[----:B------:R-:W2:Y:S02]  /*1440*/  LDG.E.U16 R4, desc[UR36][R4.64] ;  /* 0x0000002404047981 */ /* 0x000ea4000c1e1500 */
[----:B--2---:R-:W-:-:S05]  /*1450*/  HADD2.F32 R0, -RZ, R4.H0_H0 ;  /* 0x20000004ff007230 */ /* 0x004fca0000004100 */
[----:B------:R-:W-:-:S04]  /*1460*/  FMUL.FTZ R0, R0, 1 ;  /* 0x3f80000000007820 */ /* 0x000fc80000410000 */
[----:B------:R0:W1:Y:S02]  /*1470*/  F2F.F64.F32 R28, R0 ;  /* 0x00000000001c7310 */ /* 0x0000640000201800 */
[----:B01----:R-:W-:Y:S05]  /*1480*/  BRA `(.L_x_6256) ;  /* 0x0000000800b07947 */ /* 0x003fea0003800000 */
.L_x_6261:
[----:B------:R0:W5:Y:S01]  /*1490*/  LDG.E.64 R28, desc[UR36][R4.64] ;  /* 0x00000024041c7981 */ /* 0x000162000c1e1b00 */
[----:B------:R-:W-:Y:S05]  /*14a0*/  BRA `(.L_x_6256) ;  /* 0x0000000800a87947 */ /* 0x000fea0003800000 */
.L_x_6251:
        /* <DEDUP_REMOVED lines=13> */
.L_x_6265:
[----:B------:R4:W5:Y:S01]  /*1580*/  LDG.E.64 R28, desc[UR36][R4.64] ;  /* 0x00000024041c7981 */ /* 0x000962000c1e1b00 */
[----:B------:R-:W-:Y:S05]  /*1590*/  BRA `(.L_x_6256) ;  /* 0x00000008006c7947 */ /* 0x000fea0003800000 */
.L_x_6264:
        /* <DEDUP_REMOVED lines=27> */
.L_x_6267:
        /* <DEDUP_REMOVED lines=13> */
[----:B------:R4:W0:Y:S02]  /*1820*/  F2F.F64.F32 R28, R0 ;  /* 0x00000000001c7310 */ /* 0x0008240000201800 */
[----:B0---4-:R-:W-:Y:S05]  /*1830*/  BRA `(.L_x_6256) ;  /* 0x0000000400c47947 */ /* 0x011fea0003800000 */
.L_x_6266:
[----:B------:R-:W2:Y:S02]  /*1840*/  LDG.E.U16 R0, desc[UR36][R4.64] ;  /* 0x0000002404007981 */ /* 0x000ea4000c1e1500 */
[----:B--2---:R-:W-:-:S04]  /*1850*/  IMAD.U32 R0, R0, 0x10000, RZ ;  /* 0x0001000000007824 */ /* 0x004fc800078e00ff */
[----:B------:R-:W-:-:S04]  /*1860*/  FMUL.FTZ R0, R0, 1 ;  /* 0x3f80000000007820 */ /* 0x000fc80000410000 */
[----:B------:R4:W0:Y:S02]  /*1870*/  F2F.F64.F32 R28, R0 ;  /* 0x00000000001c7310 */ /* 0x0008240000201800 */
[----:B0---4-:R-:W-:Y:S05]  /*1880*/  BRA `(.L_x_6256) ;  /* 0x0000000400b07947 */ /* 0x011fea0003800000 */
.L_x_6263:
        /* <DEDUP_REMOVED lines=11> */
.L_x_6270:
        /* <DEDUP_REMOVED lines=21> */
.L_x_6272:
[----:B------:R-:W-:Y:S05]  /*1a90*/  BSYNC.RECONVERGENT B0 ;  /* 0x0000000000007941 */ /* 0x000fea0003800200 */
.L_x_6271:
[----:B------:R-:W-:Y:S01]  /*1aa0*/  IMAD.SHL.U32 R0, R0, 0x100000, RZ ;  /* 0x0010000000007824 */ /* 0x000fe200078e00ff */
[----:B------:R-:W-:-:S04]  /*1ab0*/  LEA R3, R3, 0x3b800000, 0x17 ;  /* 0x3b80000003037811 */ /* 0x000fc800078eb8ff */
[----:B------:R-:W-:-:S05]  /*1ac0*/  LOP3.LUT R0, R3, R0, R7, 0xfe, !PT ;  /* 0x0000000003007212 */ /* 0x000fca00078efe07 */
[----:B------:R-:W-:-:S04]  /*1ad0*/  FMUL.FTZ R0, R0, 1 ;  /* 0x3f80000000007820 */ /* 0x000fc80000410000 */
[----:B------:R4:W0:Y:S02]  /*1ae0*/  F2F.F64.F32 R28, R0 ;  /* 0x00000000001c7310 */ /* 0x0008240000201800 */
[----:B0---4-:R-:W-:Y:S05]  /*1af0*/  BRA `(.L_x_6256) ;  /* 0x0000000400147947 */ /* 0x011fea0003800000 */
.L_x_6269:
        /* <DEDUP_REMOVED lines=21> */
.L_x_6274:
[----:B------:R-:W-:Y:S05]  /*1c50*/  BSYNC.RECONVERGENT B0 ;  /* 0x0000000000007941 */ /* 0x000fea0003800200 */
.L_x_6273:
[----:B------:R-:W-:Y:S01]  /*1c60*/  IMAD.SHL.U32 R0, R0, 0x200000, RZ ;  /* 0x0020000000007824 */ /* 0x000fe200078e00ff */
[----:B------:R-:W-:-:S04]  /*1c70*/  LEA R3, R3, 0x37800000, 0x17 ;  /* 0x3780000003037811 */ /* 0x000fc800078eb8ff */
[----:B------:R-:W-:-:S05]  /*1c80*/  LOP3.LUT R0, R3, R0, R7, 0xfe, !PT ;  /* 0x0000000003007212 */ /* 0x000fca00078efe07 */
[----:B------:R-:W-:-:S04]  /*1c90*/  FMUL.FTZ R0, R0, 1 ;  /* 0x3f80000000007820 */ /* 0x000fc80000410000 */
[----:B------:R4:W0:Y:S02]  /*1ca0*/  F2F.F64.F32 R28, R0 ;  /* 0x00000000001c7310 */ /* 0x0008240000201800 */
[----:B0---4-:R-:W-:Y:S05]  /*1cb0*/  BRA `(.L_x_6256) ;  /* 0x0000000000a47947 */ /* 0x011fea0003800000 */
.L_x_6268:
        /* <DEDUP_REMOVED lines=18> */
.L_x_6255:
        /* <DEDUP_REMOVED lines=16> */
.L_x_6277:
[----:B------:R-:W-:Y:S01]  /*1ee0*/  CS2R R28, SRZ ;  /* 0x00000000001c7805 */ /* 0x000fe2000001ff00 */
[----:B------:R-:W-:Y:S06]  /*1ef0*/  BRA `(.L_x_6256) ;  /* 0x0000000000147947 */ /* 0x000fec0003800000 */
.L_x_6276:
[----:B------:R-:W2:Y:S02]  /*1f00*/  LDG.E.64 R28, desc[UR36][R4.64] ;  /* 0x00000024041c7981 */ /* 0x000ea4000c1e1b00 */
[----:B--2---:R-:W1:Y:S02]  /*1f10*/  I2F.F64.U64 R28, R28 ;  /* 0x0000001c001c7312 */ /* 0x004e640000301800 */
[----:B-1----:R-:W-:Y:S05]  /*1f20*/  BRA `(.L_x_6256) ;  /* 0x0000000000087947 */ /* 0x002fea0003800000 */
.L_x_6275:
[----:B------:R-:W2:Y:S02]  /*1f30*/  LDG.E R4, desc[UR36][R4.64] ;  /* 0x0000002404047981 */ /* 0x000ea4000c1e1900 */
[----:B--2---:R1:W2:Y:S02]  /*1f40*/  I2F.F64.U32 R28, R4 ;  /* 0x00000004001c7312 */ /* 0x0042a40000201800 */
.L_x_6256:
[----:B------:R-:W-:Y:S05]  /*1f50*/  BSYNC.RECONVERGENT B7 ;  /* 0x0000000000077941 */ /* 0x000fea0003800200 */
.L_x_6250:
[----:B------:R-:W-:-:S07]  /*1f60*/  VIADD R23, R23, 0x80 ;  /* 0x0000008017177836 */ /* 0x000fce0000000000 */
.L_x_6249:
[----:B------:R-:W-:Y:S05]  /*1f70*/  BSYNC.RECONVERGENT B6 ;  /* 0x0000000000067941 */ /* 0x000fea0003800200 */
.L_x_6248:
[----:B------:R-:W-:Y:S01]  /*1f80*/  ISETP.GE.AND P0, PT, R23, R2, PT ;  /* 0x000000021700720c */ /* 0x000fe20003f06270 */
[----:B------:R-:W-:Y:S01]  /*1f90*/  BSSY.RECONVERGENT B6, `(.L_x_6278) ;  /* 0x00000f6000067945 */ /* 0x000fe20003800200 */
[----:B------:R-:W-:-:S11]  /*1fa0*/  CS2R R24, SRZ ;  /* 0x0000000000187805 */ /* 0x000fd6000001ff00 */
[----:B------:R-:W-:Y:S05]  /*1fb0*/  @P0 BRA `(.L_x_6279) ;  /* 0x0000000c00cc0947 */ /* 0x000fea0003800000 */
[----:B012-4-:R-:W0:Y:S01]  /*1fc0*/  LDC.64 R4, c[0x0][0x3a8] ;  /* 0x0000ea00ff047b82 */ /* 0x017e220000000a00 */
        /* <DEDUP_REMOVED lines=20> */
.L_x_6284:
[----:B------:R-:W2:Y:S02]  /*2110*/  LDG.E.U8 R4, desc[UR36][R4.64] ;  /* 0x0000002404047981 */ /* 0x000ea4000c1e1100 */
[----:B--2---:R0:W1:Y:S02]  /*2120*/  I2F.F64.U16 R24, R4 ;  /* 0x0000000400187312 */ /* 0x0040640000101800 */
[----:B01----:R-:W-:Y:S05]  /*2130*/  BRA `(.L_x_6286) ;  /* 0x0000000c00647947 */ /* 0x003fea0003800000 */
.L_x_6283:
        /* <DEDUP_REMOVED lines=9> */
.L_x_6288:
[----:B------:R-:W2:Y:S02]  /*21d0*/  LDG.E R4, desc[UR36][R4.64] ;  /* 0x0000002404047981 */ /* 0x000ea4000c1e1900 */
[----:B--2---:R0:W1:Y:S02]  /*21e0*/  I2F.F64 R24, R4 ;  /* 0x0000000400187312 */ /* 0x0040640000201c00 */
[----:B01----:R-:W-:Y:S05]  /*21f0*/  BRA `(.L_x_6286) ;  /* 0x0000000c00347947 */ /* 0x003fea0003800000 */
.L_x_6287:
[----:B------:R-:W2:Y:S02]  /*2200*/  LDG.E.U16 R4, desc[UR36][R4.64] ;  /* 0x0000002404047981 */ /* 0x000ea4000c1e1500 */
[----:B--2---:R0:W1:Y:S02]  /*2210*/  I2F.F64.S16 R24, R4 ;  /* 0x0000000400187312 */ /* 0x0040640000101c00 */
[----:B01----:R-:W-:Y:S05]  /*2220*/  BRA `(.L_x_6286) ;  /* 0x0000000c00287947 */ /* 0x003fea0003800000 */
.L_x_6282:
        /* <DEDUP_REMOVED lines=10> */
.L_x_6290:
[----:B------:R-:W2:Y:S02]  /*22d0*/  LDG.E.U16 R0, desc[UR36][R4.64] ;  /* 0x0000002404007981 */ /* 0x000ea4000c1e1500 */
[----:B--2---:R-:W-:-:S05]  /*22e0*/  HADD2.F32 R0, -RZ, R0.H0_H0 ;  /* 0x20000000ff007230 */ /* 0x004fca0000004100 */
[----:B------:R-:W-:-:S04]  /*22f0*/  FMUL.FTZ R0, R0, 1 ;  /* 0x3f80000000007820 */ /* 0x000fc80000410000 */
[----:B------:R1:W2:Y:S02]  /*2300*/  F2F.F64.F32 R24, R0 ;  /* 0x0000000000187310 */ /* 0x0002a40000201800 */
[----:B-12---:R-:W-:Y:S05]  /*2310*/  BRA `(.L_x_6286) ;  /* 0x0000000800ec7947 */ /* 0x006fea0003800000 */
.L_x_6289:
        /* <DEDUP_REMOVED lines=10> */
.L_x_6292:
[----:B------:R-:W2:Y:S02]  /*23c0*/  LDG.E.U16 R4, desc[UR36][R4.64] ;  /* 0x0000002404047981 */ /* 0x000ea4000c1e1500 */
[----:B--2---:R-:W-:-:S05]  /*23d0*/  HADD2.F32 R0, -RZ, R4.H0_H0 ;  /* 0x20000004ff007230 */ /* 0x004fca0000004100 */
[----:B------:R-:W-:-:S04]  /*23e0*/  FMUL.FTZ R0, R0, 1 ;  /* 0x3f80000000007820 */ /* 0x000fc80000410000 */
[----:B------:R1:W2:Y:S02]  /*23f0*/  F2F.F64.F32 R24, R0 ;  /* 0x0000000000187310 */ /* 0x0002a40000201800 */
[----:B-12---:R-:W-:Y:S05]  /*2400*/  BRA `(.L_x_6286) ;  /* 0x0000000800b07947 */ /* 0x006fea0003800000 */
.L_x_6291:
[----:B------:R0:W5:Y:S01]  /*2410*/  LDG.E.64 R24, desc[UR36][R4.64] ;  /* 0x0000002404187981 */ /* 0x000162000c1e1b00 */
[----:B------:R-:W-:Y:S05]  /*2420*/  BRA `(.L_x_6286) ;  /* 0x0000000800a87947 */ /* 0x000fea0003800000 */
.L_x_6281:
        /* <DEDUP_REMOVED lines=13> */
.L_x_6295:
[----:B------:R1:W5:Y:S01]  /*2500*/  LDG.E.64 R24, desc[UR36][R4.64] ;  /* 0x0000002404187981 */ /* 0x000362000c1e1b00 */
[----:B------:R-:W-:Y:S05]  /*2510*/  BRA `(.L_x_6286) ;  /* 0x00000008006c7947 */ /* 0x000fea0003800000 */
.L_x_6294:
        /* <DEDUP_REMOVED lines=26> */
[----:B--2-4-:R-:W-:Y:S05]  /*26c0*/  BRA `(.L_x_6286) ;  /* 0x0000000800007947 */ /* 0x014fea0003800000 */
.L_x_6297:
        /* <DEDUP_REMOVED lines=14> */
[----:B--2-4-:R-:W-:Y:S05]  /*27b0*/  BRA `(.L_x_6286) ;  /* 0x0000000400c47947 */ /* 0x014fea0003800000 */
.L_x_6296:
[----:B------:R-:W2:Y:S02]  /*27c0*/  LDG.E.U16 R0, desc[UR36][R4.64] ;  /* 0x0000002404007981 */ /* 0x000ea4000c1e1500 */
[----:B--2---:R-:W-:-:S04]  /*27d0*/  IMAD.U32 R0, R0, 0x10000, RZ ;  /* 0x0001000000007824 */ /* 0x004fc800078e00ff */
[----:B------:R-:W-:-:S04]  /*27e0*/  FMUL.FTZ R0, R0, 1 ;  /* 0x3f80000000007820 */ /* 0x000fc80000410000 */
[----:B------:R2:W4:Y:S02]  /*27f0*/  F2F.F64.F32 R24, R0 ;  /* 0x0000000000187310 */ /* 0x0005240000201800 */
[----:B--2-4-:R-:W-:Y:S05]  /*2800*/  BRA `(.L_x_6286) ;  /* 0x0000000400b07947 */ /* 0x014fea0003800000 */
.L_x_6293:
        /* <DEDUP_REMOVED lines=9> */
[----:B--2---:R0:W1:Y:S02]  /*28a0*/  I2F.F64.U16 R24, R4 ;  /* 0x0000000400187312 */ /* 0x0040640000101800 */
[----:B01----:R-:W-:Y:S05]  /*28b0*/  BRA `(.L_x_6286) ;  /* 0x0000000400847947 */ /* 0x003fea0003800000 */
.L_x_6300:
        /* <DEDUP_REMOVED lines=21> */
.L_x_6302:
[----:B------:R-:W-:Y:S05]  /*2a10*/  BSYNC.RECONVERGENT B0 ;  /* 0x0000000000007941 */ /* 0x000fea0003800200 */
.L_x_6301:
[----:B------:R-:W-:Y:S01]  /*2a20*/  IMAD.SHL.U32 R0, R0, 0x100000, RZ ;  /* 0x0010000000007824 */ /* 0x000fe200078e00ff */
[----:B------:R-:W-:-:S04]  /*2a30*/  LEA R3, R3, 0x3b800000, 0x17 ;  /* 0x3b80000003037811 */ /* 0x000fc800078eb8ff */
[----:B------:R-:W-:-:S05]  /*2a40*/  LOP3.LUT R0, R3, R0, R7, 0xfe, !PT ;  /* 0x0000000003007212 */ /* 0x000fca00078efe07 */
[----:B------:R-:W-:-:S04]  /*2a50*/  FMUL.FTZ R0, R0, 1 ;  /* 0x3f80000000007820 */ /* 0x000fc80000410000 */
[----:B------:R0:W1:Y:S02]  /*2a60*/  F2F.F64.F32 R24, R0 ;  /* 0x0000000000187310 */ /* 0x0000640000201800 */
[----:B01----:R-:W-:Y:S05]  /*2a70*/  BRA `(.L_x_6286) ;  /* 0x0000000400147947 */ /* 0x003fea0003800000 */
.L_x_6299:
        /* <DEDUP_REMOVED lines=21> */
.L_x_6304:
[----:B------:R-:W-:Y:S05]  /*2bd0*/  BSYNC.RECONVERGENT B0 ;  /* 0x0000000000007941 */ /* 0x000fea0003800200 */
.L_x_6303:
[----:B------:R-:W-:Y:S01]  /*2be0*/  IMAD.SHL.U32 R0, R0, 0x200000, RZ ;  /* 0x0020000000007824 */ /* 0x000fe200078e00ff */
[----:B------:R-:W-:-:S04]  /*2bf0*/  LEA R3, R3, 0x37800000, 0x17 ;  /* 0x3780000003037811 */ /* 0x000fc800078eb8ff */
[----:B------:R-:W-:-:S05]  /*2c00*/  LOP3.LUT R0, R3, R0, R7, 0xfe, !PT ;  /* 0x0000000003007212 */ /* 0x000fca00078efe07 */
[----:B------:R-:W-:-:S04]  /*2c10*/  FMUL.FTZ R0, R0, 1 ;  /* 0x3f80000000007820 */ /* 0x000fc80000410000 */
[----:B------:R0:W1:Y:S02]  /*2c20*/  F2F.F64.F32 R24, R0 ;  /* 0x0000000000187310 */ /* 0x0000640000201800 */
[----:B01----:R-:W-:Y:S05]  /*2c30*/  BRA `(.L_x_6286) ;  /* 0x0000000000a47947 */ /* 0x003fea0003800000 */
.L_x_6298:
        /* <DEDUP_REMOVED lines=18> */
.L_x_6285:
        /* <DEDUP_REMOVED lines=16> */
.L_x_6307:
[----:B------:R-:W-:Y:S01]  /*2e60*/  CS2R R24, SRZ ;  /* 0x0000000000187805 */ /* 0x000fe2000001ff00 */
[----:B------:R-:W-:Y:S06]  /*2e70*/  BRA `(.L_x_6286) ;  /* 0x0000000000147947 */ /* 0x000fec0003800000 */
.L_x_6306:
[----:B------:R-:W2:Y:S02]  /*2e80*/  LDG.E.64 R24, desc[UR36][R4.64] ;  /* 0x0000002404187981 */ /* 0x000ea4000c1e1b00 */
[----:B--2---:R-:W0:Y:S02]  /*2e90*/  I2F.F64.U64 R24, R24 ;  /* 0x0000001800187312 */ /* 0x004e240000301800 */
[----:B0-----:R-:W-:Y:S05]  /*2ea0*/  BRA `(.L_x_6286) ;  /* 0x0000000000087947 */ /* 0x001fea0003800000 */
.L_x_6305:
[----:B------:R-:W2:Y:S02]  /*2eb0*/  LDG.E R4, desc[UR36][R4.64] ;  /* 0x0000002404047981 */ /* 0x000ea4000c1e1900 */
[----:B--2---:R2:W4:Y:S02]  /*2ec0*/  I2F.F64.U32 R24, R4 ;  /* 0x0000000400187312 */ /* 0x0045240000201800 */
.L_x_6286:
[----:B------:R-:W-:Y:S05]  /*2ed0*/  BSYNC.RECONVERGENT B7 ;  /* 0x0000000000077941 */ /* 0x000fea0003800200 */
.L_x_6280:
[----:B------:R-:W-:-:S07]  /*2ee0*/  VIADD R23, R23, 0x80 ;  /* 0x0000008017177836 */ /* 0x000fce0000000000 */
.L_x_6279:
[----:B------:R-:W-:Y:S05]  /*2ef0*/  BSYNC.RECONVERGENT B6 ;  /* 0x0000000000067941 */ /* 0x000fea0003800200 */
.L_x_6278:
[----:B------:R-:W-:Y:S01]  /*2f00*/  ISETP.GE.AND P0, PT, R23, R2, PT ;  /* 0x000000021700720c */ /* 0x000fe20003f06270 */
[----:B------:R-:W-:Y:S01]  /*2f10*/  BSSY.RECONVERGENT B6, `(.L_x_6308) ;  /* 0x00000f0000067945 */ /* 0x000fe20003800200 */
[----:B------:R-:W-:-:S11]  /*2f20*/  CS2R R16, SRZ ;  /* 0x0000000000107805 */ /* 0x000fd6000001ff00 */
[----:B------:R-:W-:Y:S05]  /*2f30*/  @P0 BRA `(.L_x_6309) ;  /* 0x0000000c00b40947 */ /* 0x000fea0003800000 */
[----:B012-4-:R-:W0:Y:S01]  /*2f40*/  LDC.64 R4, c[0x0][0x3a8] ;  /* 0x0000ea00ff047b82 */ /* 0x017e220000000a00 */
        /* <DEDUP_REMOVED lines=19> */
.L_x_6313:
[----:B------:R-:W2:Y:S02]  /*3080*/  LDG.E.U8 R4, desc[UR36][R4.64] ;  /* 0x0000002404047981 */ /* 0x000ea4000c1e1100 */
[----:B--2---:R0:W1:Y:S02]  /*3090*/  I2F.F64.U16 R16, R4 ;  /* 0x0000000400107312 */ /* 0x0040640000101800 */
[----:B01----:R-:W-:Y:S05]  /*30a0*/  BRA `(.L_x_6309) ;  /* 0x0000000c00587947 */ /* 0x003fea0003800000 */
.L_x_6312:
        /* <DEDUP_REMOVED lines=9> */
.L_x_6316:
[----:B------:R-:W2:Y:S02]  /*3140*/  LDG.E R4, desc[UR36][R4.64] ;  /* 0x0000002404047981 */ /* 0x000ea4000c1e1900 */
[----:B--2---:R0:W1:Y:S02]  /*3150*/  I2F.F64 R16, R4 ;  /* 0x0000000400107312 */ /* 0x0040640000201c00 */
[----:B01----:R-:W-:Y:S05]  /*3160*/  BRA `(.L_x_6309) ;  /* 0x0000000c00287947 */ /* 0x003fea0003800000 */
.L_x_6315:
[----:B------:R-:W2:Y:S02]  /*3170*/  LDG.E.U16 R4, desc[UR36][R4.64] ;  /* 0x0000002404047981 */ /* 0x000ea4000c1e1500 */
[----:B--2---:R0:W1:Y:S02]  /*3180*/  I2F.F64.S16 R16, R4 ;  /* 0x0000000400107312 */ /* 0x0040640000101c00 */
[----:B01----:R-:W-:Y:S05]  /*3190*/  BRA `(.L_x_6309) ;  /* 0x0000000c001c7947 */ /* 0x003fea0003800000 */
.L_x_6311:
        /* <DEDUP_REMOVED lines=10> */
.L_x_6318:
[----:B------:R-:W2:Y:S02]  /*3240*/  LDG.E.U16 R0, desc[UR36][R4.64] ;  /* 0x0000002404007981 */ /* 0x000ea4000c1e1500 */
[----:B--2---:R-:W-:-:S05]  /*3250*/  HADD2.F32 R0, -RZ, R0.H0_H0 ;  /* 0x20000000ff007230 */ /* 0x004fca0000004100 */
[----:B------:R-:W-:-:S04]  /*3260*/  FMUL.FTZ R0, R0, 1 ;  /* 0x3f80000000007820 */ /* 0x000fc80000410000 */
[----:B------:R0:W1:Y:S02]  /*3270*/  F2F.F64.F32 R16, R0 ;  /* 0x0000000000107310 */ /* 0x0000640000201800 */
[----:B01----:R-:W-:Y:S05]  /*3280*/  BRA `(.L_x_6309) ;  /* 0x0000000800e07947 */ /* 0x003fea0003800000 */
.L_x_6317:
        /* <DEDUP_REMOVED lines=10> */
.L_x_6320:
[----:B------:R-:W2:Y:S02]  /*3330*/  LDG.E.U16 R4, desc[UR36][R4.64] ;  /* 0x0000002404047981 */ /* 0x000ea4000c1e1500 */
[----:B--2---:R-:W-:-:S05]  /*3340*/  HADD2.F32 R0, -RZ, R4.H0_H0 ;  /* 0x20000004ff007230 */ /* 0x004fca0000004100 */
[----:B------:R-:W-:-:S04]  /*3350*/  FMUL.FTZ R0, R0, 1 ;  /* 0x3f80000000007820 */ /* 0x000fc80000410000 */
[----:B------:R0:W1:Y:S02]  /*3360*/  F2F.F64.F32 R16, R0 ;  /* 0x0000000000107310 */ /* 0x0000640000201800 */
[----:B01----:R-:W-:Y:S05]  /*3370*/  BRA `(.L_x_6309) ;  /* 0x0000000800a47947 */ /* 0x003fea0003800000 */
.L_x_6319:
[----:B------:R0:W5:Y:S01]  /*3380*/  LDG.E.64 R16, desc[UR36][R4.64] ;  /* 0x0000002404107981 */ /* 0x000162000c1e1b00 */
[----:B------:R-:W-:Y:S05]  /*3390*/  BRA `(.L_x_6309) ;  /* 0x00000008009c7947 */ /* 0x000fea0003800000 */
.L_x_6310:
        /* <DEDUP_REMOVED lines=13> */
.L_x_6323:
[----:B------:R0:W5:Y:S01]  /*3470*/  LDG.E.64 R16, desc[UR36][R4.64] ;  /* 0x0000002404107981 */ /* 0x000162000c1e1b00 */
[----:B------:R-:W-:Y:S05]  /*3480*/  BRA `(.L_x_6309) ;  /* 0x0000000800607947 */ /* 0x000fea0003800000 */
.L_x_6322:
        /* <DEDUP_REMOVED lines=27> */
.L_x_6325:
        /* <DEDUP_REMOVED lines=13> */
[----:B------:R0:W1:Y:S02]  /*3710*/  F2F.F64.F32 R16, R0 ;  /* 0x0000000000107310 */ /* 0x0000640000201800 */
[----:B01----:R-:W-:Y:S05]  /*3720*/  BRA `(.L_x_6309) ;  /* 0x0000000400b87947 */ /* 0x003fea0003800000 */
.L_x_6324:
[----:B------:R-:W2:Y:S02]  /*3730*/  LDG.E.U16 R0, desc[UR36][R4.64] ;  /* 0x0000002404007981 */ /* 0x000ea4000c1e1500 */
[----:B--2---:R-:W-:-:S04]  /*3740*/  IMAD.U32 R0, R0, 0x10000, RZ ;  /* 0x0001000000007824 */ /* 0x004fc800078e00ff */
[----:B------:R-:W-:-:S04]  /*3750*/  FMUL.FTZ R0, R0, 1 ;  /* 0x3f80000000007820 */ /* 0x000fc80000410000 */
[----:B------:R0:W1:Y:S02]  /*3760*/  F2F.F64.F32 R16, R0 ;  /* 0x0000000000107310 */ /* 0x0000640000201800 */
[----:B01----:R-:W-:Y:S05]  /*3770*/  BRA `(.L_x_6309) ;  /* 0x0000000400a47947 */ /* 0x003fea0003800000 */
.L_x_6321:
        /* <DEDUP_REMOVED lines=11> */
.L_x_6328:
[----:B------:R-:W2:Y:S02]  /*3830*/  LDG.E.U8 R4, desc[UR36][R4.64] ;  /* 0x0000002404047981 */ /* 0x000ea4000c1e1100 */
        /* <DEDUP_REMOVED lines=19> */
.L_x_6330:
[----:B------:R-:W-:Y:S05]  /*3970*/  BSYNC.RECONVERGENT B0 ;  /* 0x0000000000007941 */ /* 0x000fea0003800200 */
.L_x_6329:
[----:B------:R-:W-:Y:S01]  /*3980*/  IMAD.SHL.U32 R0, R0, 0x100000, RZ ;  /* 0x0010000000007824 */ /* 0x000fe200078e00ff */
[----:B------:R-:W-:-:S04]  /*3990*/  LEA R3, R3, 0x3b800000, 0x17 ;  /* 0x3b80000003037811 */ /* 0x000fc800078eb8ff */
[----:B------:R-:W-:-:S05]  /*39a0*/  LOP3.LUT R0, R3, R0, R7, 0xfe, !PT ;  /* 0x0000000003007212 */ /* 0x000fca00078efe07 */
[----:B------:R-:W-:-:S04]  /*39b0*/  FMUL.FTZ R0, R0, 1 ;  /* 0x3f80000000007820 */ /* 0x000fc80000410000 */
[----:B------:R0:W1:Y:S02]  /*39c0*/  F2F.F64.F32 R16, R0 ;  /* 0x0000000000107310 */ /* 0x0000640000201800 */
[----:B01----:R-:W-:Y:S05]  /*39d0*/  BRA `(.L_x_6309) ;  /* 0x00000004000c7947 */ /* 0x003fea0003800000 */
.L_x_6327:
        /* <DEDUP_REMOVED lines=20> */
.L_x_6332:
[----:B------:R-:W-:Y:S05]  /*3b20*/  BSYNC.RECONVERGENT B0 ;  /* 0x0000000000007941 */ /* 0x000fea0003800200 */
.L_x_6331:
[----:B------:R-:W-:Y:S01]  /*3b30*/  IMAD.SHL.U32 R0, R0, 0x200000, RZ ;  /* 0x0020000000007824 */ /* 0x000fe200078e00ff */
[----:B------:R-:W-:-:S04]  /*3b40*/  LEA R3, R3, 0x37800000, 0x17 ;  /* 0x3780000003037811 */ /* 0x000fc800078eb8ff */
[----:B------:R-:W-:-:S05]  /*3b50*/  LOP3.LUT R0, R3, R0, R7, 0xfe, !PT ;  /* 0x0000000003007212 */ /* 0x000fca00078efe07 */
[----:B------:R-:W-:-:S04]  /*3b60*/  FMUL.FTZ R0, R0, 1 ;  /* 0x3f80000000007820 */ /* 0x000fc80000410000 */
[----:B------:R0:W1:Y:S02]  /*3b70*/  F2F.F64.F32 R16, R0 ;  /* 0x0000000000107310 */ /* 0x0000640000201800 */
[----:B01----:R-:W-:Y:S05]  /*3b80*/  BRA `(.L_x_6309) ;  /* 0x0000000000a07947 */ /* 0x003fea0003800000 */
.L_x_6326:
        /* <DEDUP_REMOVED lines=18> */
.L_x_6314:
        /* <DEDUP_REMOVED lines=16> */
.L_x_6335:
[----:B------:R-:W-:Y:S05]  /*3db0*/  BRA `(.L_x_6309) ;  /* 0x0000000000147947 */ /* 0x000fea0003800000 */
.L_x_6334:
[----:B------:R-:W2:Y:S02]  /*3dc0*/  LDG.E.64 R16, desc[UR36][R4.64] ;  /* 0x0000002404107981 */ /* 0x000ea4000c1e1b00 */
[----:B--2---:R-:W0:Y:S02]  /*3dd0*/  I2F.F64.U64 R16, R16 ;  /* 0x0000001000107312 */ /* 0x004e240000301800 */
[----:B0-----:R-:W-:Y:S05]  /*3de0*/  BRA `(.L_x_6309) ;  /* 0x0000000000087947 */ /* 0x001fea0003800000 */
.L_x_6333:
[----:B------:R-:W2:Y:S02]  /*3df0*/  LDG.E R4, desc[UR36][R4.64] ;  /* 0x0000002404047981 */ /* 0x000ea4000c1e1900 */
[----:B--2---:R0:W1:Y:S02]  /*3e00*/  I2F.F64.U32 R16, R4 ;  /* 0x0000000400107312 */ /* 0x0040640000201800 */
.L_x_6309:
[----:B------:R-:W-:Y:S05]  /*3e10*/  BSYNC.RECONVERGENT B6 ;  /* 0x0000000000067941 */ /* 0x000fea0003800200 */
.L_x_6308:
[----:B------:R-:W-:Y:S01]  /*3e20*/  ISETP.GE.AND P0, PT, R19, R2, PT ;  /* 0x000000021300720c */ /* 0x000fe20003f06270 */
[----:B------:R-:W-:-:S12]  /*3e30*/  BSSY.RECONVERGENT B1, `(.L_x_6336) ;  /* 0x0000204000017945 */ /* 0x000fd80003800200 */
[----:B------:R-:W-:Y:S05]  /*3e40*/  @P0 BRA `(.L_x_6337) ;  /* 0x0000002000080947 */ /* 0x000fea0003800000 */
[----:B------:R-:W3:Y:S02]  /*3e50*/  LDCU.64 UR4, c[0x0][0x388] ;  /* 0x00007100ff0477ac */ /* 0x000ee40008000a00 */
[----:B---3-5:R-:W3:Y:S01]  /*3e60*/  DMUL R6, R32, UR4 ;  /* 0x0000000420067c28 */ /* 0x028ee20008000000 */
[----:B------:R-:W3:-:S15]  /*3e70*/  LDCU.64 UR4, c[0x0][0x390] ;  /* 0x00007200ff0477ac */ /* 0x000ede0008000a00 */
[----:B------:R-:W-:-:S15]  /*3e80*/  NOP ;  /* 0x0000000000007918 */ /* 0x000fde0000000000 */
[----:B------:R-:W-:-:S15]  /*3e90*/  NOP ;  /* 0x0000000000007918 */ /* 0x000fde0000000000 */
[----:B------:R-:W-:-:S15]  /*3ea0*/  NOP ;  /* 0x0000000000007918 */ /* 0x000fde0000000000 */
[----:B------:R-:W-:-:S03]  /*3eb0*/  NOP ;  /* 0x0000000000007918 */ /* 0x000fc60000000000 */
[----:B---3--:R-:W3:Y:S02]  /*3ec0*/  DSETP.GT.AND P0, PT, R6, UR4, PT ;  /* 0x0000000406007e2a */ /* 0x008ee4000bf04000 */
[----:B---3--:R-:W-:Y:S05]  /*3ed0*/  @P0 BRA `(.L_x_6337) ;  /* 0x0000001c00e40947 */ /* 0x008fea0003800000 */
[----:B------:R-:W-:Y:S01]  /*3ee0*/  IMAD.MOV.U32 R8, RZ, RZ, 0x652b82fe ;  /* 0x652b82feff087424 */ /* 0x000fe200078e00ff */
[----:B------:R-:W-:Y:S01]  /*3ef0*/  UMOV UR4, 0x3b39803f ;  /* 0x3b39803f00047882 */ /* 0x000fe20000000000 */
[----:B------:R-:W-:Y:S01]  /*3f00*/  IMAD.MOV.U32 R9, RZ, RZ, 0x3ff71547 ;  /* 0x3ff71547ff097424 */ /* 0x000fe200078e00ff */
[----:B------:R-:W-:Y:S01]  /*3f10*/  UMOV UR5, 0x3c7abc9e ;  /* 0x3c7abc9e00057882 */ /* 0x000fe20000000000 */
[----:B012-4-:R-:W-:Y:S01]  /*3f20*/  IMAD.MOV.U32 R4, RZ, RZ, -0x105c611 ;  /* 0xfefa39efff047424 */ /* 0x017fe200078e00ff */
[----:B------:R-:W-:Y:S01]  /*3f30*/  FSETP.GEU.FTZ.AND P0, PT, |R7|, 4.1917929649353027344, PT ;  /* 0x4086232b0700780b */ /* 0x000fe20003f1e200 */
[----:B------:R-:W-:Y:S01]  /*3f40*/  IMAD.MOV.U32 R5, RZ, RZ, 0x3fe62e42 ;  /* 0x3fe62e42ff057424 */ /* 0x000fe200078e00ff */
[----:B------:R-:W-:Y:S01]  /*3f50*/  BSSY.RECONVERGENT B0, `(.L_x_6338) ;  /* 0x0000071000007945 */ /* 0x000fe20003800200 */
        /* <DEDUP_REMOVED lines=112> */
.L_x_6339:
[----:B------:R-:W-:Y:S05]  /*4660*/  BSYNC.RECONVERGENT B0 ;  /* 0x0000000000007941 */ /* 0x000fea0003800200 */
.L_x_6338:
[C---:B-1----:R-:W-:Y:S01]  /*4670*/  FSETP.GEU.FTZ.AND P0, PT, R31.reuse, 1.7916666269302368164, PT ;  /* 0x3fe555551f00780b */ /* 0x042fe20003f1e000 */
[----:B------:R-:W-:Y:S01]  /*4680*/  BSSY.RECONVERGENT B2, `(.L_x_6340) ;  /* 0x0000147000027945 */ /* 0x000fe20003800200 */
[----:B------:R-:W-:-:S04]  /*4690*/  FSETP.GT.FTZ.AND P1, PT, R31, -1.6999999284744262695, PT ;  /* 0xbfd999991f00780b */ /* 0x000fc80003f34000 */
[----:B------:R-:W-:-:S13]  /*46a0*/  PLOP3.LUT P0, PT, P0, P1, PT, 0xf2, 0x2f ;  /* 0x00000000002f781c */ /* 0x000fda0000703e72 */
[----:B------:R-:W-:Y:S05]  /*46b0*/  @P0 BRA `(.L_x_6341) ;  /* 0x0000000800100947 */ /* 0x000fea0003800000 */
        /* <DEDUP_REMOVED lines=50> */
[----:B------:R-:W-:Y:S05]  /*49e0*/  CALL.REL.NOINC `($__internal_7_$__cuda_sm20_div_rn_f64_full) ;  /* 0x000000c400a07944 */ /* 0x000fea0003c00000 */
[----:B------:R-:W-:Y:S02]  /*49f0*/  IMAD.MOV.U32 R4, RZ, RZ, R3 ;  /* 0x000000ffff047224 */ /* 0x000fe400078e0003 */
[----:B------:R-:W-:-:S07]  /*4a00*/  IMAD.MOV.U32 R5, RZ, RZ, R6 ;  /* 0x000000ffff057224 */ /* 0x000fce00078e0006 */
.L_x_6343:
[----:B------:R-:W-:Y:S05]  /*4a10*/  BSYNC.RECONVERGENT B3 ;  /* 0x0000000000037941 */ /* 0x000fea0003800200 */
.L_x_6342:
        /* <DEDUP_REMOVED lines=78> */
.L_x_6341:
        /* <DEDUP_REMOVED lines=8> */
[----:B0-----:R-:W-:Y:S02]  /*4f80*/  @!P0 IMAD.MOV.U32 R31, RZ, RZ, R7 ;  /* 0x000000ffff1f8224 */ /* 0x001fe400078e0007 */
[----:B------:R-:W-:Y:S02]  /*4f90*/  @!P0 IMAD.MOV.U32 R30, RZ, RZ, R6 ;  /* 0x000000ffff1e8224 */ /* 0x000fe400078e0006 */
[----:B------:R-:W-:-:S05]  /*4fa0*/  VIADD R0, R31, 0xffffffff ;  /* 0xffffffff1f007836 */ /* 0x000fca0000000000 */
[----:B------:R-:W-:Y:S01]  /*4fb0*/  ISETP.GT.U32.AND P1, PT, R0, 0x7feffffe, PT ;  /* 0x7feffffe0000780c */ /* 0x000fe20003f24070 */
[----:B------:R-:W-:Y:S02]  /*4fc0*/  IMAD.MOV.U32 R0, RZ, RZ, -0x3ff ;  /* 0xfffffc01ff007424 */ /* 0x000fe400078e00ff */
[----:B------:R-:W-:-:S10]  /*4fd0*/  @!P0 IMAD.MOV.U32 R0, RZ, RZ, -0x435 ;  /* 0xfffffbcbff008424 */ /* 0x000fd400078e00ff */
        /* <DEDUP_REMOVED lines=9> */
[----:B------:R-:W-:Y:S02]  /*5070*/  @P0 VIADD R3, R7, 0xfff00000 ;  /* 0xfff0000007030836 */ /* 0x000fe40000000000 */
[----:B------:R-:W-:Y:S02]  /*5080*/  @P0 VIADD R0, R0, 0x1 ;  /* 0x0000000100000836 */ /* 0x000fe40000000000 */
[----:B------:R-:W-:-:S06]  /*5090*/  @P0 IMAD.MOV.U32 R7, RZ, RZ, R3 ;  /* 0x000000ffff070224 */ /* 0x000fcc00078e0003 */
        /* <DEDUP_REMOVED lines=16> */
[----:B------:R1:W-:Y:S02]  /*51a0*/  DADD R12, R6, -1 ;  /* 0xbff00000060c7429 */ /* 0x0003e40000000000 */
[----:B-1----:R-:W-:Y:S01]  /*51b0*/  LOP3.LUT R6, R0, 0x80000000, RZ, 0x3c, !PT ;  /* 0x8000000000067812 */ /* 0x002fe200078e3cff */
[----:B------:R-:W-:-:S15]  /*51c0*/  IMAD.MOV.U32 R7, RZ, RZ, 0x43300000 ;  /* 0x43300000ff077424 */ /* 0x000fde00078e00ff */
[----:B------:R-:W-:-:S15]  /*51d0*/  NOP ;  /* 0x0000000000007918 */ /* 0x000fde0000000000 */
[----:B------:R-:W-:-:S15]  /*51e0*/  NOP ;  /* 0x0000000000007918 */ /* 0x000fde0000000000 */
[----:B------:R-:W-:-:S15]  /*51f0*/  NOP ;  /* 0x0000000000007918 */ /* 0x000fde0000000000 */
[----:B------:R-:W-:-:S01]  /*5200*/  NOP ;  /* 0x0000000000007918 */ /* 0x000fc20000000000 */
        /* <DEDUP_REMOVED lines=30> */
[----:B0-----:R0:W-:Y:S02]  /*53f0*/  DMUL R14, R20, R22 ;  /* 0x00000016140e7228 */ /* 0x0011e40000000000 */
[----:B0-----:R-:W-:Y:S02]  /*5400*/  IMAD.MOV.U32 R20, RZ, RZ, -0x748574fc ;  /* 0x8b7a8b04ff147424 */ /* 0x001fe400078e00ff */
[----:B------:R-:W-:-:S15]  /*5410*/  IMAD.MOV.U32 R21, RZ, RZ, 0x3ed0ee25 ;  /* 0x3ed0ee25ff157424 */ /* 0x000fde00078e00ff */
[----:B------:R-:W-:-:S15]  /*5420*/  NOP ;  /* 0x0000000000007918 */ /* 0x000fde0000000000 */
[----:B------:R-:W-:-:S15]  /*5430*/  NOP ;  /* 0x0000000000007918 */ /* 0x000fde0000000000 */
[----:B------:R-:W-:-:S15]  /*5440*/  NOP ;  /* 0x0000000000007918 */ /* 0x000fde0000000000 */
[----:B------:R-:W0:Y:S01]  /*5450*/  DADD R6, R6, -UR4 ;  /* 0x8000000406067e29 */ /* 0x000e220008000000 */
[----:B------:R-:W-:Y:S01]  /*5460*/  UMOV UR4, 0xfefa39ef ;  /* 0xfefa39ef00047882 */ /* 0x000fe20000000000 */
[----:B------:R-:W-:-:S15]  /*5470*/  UMOV UR5, 0x3fe62e42 ;  /* 0x3fe62e4200057882 */ /* 0x000fde0000000000 */
[----:B------:R-:W-:-:S15]  /*5480*/  NOP ;  /* 0x0000000000007918 */ /* 0x000fde0000000000 */
[----:B------:R-:W-:-:S15]  /*5490*/  NOP ;  /* 0x0000000000007918 */ /* 0x000fde0000000000 */
[----:B------:R-:W-:-:S15]  /*54a0*/  NOP ;  /* 0x0000000000007918 */ /* 0x000fde0000000000 */
[----:B------:R-:W-:-:S02]  /*54b0*/  NOP ;  /* 0x0000000000007918 */ /* 0x000fc40000000000 */
        /* <DEDUP_REMOVED lines=61> */
[----:B------:R-:W1:-:S15]  /*5890*/  DFMA R4, R6, -R4, R12 ;  /* 0x800000040604722b */ /* 0x000e5e000000000c */
        /* <DEDUP_REMOVED lines=9> */
[----:B-1----:R-:W-:-:S15]  /*5930*/  DADD R4, -R8, R4 ;  /* 0x0000000008047229 */ /* 0x002fde0000000104 */
        /* <DEDUP_REMOVED lines=21> */
.L_x_6345:
[----:B------:R-:W-:Y:S01]  /*5a90*/  IMAD.MOV.U32 R4, RZ, RZ, 0x0 ;  /* 0x00000000ff047424 */ /* 0x000fe200078e00ff */
[----:B------:R-:W-:Y:S01]  /*5aa0*/  LOP3.LUT P0, RZ, R7, 0x7fffffff, RZ, 0xc0, !PT ;  /* 0x7fffffff07ff7812 */ /* 0x000fe2000780c0ff */
[----:B------:R-:W-:-:S06]  /*5ab0*/  IMAD.MOV.U32 R5, RZ, RZ, 0x7ff00000 ;  /* 0x7ff00000ff057424 */ /* 0x000fcc00078e00ff */
[----:B------:R-:W0:Y:S02]  /*5ac0*/  DFMA R6, R6, R4, +INF ;  /* 0x7ff000000606742b */ /* 0x000e240000000004 */
[----:B0-----:R-:W-:Y:S02]  /*5ad0*/  FSEL R12, R6, RZ, P0 ;  /* 0x000000ff060c7208 */ /* 0x001fe40000000000 */
[----:B------:R-:W-:-:S07]  /*5ae0*/  FSEL R13, R7, -QNAN , P0 ;  /* 0xfff00000070d7808 */ /* 0x000fce0000000000 */
.L_x_6344:
[----:B------:R-:W-:Y:S05]  /*5af0*/  BSYNC.RECONVERGENT B2 ;  /* 0x0000000000027941 */ /* 0x000fea0003800200 */
.L_x_6340:
[----:B------:R-:W0:Y:S01]  /*5b00*/  LDCU UR4, c[0x0][0x38c] ;  /* 0x00007180ff0477ac */ /* 0x000e220008000800 */
[----:B------:R-:W1:Y:S01]  /*5b10*/  LDC.64 R8, c[0x0][0x388] ;  /* 0x0000e200ff087b82 */ /* 0x000e620000000a00 */
[----:B------:R-:W-:Y:S01]  /*5b20*/  IMAD.MOV.U32 R4, RZ, RZ, 0x1 ;  /* 0x00000001ff047424 */ /* 0x000fe200078e00ff */
[----:B------:R-:W-:Y:S01]  /*5b30*/  FSETP.GEU.AND P1, PT, |R13|, 6.5827683646048100446e-37, PT ;  /* 0x036000000d00780b */ /* 0x000fe20003f2e200 */
[----:B------:R-:W-:Y:S01]  /*5b40*/  BSSY.RECONVERGENT B2, `(.L_x_6337) ;  /* 0x0000032000027945 */ /* 0x000fe20003800200 */
        /* <DEDUP_REMOVED lines=43> */
[----:B------:R-:W-:Y:S02]  /*5e00*/  IMAD.MOV.U32 R7, RZ, RZ, R13 ;  /* 0x000000ffff077224 */ /* 0x000fe400078e000d */
[----:B0-----:R-:W-:Y:S02]  /*5e10*/  IMAD.U32 R8, RZ, RZ, UR4 ;  /* 0x00000004ff087e24 */ /* 0x001fe4000f8e00ff */
[----:B------:R-:W-:-:S07]  /*5e20*/  IMAD.U32 R9, RZ, RZ, UR5 ;  /* 0x00000005ff097e24 */ /* 0x000fce000f8e00ff */
[----:B------:R-:W-:Y:S05]  /*5e30*/  CALL.REL.NOINC `($__internal_7_$__cuda_sm20_div_rn_f64_full) ;  /* 0x000000b0008c7944 */ /* 0x000fea0003c00000 */
[----:B------:R-:W-:Y:S02]  /*5e40*/  IMAD.MOV.U32 R32, RZ, RZ, R3 ;  /* 0x000000ffff207224 */ /* 0x000fe400078e0003 */
[----:B------:R-:W-:-:S07]  /*5e50*/  IMAD.MOV.U32 R33, RZ, RZ, R6 ;  /* 0x000000ffff217224 */ /* 0x000fce00078e0006 */
.L_x_6346:
[----:B------:R-:W-:Y:S05]  /*5e60*/  BSYNC.RECONVERGENT B2 ;  /* 0x0000000000027941 */ /* 0x000fea0003800200 */
.L_x_6337:
[----:B------:R-:W-:Y:S05]  /*5e70*/  BSYNC.RECONVERGENT B1 ;  /* 0x0000000000017941 */ /* 0x000fea0003800200 */
.L_x_6336:
[----:B------:R-:W-:Y:S01]  /*5e80*/  VIADD R23, R19, 0x80 ;  /* 0x0000008013177836 */ /* 0x000fe20000000000 */
[----:B------:R-:W-:Y:S04]  /*5e90*/  BSSY.RECONVERGENT B1, `(.L_x_6347) ;  /* 0x0000205000017945 */ /* 0x000fe80003800200 */
[----:B------:R-:W-:-:S13]  /*5ea0*/  ISETP.GE.AND P0, PT, R23, R2, PT ;  /* 0x000000021700720c */ /* 0x000fda0003f06270 */
        /* <DEDUP_REMOVED lines=10> */
[----:B------:R-:W-:Y:S01]  /*5f50*/  IMAD.MOV.U32 R8, RZ, RZ, 0x652b82fe ;  /* 0x652b82feff087424 */ /* 0x000fe200078e00ff */
[----:B------:R-:W-:Y:S01]  /*5f60*/  UMOV UR4, 0x3b39803f ;  /* 0x3b39803f00047882 */ /* 0x000fe20000000000 */
[----:B------:R-:W-:Y:S01]  /*5f70*/  IMAD.MOV.U32 R9, RZ, RZ, 0x3ff71547 ;  /* 0x3ff71547ff097424 */ /* 0x000fe200078e00ff */
[----:B------:R-:W-:Y:S01]  /*5f80*/  UMOV UR5, 0x3c7abc9e ;  /* 0x3c7abc9e00057882 */ /* 0x000fe20000000000 */
[----:B01--4-:R-:W-:Y:S01]  /*5f90*/  IMAD.MOV.U32 R4, RZ, RZ, -0x105c611 ;  /* 0xfefa39efff047424 */ /* 0x013fe200078e00ff */
        /* <DEDUP_REMOVED lines=115> */
.L_x_6350:
[----:B------:R-:W-:Y:S05]  /*66d0*/  BSYNC.RECONVERGENT B0 ;  /* 0x0000000000007941 */ /* 0x000fea0003800200 */
.L_x_6349:
[C---:B-1----:R-:W-:Y:S01]  /*66e0*/  FSETP.GEU.FTZ.AND P1, PT, R29.reuse, 1.7916666269302368164, PT ;  /* 0x3fe555551d00780b */ /* 0x042fe20003f3e000 */
[----:B------:R-:W-:Y:S01]  /*66f0*/  BSSY.RECONVERGENT B2, `(.L_x_6351) ;  /* 0x0000147000027945 */ /* 0x000fe20003800200 */
[----:B------:R-:W-:-:S13]  /*6700*/  FSETP.GT.FTZ.AND P0, PT, R29, -1.6999999284744262695, PT ;  /* 0xbfd999991d00780b */ /* 0x000fda0003f14000 */
[----:B------:R-:W-:Y:S05]  /*6710*/  @P0 BRA !P1, `(.L_x_6352) ;  /* 0x0000000c00040947 */ /* 0x000fea0004800000 */
        /* <DEDUP_REMOVED lines=11> */
[----:B------:R-:W-:Y:S01]  /*67d0*/  ISETP.GE.U32.AND P1, PT, R0, 0x7fefffff, PT ;  /* 0x7fefffff0000780c */ /* 0x000fe20003f26070 */
[----:B------:R-:W-:Y:S02]  /*67e0*/  IMAD.MOV.U32 R0, RZ, RZ, -0x3ff ;  /* 0xfffffc01ff007424 */ /* 0x000fe400078e00ff */
        /* <DEDUP_REMOVED lines=178> */
[----:B0-----:R2:W4:Y:S02]  /*7310*/  DADD R8, R8, R4 ;  /* 0x0000000008087229 */ /* 0x0015240000000004 */
[----:B--2-4-:R-:W-:Y:S05]  /*7320*/  BRA `(.L_x_6353) ;  /* 0x00000008000c7947 */ /* 0x014fea0003800000 */
.L_x_6352:
        /* <DEDUP_REMOVED lines=50> */
[----:B---3--:R-:W-:Y:S05]  /*7650*/  CALL.REL.NOINC `($__internal_7_$__cuda_sm20_div_rn_f64_full) ;  /* 0x0000009800847944 */ /* 0x008fea0003c00000 */
[----:B------:R-:W-:Y:S02]  /*7660*/  IMAD.MOV.U32 R4, RZ, RZ, R3 ;  /* 0x000000ffff047224 */ /* 0x000fe400078e0003 */
[----:B------:R-:W-:-:S07]  /*7670*/  IMAD.MOV.U32 R5, RZ, RZ, R6 ;  /* 0x000000ffff057224 */ /* 0x000fce00078e0006 */
.L_x_6355:
[----:B------:R-:W-:Y:S05]  /*7680*/  BSYNC.RECONVERGENT B3 ;  /* 0x0000000000037941 */ /* 0x000fea0003800200 */
.L_x_6354:
        /* <DEDUP_REMOVED lines=77> */
.L_x_6353:
[----:B------:R-:W-:Y:S05]  /*7b60*/  BSYNC.RECONVERGENT B2 ;  /* 0x0000000000027941 */ /* 0x000fea0003800200 */
.L_x_6351:
[----:B------:R-:W2:Y:S01]  /*7b70*/  LDCU UR4, c[0x0][0x38c] ;  /* 0x00007180ff0477ac */ /* 0x000ea20008000800 */
[----:B------:R-:W0:Y:S01]  /*7b80*/  LDC.64 R6, c[0x0][0x388] ;  /* 0x0000e200ff067b82 */ /* 0x000e220000000a00 */
[----:B------:R-:W-:Y:S01]  /*7b90*/  IMAD.MOV.U32 R4, RZ, RZ, 0x1 ;  /* 0x00000001ff047424 */ /* 0x000fe200078e00ff */
[----:B-1----:R-:W-:Y:S01]  /*7ba0*/  FSETP.GEU.AND P1, PT, |R9|, 6.5827683646048100446e-37, PT ;  /* 0x036000000900780b */ /* 0x002fe20003f2e200 */
[----:B------:R-:W-:Y:S01]  /*7bb0*/  BSSY.RECONVERGENT B2, `(.L_x_6348) ;  /* 0x0000032000027945 */ /* 0x000fe20003800200 */
[----:B--2---:R-:W0:Y:S03]  /*7bc0*/  MUFU.RCP64H R5, UR4 ;  /* 0x0000000400057d08 */ /* 0x004e260008001800 */
        /* <DEDUP_REMOVED lines=45> */
[----:B---3--:R-:W-:Y:S05]  /*7ea0*/  CALL.REL.NOINC `($__internal_7_$__cuda_sm20_div_rn_f64_full) ;  /* 0x0000009000707944 */ /* 0x008fea0003c00000 */
[----:B------:R-:W-:Y:S02]  /*7eb0*/  IMAD.MOV.U32 R28, RZ, RZ, R3 ;  /* 0x000000ffff1c7224 */ /* 0x000fe400078e0003 */
[----:B------:R-:W-:-:S07]  /*7ec0*/  IMAD.MOV.U32 R29, RZ, RZ, R6 ;  /* 0x000000ffff1d7224 */ /* 0x000fce00078e0006 */
.L_x_6356:
[----:B------:R-:W-:Y:S05]  /*7ed0*/  BSYNC.RECONVERGENT B2 ;  /* 0x0000000000027941 */ /* 0x000fea0003800200 */
.L_x_6348:
[----:B------:R-:W-:Y:S05]  /*7ee0*/  BSYNC.RECONVERGENT B1 ;  /* 0x0000000000017941 */ /* 0x000fea0003800200 */
.L_x_6347:
[----:B------:R-:W-:Y:S01]  /*7ef0*/  VIADD R3, R19, 0x100 ;  /* 0x0000010013037836 */ /* 0x000fe20000000000 */
[----:B------:R-:W-:Y:S04]  /*7f00*/  BSSY.RECONVERGENT B1, `(.L_x_6357) ;  /* 0x0000205000017945 */ /* 0x000fe80003800200 */
[----:B------:R-:W-:-:S13]  /*7f10*/  ISETP.GE.AND P0, PT, R3, R2, PT ;  /* 0x000000020300720c */ /* 0x000fda0003f06270 */
[----:B------:R-:W-:Y:S05]  /*7f20*/  @P0 BRA `(.L_x_6358) ;  /* 0x0000002000080947 */ /* 0x000fea0003800000 */
[----:B------:R-:W4:Y:S02]  /*7f30*/  LDCU.64 UR4, c[0x0][0x388] ;  /* 0x00007100ff0477ac */ /* 0x000f240008000a00 */
[----:B----45:R-:W4:Y:S01]  /*7f40*/  DMUL R6, R24, UR4 ;  /* 0x0000000418067c28 */ /* 0x030f220008000000 */
[----:B------:R-:W4:-:S15]  /*7f50*/  LDCU.64 UR4, c[0x0][0x390] ;  /* 0x00007200ff0477ac */ /* 0x000f1e0008000a00 */
[----:B------:R-:W-:-:S15]  /*7f60*/  NOP ;  /* 0x0000000000007918 */ /* 0x000fde0000000000 */
[----:B------:R-:W-:-:S15]  /*7f70*/  NOP ;  /* 0x0000000000007918 */ /* 0x000fde0000000000 */
[----:B------:R-:W-:-:S15]  /*7f80*/  NOP ;  /* 0x0000000000007918 */ /* 0x000fde0000000000 */
[----:B------:R-:W-:-:S03]  /*7f90*/  NOP ;  /* 0x0000000000007918 */ /* 0x000fc60000000000 */
[----:B----4-:R-:W4:Y:S02]  /*7fa0*/  DSETP.GT.AND P0, PT, R6, UR4, PT ;  /* 0x0000000406007e2a */ /* 0x010f24000bf04000 */
[----:B----4-:R-:W-:Y:S05]  /*7fb0*/  @P0 BRA `(.L_x_6358) ;  /* 0x0000001c00e40947 */ /* 0x010fea0003800000 */
[----:B------:R-:W-:Y:S01]  /*7fc0*/  IMAD.MOV.U32 R8, RZ, RZ, 0x652b82fe ;  /* 0x652b82feff087424 */ /* 0x000fe200078e00ff */
[----:B------:R-:W-:Y:S01]  /*7fd0*/  UMOV UR4, 0x3b39803f ;  /* 0x3b39803f00047882 */ /* 0x000fe20000000000 */
[----:B------:R-:W-:Y:S01]  /*7fe0*/  IMAD.MOV.U32 R9, RZ, RZ, 0x3ff71547 ;  /* 0x3ff71547ff097424 */ /* 0x000fe200078e00ff */
[----:B------:R-:W-:Y:S01]  /*7ff0*/  UMOV UR5, 0x3c7abc9e ;  /* 0x3c7abc9e00057882 */ /* 0x000fe20000000000 */
[----:B012---:R-:W-:Y:S01]  /*8000*/  IMAD.MOV.U32 R4, RZ, RZ, -0x105c611 ;  /* 0xfefa39efff047424 */ /* 0x007fe200078e00ff */
        /* <DEDUP_REMOVED lines=115> */
.L_x_6360:
[----:B------:R-:W-:Y:S05]  /*8740*/  BSYNC.RECONVERGENT B0 ;  /* 0x0000000000007941 */ /* 0x000fea0003800200 */
.L_x_6359:
        /* <DEDUP_REMOVED lines=197> */
.L_x_6362:
        /* <DEDUP_REMOVED lines=53> */
.L_x_6365:
[----:B------:R-:W-:Y:S05]  /*96f0*/  BSYNC.RECONVERGENT B3 ;  /* 0x0000000000037941 */ /* 0x000fea0003800200 */
.L_x_6364:
        /* <DEDUP_REMOVED lines=77> */
.L_x_6363:
[----:B------:R-:W-:Y:S05]  /*9bd0*/  BSYNC.RECONVERGENT B2 ;  /* 0x0000000000027941 */ /* 0x000fea0003800200 */
.L_x_6361:
        /* <DEDUP_REMOVED lines=54> */
.L_x_6366:
[----:B------:R-:W-:Y:S05]  /*9f40*/  BSYNC.RECONVERGENT B2 ;  /* 0x0000000000027941 */ /* 0x000fea0003800200 */
.L_x_6358:
[----:B------:R-:W-:Y:S05]  /*9f50*/  BSYNC.RECONVERGENT B1 ;  /* 0x0000000000017941 */ /* 0x000fea0003800200 */
.L_x_6357:
[----:B------:R-:W-:Y:S01]  /*9f60*/  VIADD R3, R19, 0x180 ;  /* 0x0000018013037836 */ /* 0x000fe20000000000 */
[----:B------:R-:W-:Y:S04]  /*9f70*/  BSSY.RECONVERGENT B1, `(.L_x_6367) ;  /* 0x0000205000017945 */ /* 0x000fe80003800200 */
[----:B------:R-:W-:-:S13]  /*9f80*/  ISETP.GE.AND P0, PT, R3, R2, PT ;  /* 0x000000020300720c */ /* 0x000fda0003f06270 */
        /* <DEDUP_REMOVED lines=10> */
[----:B------:R-:W-:Y:S01]  /*a030*/  IMAD.MOV.U32 R8, RZ, RZ, 0x652b82fe ;  /* 0x652b82feff087424 */ /* 0x000fe200078e00ff */
[----:B------:R-:W-:Y:S01]  /*a040*/  UMOV UR4, 0x3b39803f ;  /* 0x3b39803f00047882 */ /* 0x000fe20000000000 */
[----:B------:R-:W-:Y:S01]  /*a050*/  IMAD.MOV.U32 R9, RZ, RZ, 0x3ff71547 ;  /* 0x3ff71547ff097424 */ /* 0x000fe200078e00ff */
[----:B------:R-:W-:Y:S01]  /*a060*/  UMOV UR5, 0x3c7abc9e ;  /* 0x3c7abc9e00057882 */ /* 0x000fe20000000000 */
[----:B0-2-4-:R-:W-:Y:S01]  /*a070*/  IMAD.MOV.U32 R4, RZ, RZ, -0x105c611 ;  /* 0xfefa39efff047424 */ /* 0x015fe200078e00ff */
        /* <DEDUP_REMOVED lines=115> */
.L_x_6370:
[----:B------:R-:W-:Y:S05]  /*a7b0*/  BSYNC.RECONVERGENT B0 ;  /* 0x0000000000007941 */ /* 0x000fea0003800200 */
.L_x_6369:
        /* <DEDUP_REMOVED lines=197> */
.L_x_6372:
        /* <DEDUP_REMOVED lines=53> */
.L_x_6375:
[----:B------:R-:W-:Y:S05]  /*b760*/  BSYNC.RECONVERGENT B3 ;  /* 0x0000000000037941 */ /* 0x000fea0003800200 */
.L_x_6374:
        /* <DEDUP_REMOVED lines=77> */
.L_x_6373:
[----:B------:R-:W-:Y:S05]  /*bc40*/  BSYNC.RECONVERGENT B2 ;  /* 0x0000000000027941 */ /* 0x000fea0003800200 */
.L_x_6371:
        /* <DEDUP_REMOVED lines=54> */
.L_x_6376:
[----:B------:R-:W-:Y:S05]  /*bfb0*/  BSYNC.RECONVERGENT B2 ;  /* 0x0000000000027941 */ /* 0x000fea0003800200 */
.L_x_6368:
[----:B------:R-:W-:Y:S05]  /*bfc0*/  BSYNC.RECONVERGENT B1 ;  /* 0x0000000000017941 */ /* 0x000fea0003800200 */
.L_x_6367:
[----:B------:R-:W0:Y:S01]  /*bfd0*/  LDC.U8 R22, c[0x0][0x3bc] ;  /* 0x0000ef00ff167b82 */ /* 0x000e220000000000 */
[----:B------:R-:W-:Y:S01]  /*bfe0*/  ISETP.GE.AND P0, PT, R19, R2, PT ;  /* 0x000000021300720c */ /* 0x000fe20003f06270 */
[----:B------:R-:W-:Y:S04]  /*bff0*/  BSSY.RECONVERGENT B7, `(.L_x_6377) ;  /* 0x00003cc000077945 */ /* 0x000fe80003800200 */
[----:B------:R-:W-:Y:S08]  /*c000*/  BSSY.RELIABLE B6, `(.L_x_6378) ;  /* 0x0000290000067945 */ /* 0x000ff00003800100 */
[----:B------:R-:W-:Y:S05]  /*c010*/  @P0 BRA `(.L_x_6379) ;  /* 0x00000028002c0947 */ /* 0x000fea0003800000 */
[----:B------:R-:W3:Y:S01]  /*c020*/  LDCU UR4, c[0x0][0x3c0] ;  /* 0x00007800ff0477ac */ /* 0x000ee20008000800 */
[----:B012-4-:R-:W0:Y:S01]  /*c030*/  LDC.64 R4, c[0x0][0x3a0] ;  /* 0x0000e800ff047b82 */ /* 0x017e220000000a00 */
[----:B------:R-:W-:Y:S01]  /*c040*/  IMAD R0, R18, 0x200, R19 ;  /* 0x0000020012007824 */ /* 0x000fe200078e0213 */
[----:B------:R-:W-:-:S03]  /*c050*/  PRMT R6, R22, 0x9910, RZ ;  /* 0x0000991016067816 */ /* 0x000fc600000000ff */
        /* <DEDUP_REMOVED lines=14> */
[----:B-----5:R-:W0:Y:S01]  /*c140*/  F2I.F64.TRUNC R33, R32 ;  /* 0x0000002000217311 */ /* 0x020e22000030d100 */
[----:B------:R-:W-:Y:S01]  /*c150*/  IMAD.MOV.U32 R19, RZ, RZ, R23 ;  /* 0x000000ffff137224 */ /* 0x000fe200078e0017 */
[----:B0-----:R0:W-:Y:S01]  /*c160*/  STG.E.U8 desc[UR36][R4.64], R33 ;  /* 0x0000002104007986 */ /* 0x0011e2000c101124 */
[----:B------:R-:W-:Y:S05]  /*c170*/  BRA `(.L_x_6385) ;  /* 0x0000001000e07947 */ /* 0x000fea0003800000 */
.L_x_6383:
[----:B-----5:R-:W0:Y:S01]  /*c180*/  F2I.S64.F64.TRUNC R32, R32 ;  /* 0x0000002000207311 */ /* 0x020e22000030d900 */
[----:B------:R-:W-:Y:S02]  /*c190*/  IMAD.MOV.U32 R19, RZ, RZ, R23 ;  /* 0x000000ffff137224 */ /* 0x000fe400078e0017 */
[----:B0-----:R-:W-:-:S05]  /*c1a0*/  IMAD.MOV.U32 R3, RZ, RZ, R32 ;  /* 0x000000ffff037224 */ /* 0x001fca00078e0020 */
[----:B------:R0:W-:Y:S01]  /*c1b0*/  STG.E.U8 desc[UR36][R4.64], R3 ;  /* 0x0000000304007986 */ /* 0x0001e2000c101124 */
[----:B------:R-:W-:Y:S05]  /*c1c0*/  BRA `(.L_x_6385) ;  /* 0x0000001000cc7947 */ /* 0x000fea0003800000 */
.L_x_6382:
[----:B------:R-:W-:-:S13]  /*c1d0*/  ISETP.NE.AND P0, PT, R0, 0x2, PT ;  /* 0x000000020000780c */ /* 0x000fda0003f05270 */
[----:B------:R-:W-:Y:S05]  /*c1e0*/  @!P0 BRA `(.L_x_6386) ;  /* 0x0000000000308947 */ /* 0x000fea0003800000 */
[----:B------:R-:W-:-:S13]  /*c1f0*/  ISETP.NE.AND P0, PT, R0, 0x3, PT ;  /* 0x000000030000780c */ /* 0x000fda0003f05270 */
[----:B------:R-:W-:Y:S05]  /*c200*/  @!P0 BRA `(.L_x_6387) ;  /* 0x0000000000188947 */ /* 0x000fea0003800000 */
[----:B------:R-:W-:-:S13]  /*c210*/  ISETP.NE.AND P0, PT, R0, 0x4, PT ;  /* 0x000000040000780c */ /* 0x000fda0003f05270 */
[----:B------:R-:W-:Y:S05]  /*c220*/  @P0 BRA `(.L_x_6384) ;  /* 0x0000000c00ec0947 */ /* 0x000fea0003800000 */
[----:B-----5:R-:W0:Y:S01]  /*c230*/  F2I.S64.F64.TRUNC R32, R32 ;  /* 0x0000002000207311 */ /* 0x020e22000030d900 */
[----:B------:R-:W-:Y:S01]  /*c240*/  IMAD.MOV.U32 R19, RZ, RZ, R23 ;  /* 0x000000ffff137224 */ /* 0x000fe200078e0017 */
[----:B0-----:R0:W-:Y:S01]  /*c250*/  STG.E.64 desc[UR36][R4.64], R32 ;  /* 0x0000002004007986 */ /* 0x0011e2000c101b24 */
[----:B------:R-:W-:Y:S05]  /*c260*/  BRA `(.L_x_6385) ;  /* 0x0000001000a47947 */ /* 0x000fea0003800000 */
.L_x_6387:
[----:B-----5:R-:W0:Y:S01]  /*c270*/  F2I.F64.TRUNC R33, R32 ;  /* 0x0000002000217311 */ /* 0x020e22000030d100 */
[----:B------:R-:W-:Y:S01]  /*c280*/  IMAD.MOV.U32 R19, RZ, RZ, R23 ;  /* 0x000000ffff137224 */ /* 0x000fe200078e0017 */
[----:B0-----:R0:W-:Y:S01]  /*c290*/  STG.E desc[UR36][R4.64], R33 ;  /* 0x0000002104007986 */ /* 0x0011e2000c101924 */
[----:B------:R-:W-:Y:S05]  /*c2a0*/  BRA `(.L_x_6385) ;  /* 0x0000001000947947 */ /* 0x000fea0003800000 */
.L_x_6386:
[----:B-----5:R-:W0:Y:S01]  /*c2b0*/  F2I.F64.TRUNC R33, R32 ;  /* 0x0000002000217311 */ /* 0x020e22000030d100 */
[----:B------:R-:W-:Y:S01]  /*c2c0*/  IMAD.MOV.U32 R19, RZ, RZ, R23 ;  /* 0x000000ffff137224 */ /* 0x000fe200078e0017 */
[----:B0-----:R0:W-:Y:S01]  /*c2d0*/  STG.E.U16 desc[UR36][R4.64], R33 ;  /* 0x0000002104007986 */ /* 0x0011e2000c101524 */
[----:B------:R-:W-:Y:S05]  /*c2e0*/  BRA `(.L_x_6385) ;  /* 0x0000001000847947 */ /* 0x000fea0003800000 */
.L_x_6381:
        /* <DEDUP_REMOVED lines=8> */
[----:B-----5:R-:W0:-:S15]  /*c370*/  F2F.F32.F64 R3, R32 ;  /* 0x0000002000037310 */ /* 0x020e1e0000301000 */
        /* <DEDUP_REMOVED lines=9> */
.L_x_6389:
        /* <DEDUP_REMOVED lines=13> */
.L_x_6388:
        /* <DEDUP_REMOVED lines=19> */
.L_x_6391:
        /* <DEDUP_REMOVED lines=14> */
.L_x_6390:
[----:B-----5:R0:W-:Y:S01]  /*c6f0*/  STG.E.64 desc[UR36][R4.64], R32 ;  /* 0x0000002004007986 */ /* 0x0201e2000c101b24 */
[----:B------:R-:W-:Y:S01]  /*c700*/  IMAD.MOV.U32 R19, RZ, RZ, R23 ;  /* 0x000000ffff137224 */ /* 0x000fe200078e0017 */
[----:B------:R-:W-:Y:S06]  /*c710*/  BRA `(.L_x_6385) ;  /* 0x0000000c00787947 */ /* 0x000fec0003800000 */
.L_x_6380:
        /* <DEDUP_REMOVED lines=8> */
[----:B-----5:R-:W0:Y:S01]  /*c7a0*/  DSETP.NEU.AND P0, PT, R32, RZ, PT ;  /* 0x000000ff2000722a */ /* 0x020e220003f0d000 */
[----:B------:R-:W-:Y:S01]  /*c7b0*/  IMAD.MOV.U32 R19, RZ, RZ, R23 ;  /* 0x000000ffff137224 */ /* 0x000fe200078e0017 */
[----:B0-----:R-:W-:-:S05]  /*c7c0*/  SEL R3, RZ, 0x1, !P0 ;  /* 0x00000001ff037807 */ /* 0x001fca0004000000 */
[----:B------:R4:W-:Y:S01]  /*c7d0*/  STG.E.U8 desc[UR36][R4.64], R3 ;  /* 0x0000000304007986 */ /* 0x0009e2000c101124 */
[----:B------:R-:W-:Y:S05]  /*c7e0*/  BRA `(.L_x_6385) ;  /* 0x0000000c00447947 */ /* 0x000fea0003800000 */
.L_x_6394:
[----:B------:R-:W-:Y:S01]  /*c7f0*/  CS2R R34, SRZ ;  /* 0x0000000000227805 */ /* 0x000fe2000001ff00 */
[----:B------:R-:W-:-:S04]  /*c800*/  IMAD.MOV.U32 R19, RZ, RZ, R23 ;  /* 0x000000ffff137224 */ /* 0x000fc800078e0017 */
[----:B-----5:R3:W-:Y:S01]  /*c810*/  STG.E.128 desc[UR36][R4.64], R32 ;  /* 0x0000002004007986 */ /* 0x0207e2000c101d24 */
[----:B------:R-:W-:Y:S05]  /*c820*/  BRA `(.L_x_6385) ;  /* 0x0000000c00347947 */ /* 0x000fea0003800000 */
.L_x_6393:
        /* <DEDUP_REMOVED lines=27> */
.L_x_6398:
[----:B------:R-:W-:Y:S05]  /*c9e0*/  BSYNC.RECONVERGENT B0 ;  /* 0x0000000000007941 */ /* 0x000fea0003800200 */
.L_x_6397:
[----:B------:R-:W-:Y:S01]  /*c9f0*/  LOP3.LUT R7, R0, 0x80, R7, 0xf8, !PT ;  /* 0x0000008000077812 */ /* 0x000fe200078ef807 */
[----:B------:R-:W-:-:S04]  /*ca00*/  IMAD.MOV.U32 R19, RZ, RZ, R23 ;  /* 0x000000ffff137224 */ /* 0x000fc800078e0017 */
[----:B------:R2:W-:Y:S01]  /*ca10*/  STG.E.U8 desc[UR36][R4.64], R7 ;  /* 0x0000000704007986 */ /* 0x0005e2000c101124 */
[----:B------:R-:W-:Y:S05]  /*ca20*/  BRA `(.L_x_6385) ;  /* 0x0000000800b47947 */ /* 0x000fea0003800000 */
.L_x_6396:
        /* <DEDUP_REMOVED lines=23> */
.L_x_6400:
[----:B------:R-:W-:Y:S05]  /*cba0*/  BSYNC.RECONVERGENT B0 ;  /* 0x0000000000007941 */ /* 0x000fea0003800200 */
.L_x_6399:
[----:B------:R-:W-:Y:S01]  /*cbb0*/  LOP3.LUT R7, R0, 0x80, R7, 0xf8, !PT ;  /* 0x0000008000077812 */ /* 0x000fe200078ef807 */
[----:B------:R-:W-:-:S04]  /*cbc0*/  IMAD.MOV.U32 R19, RZ, RZ, R23 ;  /* 0x000000ffff137224 */ /* 0x000fc800078e0017 */
[----:B------:R1:W-:Y:S01]  /*cbd0*/  STG.E.U8 desc[UR36][R4.64], R7 ;  /* 0x0000000704007986 */ /* 0x0003e2000c101124 */
[----:B------:R-:W-:Y:S05]  /*cbe0*/  BRA `(.L_x_6385) ;  /* 0x0000000800447947 */ /* 0x000fea0003800000 */
.L_x_6395:
        /* <DEDUP_REMOVED lines=13> */
.L_x_6392:
        /* <DEDUP_REMOVED lines=8> */
[----:B-----5:R-:W0:Y:S01]  /*cd40*/  F2I.U32.F64.TRUNC R33, R32 ;  /* 0x0000002000217311 */ /* 0x020e22000030d000 */
[----:B------:R-:W-:Y:S01]  /*cd50*/  IMAD.MOV.U32 R19, RZ, RZ, R23 ;  /* 0x000000ffff137224 */ /* 0x000fe200078e0017 */
[----:B0-----:R0:W-:Y:S01]  /*cd60*/  STG.E.U16 desc[UR36][R4.64], R33 ;  /* 0x0000002104007986 */ /* 0x0011e2000c101524 */
[----:B------:R-:W-:Y:S05]  /*cd70*/  BRA `(.L_x_6385) ;  /* 0x0000000400e07947 */ /* 0x000fea0003800000 */
.L_x_6403:
        /* <DEDUP_REMOVED lines=21> */
.L_x_6406:
[----:B------:R-:W-:-:S04]  /*ced0*/  SHF.R.U32.HI R0, RZ, 0x14, R7 ;  /* 0x00000014ff007819 */ /* 0x000fc80000011607 */
[----:B------:R-:W-:-:S04]  /*cee0*/  LOP3.LUT R0, R0, 0x1, RZ, 0xc0, !PT ;  /* 0x0000000100007812 */ /* 0x000fc800078ec0ff */
[----:B------:R-:W-:-:S04]  /*cef0*/  IADD3 R0, PT, PT, R7, 0x487ffff, R0 ;  /* 0x0487ffff07007810 */ /* 0x000fc80007ffe000 */
[----:B------:R-:W-:-:S04]  /*cf00*/  SHF.R.U32.HI R0, RZ, 0x14, R0 ;  /* 0x00000014ff007819 */ /* 0x000fc80000011600 */
[----:B------:R-:W-:-:S07]  /*cf10*/  LOP3.LUT R3, R0, 0xff, RZ, 0xc0, !PT ;  /* 0x000000ff00037812 */ /* 0x000fce00078ec0ff */
.L_x_6407:
[----:B------:R-:W-:-:S04]  /*cf20*/  SHF.R.U32.HI R0, RZ, 0x18, R7 ;  /* 0x00000018ff007819 */ /* 0x000fc80000011607 */
[----:B------:R-:W-:-:S07]  /*cf30*/  LOP3.LUT R0, R3, 0x80, R0, 0xf8, !PT ;  /* 0x0000008003007812 */ /* 0x000fce00078ef800 */
.L_x_6405:
[----:B------:R-:W-:Y:S05]  /*cf40*/  BSYNC.RECONVERGENT B0 ;  /* 0x0000000000007941 */ /* 0x000fea0003800200 */
.L_x_6404:
[----:B------:R0:W-:Y:S01]  /*cf50*/  STG.E.U8 desc[UR36][R4.64], R0 ;  /* 0x0000000004007986 */ /* 0x0001e2000c101124 */
[----:B------:R-:W-:Y:S01]  /*cf60*/  IMAD.MOV.U32 R19, RZ, RZ, R23 ;  /* 0x000000ffff137224 */ /* 0x000fe200078e0017 */
[----:B------:R-:W-:Y:S06]  /*cf70*/  BRA `(.L_x_6385) ;  /* 0x0000000400607947 */ /* 0x000fec0003800000 */
.L_x_6402:
        /* <DEDUP_REMOVED lines=21> */
.L_x_6410:
[----:B------:R-:W-:-:S04]  /*d0d0*/  SHF.R.U32.HI R0, RZ, 0x15, R7 ;  /* 0x00000015ff007819 */ /* 0x000fc80000011607 */
[----:B------:R-:W-:-:S04]  /*d0e0*/  LOP3.LUT R0, R0, 0x1, RZ, 0xc0, !PT ;  /* 0x0000000100007812 */ /* 0x000fc800078ec0ff */
[----:B------:R-:W-:-:S04]  /*d0f0*/  IADD3 R0, PT, PT, R7, 0x88fffff, R0 ;  /* 0x088fffff07007810 */ /* 0x000fc80007ffe000 */
[----:B------:R-:W-:-:S04]  /*d100*/  SHF.R.U32.HI R0, RZ, 0x15, R0 ;  /* 0x00000015ff007819 */ /* 0x000fc80000011600 */
[----:B------:R-:W-:-:S07]  /*d110*/  LOP3.LUT R3, R0, 0xff, RZ, 0xc0, !PT ;  /* 0x000000ff00037812 */ /* 0x000fce00078ec0ff */
.L_x_6411:
[----:B------:R-:W-:-:S04]  /*d120*/  SHF.R.U32.HI R0, RZ, 0x18, R7 ;  /* 0x00000018ff007819 */ /* 0x000fc80000011607 */
[----:B------:R-:W-:-:S07]  /*d130*/  LOP3.LUT R0, R3, 0x80, R0, 0xf8, !PT ;  /* 0x0000008003007812 */ /* 0x000fce00078ef800 */
.L_x_6409:
[----:B------:R-:W-:Y:S05]  /*d140*/  BSYNC.RECONVERGENT B0 ;  /* 0x0000000000007941 */ /* 0x000fea0003800200 */
.L_x_6408:
[----:B------:R0:W-:Y:S01]  /*d150*/  STG.E.U8 desc[UR36][R4.64], R0 ;  /* 0x0000000004007986 */ /* 0x0001e2000c101124 */
[----:B------:R-:W-:Y:S01]  /*d160*/  IMAD.MOV.U32 R19, RZ, RZ, R23 ;  /* 0x000000ffff137224 */ /* 0x000fe200078e0017 */
[----:B------:R-:W-:Y:S06]  /*d170*/  BRA `(.L_x_6385) ;  /* 0x0000000000e07947 */ /* 0x000fec0003800000 */
.L_x_6401:
[----:B------:R-:W-:-:S13]  /*d180*/  ISETP.NE.AND P0, PT, R0, 0x1c, PT ;  /* 0x0000001c0000780c */ /* 0x000fda0003f05270 */
[----:B------:R-:W-:Y:S05]  /*d190*/  @!P0 BRA `(.L_x_6412) ;  /* 0x0000000000cc8947 */ /* 0x000fea0003800000 */
[----:B------:R-:W-:-:S13]  /*d1a0*/  ISETP.NE.AND P0, PT, R0, 0x1d, PT ;  /* 0x0000001d0000780c */ /* 0x000fda0003f05270 */
[----:B------:R-:W-:Y:S05]  /*d1b0*/  @!P0 BRA `(.L_x_6413) ;  /* 0x0000000000b48947 */ /* 0x000fea0003800000 */
[----:B------:R-:W-:-:S13]  /*d1c0*/  ISETP.NE.AND P0, PT, R0, 0x2c, PT ;  /* 0x0000002c0000780c */ /* 0x000fda0003f05270 */
[----:B------:R-:W-:Y:S05]  /*d1d0*/  @!P0 BRA `(.L_x_6414) ;  /* 0x0000000000488947 */ /* 0x000fea0003800000 */
.L_x_6384:
        /* <DEDUP_REMOVED lines=16> */
.L_x_6415:
[----:B------:R-:W-:Y:S01]  /*d2e0*/  IMAD.MOV.U32 R19, RZ, RZ, R23 ;  /* 0x000000ffff137224 */ /* 0x000fe200078e0017 */
[----:B------:R-:W-:Y:S06]  /*d2f0*/  BRA `(.L_x_6385) ;  /* 0x0000000000807947 */ /* 0x000fec0003800000 */
.L_x_6414:
        /* <DEDUP_REMOVED lines=25> */
.L_x_6413:
[----:B-----5:R-:W0:Y:S01]  /*d490*/  F2I.U64.F64.TRUNC R32, R32 ;  /* 0x0000002000207311 */ /* 0x020e22000030d800 */
[----:B------:R-:W-:Y:S01]  /*d4a0*/  IMAD.MOV.U32 R19, RZ, RZ, R23 ;  /* 0x000000ffff137224 */ /* 0x000fe200078e0017 */
[----:B0-----:R0:W-:Y:S01]  /*d4b0*/  STG.E.64 desc[UR36][R4.64], R32 ;  /* 0x0000002004007986 */ /* 0x0011e2000c101b24 */
[----:B------:R-:W-:Y:S05]  /*d4c0*/  BRA `(.L_x_6385) ;  /* 0x00000000000c7947 */ /* 0x000fea0003800000 */
.L_x_6412:
[----:B-----5:R-:W0:Y:S01]  /*d4d0*/  F2I.U32.F64.TRUNC R33, R32 ;  /* 0x0000002000217311 */ /* 0x020e22000030d000 */
[----:B------:R-:W-:Y:S01]  /*d4e0*/  IMAD.MOV.U32 R19, RZ, RZ, R23 ;  /* 0x000000ffff137224 */ /* 0x000fe200078e0017 */
[----:B0-----:R0:W-:Y:S06]  /*d4f0*/  STG.E desc[UR36][R4.64], R33 ;  /* 0x0000002104007986 */ /* 0x0011ec000c101924 */
.L_x_6385:
[----:B------:R-:W-:-:S13]  /*d500*/  ISETP.GE.AND P0, PT, R19, R2, PT ;  /* 0x000000021300720c */ /* 0x000fda0003f06270 */
[----:B------:R-:W-:Y:S05]  /*d510*/  @P0 BREAK.RELIABLE B6 ;  /* 0x0000000000060942 */ /* 0x000fea0003800100 */
        /* <DEDUP_REMOVED lines=22> */
.L_x_6420:
[----:B------:R-:W0:Y:S02]  /*d680*/  F2I.S64.F64.TRUNC R28, R28 ;  /* 0x0000001c001c7311 */ /* 0x000e24000030d900 */
[----:B0-----:R-:W-:-:S05]  /*d690*/  IMAD.MOV.U32 R3, RZ, RZ, R28 ;  /* 0x000000ffff037224 */ /* 0x001fca00078e001c */
[----:B------:R0:W-:Y:S01]  /*d6a0*/  STG.E.U8 desc[UR36][R4.64], R3 ;  /* 0x0000000304007986 */ /* 0x0001e2000c101124 */
[----:B------:R-:W-:Y:S05]  /*d6b0*/  BRA `(.L_x_6422) ;  /* 0x0000001000807947 */ /* 0x000fea0003800000 */
.L_x_6419:
        /* <DEDUP_REMOVED lines=9> */
.L_x_6424:
[----:B------:R-:W0:Y:S02]  /*d750*/  F2I.F64.TRUNC R29, R28 ;  /* 0x0000001c001d7311 */ /* 0x000e24000030d100 */
[----:B0-----:R3:W-:Y:S01]  /*d760*/  STG.E desc[UR36][R4.64], R29 ;  /* 0x0000001d04007986 */ /* 0x0017e2000c101924 */
[----:B------:R-:W-:Y:S05]  /*d770*/  BRA `(.L_x_6422) ;  /* 0x0000001000507947 */ /* 0x000fea0003800000 */
.L_x_6423:
[----:B------:R-:W0:Y:S02]  /*d780*/  F2I.F64.TRUNC R29, R28 ;  /* 0x0000001c001d7311 */ /* 0x000e24000030d100 */
[----:B0-----:R2:W-:Y:S01]  /*d790*/  STG.E.U16 desc[UR36][R4.64], R29 ;  /* 0x0000001d04007986 */ /* 0x0015e2000c101524 */
[----:B------:R-:W-:Y:S05]  /*d7a0*/  BRA `(.L_x_6422) ;  /* 0x0000001000447947 */ /* 0x000fea0003800000 */
.L_x_6418:
        /* <DEDUP_REMOVED lines=17> */
.L_x_6426:
        /* <DEDUP_REMOVED lines=12> */
.L_x_6425:
        /* <DEDUP_REMOVED lines=18> */
.L_x_6428:
        /* <DEDUP_REMOVED lines=13> */
.L_x_6427:
[----:B------:R0:W-:Y:S01]  /*db70*/  STG.E.64 desc[UR36][R4.64], R28 ;  /* 0x0000001c04007986 */ /* 0x0001e2000c101b24 */
[----:B------:R-:W-:Y:S05]  /*db80*/  BRA `(.L_x_6422) ;  /* 0x0000000c004c7947 */ /* 0x000fea0003800000 */
.L_x_6417:
        /* <DEDUP_REMOVED lines=13> */
.L_x_6432:
        /* <DEDUP_REMOVED lines=26> */
.L_x_6435:
[----:B------:R-:W-:-:S04]  /*de00*/  SHF.R.U32.HI R3, RZ, 0x18, R7 ;  /* 0x00000018ff037819 */ /* 0x000fc80000011607 */
[----:B------:R-:W-:-:S07]  /*de10*/  LOP3.LUT R0, R0, 0x80, R3, 0xf8, !PT ;  /* 0x0000008000007812 */ /* 0x000fce00078ef803 */
.L_x_6434:
[----:B------:R-:W-:Y:S05]  /*de20*/  BSYNC.RECONVERGENT B0 ;  /* 0x0000000000007941 */ /* 0x000fea0003800200 */
.L_x_6433:
[----:B------:R0:W-:Y:S01]  /*de30*/  STG.E.U8 desc[UR36][R4.64], R0 ;  /* 0x0000000004007986 */ /* 0x0001e2000c101124 */
[----:B------:R-:W-:Y:S05]  /*de40*/  BRA `(.L_x_6422) ;  /* 0x00000008009c7947 */ /* 0x000fea0003800000 */
.L_x_6431:
        /* <DEDUP_REMOVED lines=26> */
.L_x_6438:
[----:B------:R-:W-:-:S04]  /*dff0*/  SHF.R.U32.HI R3, RZ, 0x18, R7 ;  /* 0x00000018ff037819 */ /* 0x000fc80000011607 */
[----:B------:R-:W-:-:S07]  /*e000*/  LOP3.LUT R0, R0, 0x80, R3, 0xf8, !PT ;  /* 0x0000008000007812 */ /* 0x000fce00078ef803 */
.L_x_6437:
[----:B------:R-:W-:Y:S05]  /*e010*/  BSYNC.RECONVERGENT B0 ;  /* 0x0000000000007941 */ /* 0x000fea0003800200 */
.L_x_6436:
[----:B------:R0:W-:Y:S01]  /*e020*/  STG.E.U8 desc[UR36][R4.64], R0 ;  /* 0x0000000004007986 */ /* 0x0001e2000c101124 */
[----:B------:R-:W-:Y:S05]  /*e030*/  BRA `(.L_x_6422) ;  /* 0x0000000800207947 */ /* 0x000fea0003800000 */
.L_x_6430:
        /* <DEDUP_REMOVED lines=30> */
.L_x_6440:
[----:B------:R-:W0:Y:S02]  /*e220*/  F2I.U64.F64.TRUNC R28, R28 ;  /* 0x0000001c001c7311 */ /* 0x000e24000030d800 */
[----:B0-----:R0:W-:Y:S01]  /*e230*/  STG.E.64 desc[UR36][R4.64], R28 ;  /* 0x0000001c04007986 */ /* 0x0011e2000c101b24 */
[----:B------:R-:W-:Y:S05]  /*e240*/  BRA `(.L_x_6422) ;  /* 0x00000004009c7947 */ /* 0x000fea0003800000 */
.L_x_6439:
[----:B------:R-:W0:Y:S02]  /*e250*/  F2I.U32.F64.TRUNC R29, R28 ;  /* 0x0000001c001d7311 */ /* 0x000e24000030d000 */
[----:B0-----:R0:W-:Y:S01]  /*e260*/  STG.E desc[UR36][R4.64], R29 ;  /* 0x0000001d04007986 */ /* 0x0011e2000c101924 */
[----:B------:R-:W-:Y:S05]  /*e270*/  BRA `(.L_x_6422) ;  /* 0x0000000400907947 */ /* 0x000fea0003800000 */
.L_x_6429:
        /* <DEDUP_REMOVED lines=10> */
.L_x_6442:
[----:B------:R-:W-:-:S05]  /*e320*/  CS2R R30, SRZ ;  /* 0x00000000001e7805 */ /* 0x000fca000001ff00 */
[----:B------:R0:W-:Y:S01]  /*e330*/  STG.E.128 desc[UR36][R4.64], R28 ;  /* 0x0000001c04007986 */ /* 0x0001e2000c101d24 */
[----:B------:R-:W-:Y:S05]  /*e340*/  BRA `(.L_x_6422) ;  /* 0x00000004005c7947 */ /* 0x000fea0003800000 */
.L_x_6441:
[----:B------:R-:W-:-:S13]  /*e350*/  ISETP.NE.AND P0, PT, R0, 0xf, PT ;  /* 0x0000000f0000780c */ /* 0x000fda0003f05270 */
[----:B------:R-:W-:Y:S05]  /*e360*/  @!P0 BRA `(.L_x_6443) ;  /* 0x0000000400288947 */ /* 0x000fea0003800000 */
[----:B------:R-:W-:-:S13]  /*e370*/  ISETP.NE.AND P0, PT, R0, 0x17, PT ;  /* 0x000000170000780c */ /* 0x000fda0003f05270 */
[----:B------:R-:W-:Y:S05]  /*e380*/  @!P0 BRA `(.L_x_6444) ;  /* 0x0000000000b08947 */ /* 0x000fea0003800000 */
[----:B------:R-:W-:-:S13]  /*e390*/  ISETP.NE.AND P0, PT, R0, 0x18, PT ;  /* 0x000000180000780c */ /* 0x000fda0003f05270 */
[----:B------:R-:W-:Y:S05]  /*e3a0*/  @!P0 BRA `(.L_x_6445) ;  /* 0x0000000000448947 */ /* 0x000fea0003800000 */
.L_x_6421:
        /* <DEDUP_REMOVED lines=16> */
.L_x_6446:
[----:B------:R-:W-:Y:S05]  /*e4b0*/  BRA `(.L_x_6422) ;  /* 0x0000000400007947 */ /* 0x000fea0003800000 */
.L_x_6445:
        /* <DEDUP_REMOVED lines=21> */
.L_x_6448:
[----:B------:R-:W-:Y:S05]  /*e610*/  BSYNC.RECONVERGENT B0 ;  /* 0x0000000000007941 */ /* 0x000fea0003800200 */
.L_x_6447:
[----:B------:R-:W-:-:S05]  /*e620*/  LOP3.LUT R3, R0, 0x80, R3, 0xf8, !PT ;  /* 0x0000008000037812 */ /* 0x000fca00078ef803 */
[----:B------:R0:W-:Y:S01]  /*e630*/  STG.E.U8 desc[UR36][R4.64], R3 ;  /* 0x0000000304007986 */ /* 0x0001e2000c101124 */
[----:B------:R-:W-:Y:S05]  /*e640*/  BRA `(.L_x_6422) ;  /* 0x00000000009c7947 */ /* 0x000fea0003800000 */
.L_x_6444:
        /* <DEDUP_REMOVED lines=20> */
.L_x_6450:
[----:B------:R-:W-:Y:S01]  /*e790*/  IMAD.MOV.U32 R0, RZ, RZ, 0x7f ;  /* 0x0000007fff007424 */ /* 0x000fe200078e00ff */
[----:B------:R-:W-:-:S04]  /*e7a0*/  ISETP.GT.U32.AND P0, PT, R3, 0x7f800000, PT ;  /* 0x7f8000000300780c */ /* 0x000fc80003f04070 */
[----:B------:R-:W-:-:S09]  /*e7b0*/  SEL R0, R0, 0x7c, P0 ;  /* 0x0000007c00007807 */ /* 0x000fd20000000000 */
.L_x_6451:
[----:B------:R-:W-:Y:S05]  /*e7c0*/  BSYNC.RECONVERGENT B0 ;  /* 0x0000000000007941 */ /* 0x000fea0003800200 */
.L_x_6449:
[----:B------:R-:W-:-:S04]  /*e7d0*/  SHF.R.U32.HI R3, RZ, 0x18, R7 ;  /* 0x00000018ff037819 */ /* 0x000fc80000011607 */
[----:B------:R-:W-:-:S05]  /*e7e0*/  LOP3.LUT R3, R0, 0x80, R3, 0xf8, !PT ;  /* 0x0000008000037812 */ /* 0x000fca00078ef803 */
[----:B------:R0:W-:Y:S01]  /*e7f0*/  STG.E.U8 desc[UR36][R4.64], R3 ;  /* 0x0000000304007986 */ /* 0x0001e2000c101124 */
[----:B------:R-:W-:Y:S05]  /*e800*/  BRA `(.L_x_6422) ;  /* 0x00000000002c7947 */ /* 0x000fea0003800000 */
.L_x_6443:
        /* <DEDUP_REMOVED lines=11> */
.L_x_6422:
[----:B------:R-:W-:-:S07]  /*e8c0*/  VIADD R19, R19, 0x80 ;  /* 0x0000008013137836 */ /* 0x000fce0000000000 */
.L_x_6379:
[----:B------:R-:W-:-:S13]  /*e8d0*/  ISETP.GE.AND P0, PT, R19, R2, PT ;  /* 0x000000021300720c */ /* 0x000fda0003f06270 */
[----:B------:R-:W-:Y:S05]  /*e8e0*/  @P0 BREAK.RELIABLE B6 ;  /* 0x0000000000060942 */ /* 0x000fea0003800100 */
[----:B------:R-:W-:Y:S05]  /*e8f0*/  @P0 BRA `(.L_x_6416) ;  /* 0x0000001000ec0947 */ /* 0x000fea0003800000 */
[----:B------:R-:W-:Y:S05]  /*e900*/  BSYNC.RELIABLE B6 ;  /* 0x0000000000067941 */ /* 0x000fea0003800100 */
.L_x_6378:
[----:B------:R-:W0:Y:S02]  /*e910*/  LDCU UR4, c[0x0][0x3c0] ;  /* 0x00007800ff0477ac */ /* 0x000e240008000800 */
[----:B01234-:R-:W0:Y:S01]  /*e920*/  LDC.64 R4, c[0x0][0x3a0] ;  /* 0x0000e800ff047b82 */ /* 0x01fe220000000a00 */
[----:B------:R-:W-:Y:S01]  /*e930*/  IMAD R0, R18, 0x200, R19 ;  /* 0x0000020012007824 */ /* 0x000fe200078e0213 */
[----:B------:R-:W-:-:S03]  /*e940*/  PRMT R6, R22, 0x9910, RZ ;  /* 0x0000991016067816 */ /* 0x000fc600000000ff */
        /* <DEDUP_REMOVED lines=14> */
[----:B-----5:R-:W0:Y:S02]  /*ea30*/  F2I.F64.TRUNC R25, R24 ;  /* 0x0000001800197311 */ /* 0x020e24000030d100 */
[----:B0-----:R0:W-:Y:S01]  /*ea40*/  STG.E.U8 desc[UR36][R4.64], R25 ;  /* 0x0000001904007986 */ /* 0x0011e2000c101124 */
[----:B------:R-:W-:Y:S05]  /*ea50*/  BRA `(.L_x_6457) ;  /* 0x0000001000907947 */ /* 0x000fea0003800000 */
.L_x_6455:
[----:B-----5:R-:W0:Y:S02]  /*ea60*/  F2I.S64.F64.TRUNC R24, R24 ;  /* 0x0000001800187311 */ /* 0x020e24000030d900 */
[----:B0-----:R-:W-:-:S05]  /*ea70*/  IMAD.MOV.U32 R3, RZ, RZ, R24 ;  /* 0x000000ffff037224 */ /* 0x001fca00078e0018 */
[----:B------:R0:W-:Y:S01]  /*ea80*/  STG.E.U8 desc[UR36][R4.64], R3 ;  /* 0x0000000304007986 */ /* 0x0001e2000c101124 */
[----:B------:R-:W-:Y:S05]  /*ea90*/  BRA `(.L_x_6457) ;  /* 0x0000001000807947 */ /* 0x000fea0003800000 */
.L_x_6454:
[----:B------:R-:W-:-:S13]  /*eaa0*/  ISETP.NE.AND P0, PT, R0, 0x2, PT ;  /* 0x000000020000780c */ /* 0x000fda0003f05270 */
[----:B------:R-:W-:Y:S05]  /*eab0*/  @!P0 BRA `(.L_x_6458) ;  /* 0x0000000000288947 */ /* 0x000fea0003800000 */
[----:B------:R-:W-:-:S13]  /*eac0*/  ISETP.NE.AND P0, PT, R0, 0x3, PT ;  /* 0x000000030000780c */ /* 0x000fda0003f05270 */
[----:B------:R-:W-:Y:S05]  /*ead0*/  @!P0 BRA `(.L_x_6459) ;  /* 0x0000000000148947 */ /* 0x000fea0003800000 */
[----:B------:R-:W-:-:S13]  /*eae0*/  ISETP.NE.AND P0, PT, R0, 0x4, PT ;  /* 0x000000040000780c */ /* 0x000fda0003f05270 */
[----:B------:R-:W-:Y:S05]  /*eaf0*/  @P0 BRA `(.L_x_6456) ;  /* 0x0000000c00240947 */ /* 0x000fea0003800000 */
[----:B-----5:R-:W0:Y:S02]  /*eb00*/  F2I.S64.F64.TRUNC R24, R24 ;  /* 0x0000001800187311 */ /* 0x020e24000030d900 */
[----:B0-----:R0:W-:Y:S01]  /*eb10*/  STG.E.64 desc[UR36][R4.64], R24 ;  /* 0x0000001804007986 */ /* 0x0011e2000c101b24 */
[----:B------:R-:W-:Y:S05]  /*eb20*/  BRA `(.L_x_6457) ;  /* 0x00000010005c7947 */ /* 0x000fea0003800000 */
.L_x_6459:
[----:B-----5:R-:W0:Y:S02]  /*eb30*/  F2I.F64.TRUNC R25, R24 ;  /* 0x0000001800197311 */ /* 0x020e24000030d100 */
[----:B0-----:R0:W-:Y:S01]  /*eb40*/  STG.E desc[UR36][R4.64], R25 ;  /* 0x0000001904007986 */ /* 0x0011e2000c101924 */
[----:B------:R-:W-:Y:S05]  /*eb50*/  BRA `(.L_x_6457) ;  /* 0x0000001000507947 */ /* 0x000fea0003800000 */
.L_x_6458:
[----:B-----5:R-:W0:Y:S02]  /*eb60*/  F2I.F64.TRUNC R25, R24 ;  /* 0x0000001800197311 */ /* 0x020e24000030d100 */
[----:B0-----:R0:W-:Y:S01]  /*eb70*/  STG.E.U16 desc[UR36][R4.64], R25 ;  /* 0x0000001904007986 */ /* 0x0011e2000c101524 */
[----:B------:R-:W-:Y:S05]  /*eb80*/  BRA `(.L_x_6457) ;  /* 0x0000001000447947 */ /* 0x000fea0003800000 */
.L_x_6453:
        /* <DEDUP_REMOVED lines=17> */
.L_x_6461:
        /* <DEDUP_REMOVED lines=12> */
.L_x_6460:
        /* <DEDUP_REMOVED lines=18> */
.L_x_6463:
        /* <DEDUP_REMOVED lines=13> */
.L_x_6462:
[----:B-----5:R2:W-:Y:S01]  /*ef50*/  STG.E.64 desc[UR36][R4.64], R24 ;  /* 0x0000001804007986 */ /* 0x0205e2000c101b24 */
[----:B------:R-:W-:Y:S05]  /*ef60*/  BRA `(.L_x_6457) ;  /* 0x0000000c004c7947 */ /* 0x000fea0003800000 */
.L_x_6452:
        /* <DEDUP_REMOVED lines=10> */
[----:B-----5:R-:W0:Y:S02]  /*f010*/  F2I.U32.F64.TRUNC R25, R24 ;  /* 0x0000001800197311 */ /* 0x020e24000030d000 */
[----:B0-----:R0:W-:Y:S01]  /*f020*/  STG.E.U16 desc[UR36][R4.64], R25 ;  /* 0x0000001904007986 */ /* 0x0011e2000c101524 */
[----:B------:R-:W-:Y:S05]  /*f030*/  BRA `(.L_x_6457) ;  /* 0x0000000c00187947 */ /* 0x000fea0003800000 */
.L_x_6467:
        /* <DEDUP_REMOVED lines=26> */
.L_x_6470:
[----:B------:R-:W-:-:S04]  /*f1e0*/  SHF.R.U32.HI R3, RZ, 0x18, R7 ;  /* 0x00000018ff037819 */ /* 0x000fc80000011607 */
[----:B------:R-:W-:-:S07]  /*f1f0*/  LOP3.LUT R0, R0, 0x80, R3, 0xf8, !PT ;  /* 0x0000008000007812 */ /* 0x000fce00078ef803 */
.L_x_6469:
[----:B------:R-:W-:Y:S05]  /*f200*/  BSYNC.RECONVERGENT B0 ;  /* 0x0000000000007941 */ /* 0x000fea0003800200 */
.L_x_6468:
[----:B------:R0:W-:Y:S01]  /*f210*/  STG.E.U8 desc[UR36][R4.64], R0 ;  /* 0x0000000004007986 */ /* 0x0001e2000c101124 */
[----:B------:R-:W-:Y:S05]  /*f220*/  BRA `(.L_x_6457) ;  /* 0x00000008009c7947 */ /* 0x000fea0003800000 */
.L_x_6466:
        /* <DEDUP_REMOVED lines=26> */
.L_x_6473:
[----:B------:R-:W-:-:S04]  /*f3d0*/  SHF.R.U32.HI R3, RZ, 0x18, R7 ;  /* 0x00000018ff037819 */ /* 0x000fc80000011607 */
[----:B------:R-:W-:-:S07]  /*f3e0*/  LOP3.LUT R0, R0, 0x80, R3, 0xf8, !PT ;  /* 0x0000008000007812 */ /* 0x000fce00078ef803 */
.L_x_6472:
[----:B------:R-:W-:Y:S05]  /*f3f0*/  BSYNC.RECONVERGENT B0 ;  /* 0x0000000000007941 */ /* 0x000fea0003800200 */
.L_x_6471:
[----:B------:R0:W-:Y:S01]  /*f400*/  STG.E.U8 desc[UR36][R4.64], R0 ;  /* 0x0000000004007986 */ /* 0x0001e2000c101124 */
[----:B------:R-:W-:Y:S05]  /*f410*/  BRA `(.L_x_6457) ;  /* 0x0000000800207947 */ /* 0x000fea0003800000 */
.L_x_6465:
        /* <DEDUP_REMOVED lines=30> */
.L_x_6475:
[----:B-----5:R-:W0:Y:S02]  /*f600*/  F2I.U64.F64.TRUNC R24, R24 ;  /* 0x0000001800187311 */ /* 0x020e24000030d800 */
[----:B0-----:R0:W-:Y:S01]  /*f610*/  STG.E.64 desc[UR36][R4.64], R24 ;  /* 0x0000001804007986 */ /* 0x0011e2000c101b24 */
[----:B------:R-:W-:Y:S05]  /*f620*/  BRA `(.L_x_6457) ;  /* 0x00000004009c7947 */ /* 0x000fea0003800000 */
.L_x_6474:
[----:B-----5:R-:W0:Y:S02]  /*f630*/  F2I.U32.F64.TRUNC R25, R24 ;  /* 0x0000001800197311 */ /* 0x020e24000030d000 */
[----:B0-----:R0:W-:Y:S01]  /*f640*/  STG.E desc[UR36][R4.64], R25 ;  /* 0x0000001904007986 */ /* 0x0011e2000c101924 */
[----:B------:R-:W-:Y:S05]  /*f650*/  BRA `(.L_x_6457) ;  /* 0x0000000400907947 */ /* 0x000fea0003800000 */
.L_x_6464:
[----:B------:R-:W-:-:S13]  /*f660*/  ISETP.GT.AND P0, PT, R0, 0xe, PT ;  /* 0x0000000e0000780c */ /* 0x000fda0003f04270 */
[----:B------:R-:W-:Y:S05]  /*f670*/  @P0 BRA `(.L_x_6476) ;  /* 0x00000000002c0947 */ /* 0x000fea0003800000 */
[----:B------:R-:W-:-:S13]  /*f680*/  ISETP.NE.AND P0, PT, R0, 0xa, PT ;  /* 0x0000000a0000780c */ /* 0x000fda0003f05270 */
[----:B------:R-:W-:Y:S05]  /*f690*/  @!P0 BRA `(.L_x_6477) ;  /* 0x0000000000188947 */ /* 0x000fea0003800000 */
[----:B------:R-:W-:-:S13]  /*f6a0*/  ISETP.NE.AND P0, PT, R0, 0xb, PT ;  /* 0x0000000b0000780c */ /* 0x000fda0003f05270 */
[----:B------:R-:W-:Y:S05]  /*f6b0*/  @P0 BRA `(.L_x_6456) ;  /* 0x0000000000340947 */ /* 0x000fea0003800000 */
[----:B-----5:R-:W0:Y:S02]  /*f6c0*/  DSETP.NEU.AND P0, PT, R24, RZ, PT ;  /* 0x000000ff1800722a */ /* 0x020e240003f0d000 */
[----:B0-----:R-:W-:-:S05]  /*f6d0*/  SEL R3, RZ, 0x1, !P0 ;  /* 0x00000001ff037807 */ /* 0x001fca0004000000 */
[----:B------:R0:W-:Y:S01]  /*f6e0*/  STG.E.U8 desc[UR36][R4.64], R3 ;  /* 0x0000000304007986 */ /* 0x0001e2000c101124 */
[----:B------:R-:W-:Y:S05]  /*f6f0*/  BRA `(.L_x_6457) ;  /* 0x0000000400687947 */ /* 0x000fea0003800000 */
.L_x_6477:
[----:B------:R-:W-:-:S05]  /*f700*/  CS2R R26, SRZ ;  /* 0x00000000001a7805 */ /* 0x000fca000001ff00 */
[----:B-----5:R0:W-:Y:S01]  /*f710*/  STG.E.128 desc[UR36][R4.64], R24 ;  /* 0x0000001804007986 */ /* 0x0201e2000c101d24 */
[----:B------:R-:W-:Y:S05]  /*f720*/  BRA `(.L_x_6457) ;  /* 0x00000004005c7947 */ /* 0x000fea0003800000 */
.L_x_6476:
[----:B------:R-:W-:-:S13]  /*f730*/  ISETP.NE.AND P0, PT, R0, 0xf, PT ;  /* 0x0000000f0000780c */ /* 0x000fda0003f05270 */
[----:B------:R-:W-:Y:S05]  /*f740*/  @!P0 BRA `(.L_x_6478) ;  /* 0x0000000400288947 */ /* 0x000fea0003800000 */
[----:B------:R-:W-:-:S13]  /*f750*/  ISETP.NE.AND P0, PT, R0, 0x17, PT ;  /* 0x000000170000780c */ /* 0x000fda0003f05270 */
[----:B------:R-:W-:Y:S05]  /*f760*/  @!P0 BRA `(.L_x_6479) ;  /* 0x0000000000b08947 */ /* 0x000fea0003800000 */
[----:B------:R-:W-:-:S13]  /*f770*/  ISETP.NE.AND P0, PT, R0, 0x18, PT ;  /* 0x000000180000780c */ /* 0x000fda0003f05270 */
[----:B------:R-:W-:Y:S05]  /*f780*/  @!P0 BRA `(.L_x_6480) ;  /* 0x0000000000448947 */ /* 0x000fea0003800000 */
.L_x_6456:
        /* <DEDUP_REMOVED lines=16> */
.L_x_6481:
[----:B------:R-:W-:Y:S05]  /*f890*/  BRA `(.L_x_6457) ;  /* 0x0000000400007947 */ /* 0x000fea0003800000 */
.L_x_6480:
        /* <DEDUP_REMOVED lines=21> */
.L_x_6483:
[----:B------:R-:W-:Y:S05]  /*f9f0*/  BSYNC.RECONVERGENT B0 ;  /* 0x0000000000007941 */ /* 0x000fea0003800200 */
.L_x_6482:
[----:B------:R-:W-:-:S05]  /*fa00*/  LOP3.LUT R3, R0, 0x80, R3, 0xf8, !PT ;  /* 0x0000008000037812 */ /* 0x000fca00078ef803 */
[----:B------:R0:W-:Y:S01]  /*fa10*/  STG.E.U8 desc[UR36][R4.64], R3 ;  /* 0x0000000304007986 */ /* 0x0001e2000c101124 */
[----:B------:R-:W-:Y:S05]  /*fa20*/  BRA `(.L_x_6457) ;  /* 0x00000000009c7947 */ /* 0x000fea0003800000 */
.L_x_6479:
        /* <DEDUP_REMOVED lines=20> */
.L_x_6485:
[----:B------:R-:W-:Y:S01]  /*fb70*/  IMAD.MOV.U32 R0, RZ, RZ, 0x7f ;  /* 0x0000007fff007424 */ /* 0x000fe200078e00ff */
[----:B------:R-:W-:-:S04]  /*fb80*/  ISETP.GT.U32.AND P0, PT, R3, 0x7f800000, PT ;  /* 0x7f8000000300780c */ /* 0x000fc80003f04070 */
[----:B------:R-:W-:-:S09]  /*fb90*/  SEL R0, R0, 0x7c, P0 ;  /* 0x0000007c00007807 */ /* 0x000fd20000000000 */
.L_x_6486:
[----:B------:R-:W-:Y:S05]  /*fba0*/  BSYNC.RECONVERGENT B0 ;  /* 0x0000000000007941 */ /* 0x000fea0003800200 */
.L_x_6484:
[----:B------:R-:W-:-:S04]  /*fbb0*/  SHF.R.U32.HI R3, RZ, 0x18, R7 ;  /* 0x00000018ff037819 */ /* 0x000fc80000011607 */
[----:B------:R-:W-:-:S05]  /*fbc0*/  LOP3.LUT R3, R0, 0x80, R3, 0xf8, !PT ;  /* 0x0000008000037812 */ /* 0x000fca00078ef803 */
[----:B------:R0:W-:Y:S01]  /*fbd0*/  STG.E.U8 desc[UR36][R4.64], R3 ;  /* 0x0000000304007986 */ /* 0x0001e2000c101124 */
[----:B------:R-:W-:Y:S05]  /*fbe0*/  BRA `(.L_x_6457) ;  /* 0x00000000002c7947 */ /* 0x000fea0003800000 */
.L_x_6478:
        /* <DEDUP_REMOVED lines=11> */
.L_x_6457:
[----:B------:R-:W-:-:S07]  /*fca0*/  VIADD R19, R19, 0x80 ;  /* 0x0000008013137836 */ /* 0x000fce0000000000 */
.L_x_6416:
[----:B------:R-:W-:Y:S05]  /*fcb0*/  BSYNC.RECONVERGENT B7 ;  /* 0x0000000000077941 */ /* 0x000fea0003800200 */
.L_x_6377:
[----:B------:R-:W-:-:S13]  /*fcc0*/  ISETP.GE.AND P0, PT, R19, R2, PT ;  /* 0x000000021300720c */ /* 0x000fda0003f06270 */
[----:B------:R-:W-:Y:S05]  /*fcd0*/  @P0 EXIT ;  /* 0x000000000000094d */ /* 0x000fea0003800000 */
[----:B0---4-:R-:W0:Y:S01]  /*fce0*/  LDC.64 R2, c[0x0][0x3a0] ;  /* 0x0000e800ff027b82 */ /* 0x011e220000000a00 */
[----:B------:R-:W2:Y:S01]  /*fcf0*/  LDCU UR4, c[0x0][0x3c0] ;  /* 0x00007800ff0477ac */ /* 0x000ea20008000800 */
[----:B-1----:R-:W-:Y:S01]  /*fd00*/  PRMT R0, R22, 0x9910, RZ ;  /* 0x0000991016007816 */ /* 0x002fe200000000ff */
[----:B------:R-:W-:-:S03]  /*fd10*/  IMAD R18, R18, 0x200, R19 ;  /* 0x0000020012127824 */ /* 0x000fc600078e0213 */
[----:B------:R-:W-:Y:S01]  /*fd20*/  ISETP.GT.AND P1, PT, R0, 0x9, PT ;  /* 0x000000090000780c */ /* 0x000fe20003f24270 */
[----:B--23--:R-:W-:-:S05]  /*fd30*/  IMAD R5, R18, UR4, RZ ;  /* 0x0000000412057c24 */ /* 0x00cfca000f8e02ff */
        /* <DEDUP_REMOVED lines=12> */
[----:B0-----:R-:W-:Y:S01]  /*fe00*/  STG.E.U8 desc[UR36][R2.64], R17 ;  /* 0x0000001102007986 */ /* 0x001fe2000c101124 */
[----:B------:R-:W-:Y:S05]  /*fe10*/  EXIT ;  /* 0x000000000000794d */ /* 0x000fea0003800000 */
.L_x_6490:
[----:B-----5:R-:W0:Y:S02]  /*fe20*/  F2I.S64.F64.TRUNC R16, R16 ;  /* 0x0000001000107311 */ /* 0x020e24000030d900 */
[----:B0-----:R-:W-:-:S05]  /*fe30*/  IMAD.MOV.U32 R5, RZ, RZ, R16 ;  /* 0x000000ffff057224 */ /* 0x001fca00078e0010 */
[----:B------:R-:W-:Y:S01]  /*fe40*/  STG.E.U8 desc[UR36][R2.64], R5 ;  /* 0x0000000502007986 */ /* 0x000fe2000c101124 */
[----:B------:R-:W-:Y:S05]  /*fe50*/  EXIT ;  /* 0x000000000000794d */ /* 0x000fea0003800000 */
.L_x_6489:
[----:B------:R-:W-:-:S13]  /*fe60*/  ISETP.NE.AND P0, PT, R0, 0x2, PT ;  /* 0x000000020000780c */ /* 0x000fda0003f05270 */
[----:B------:R-:W-:Y:S05]  /*fe70*/  @!P0 BRA `(.L_x_6492) ;  /* 0x0000000000288947 */ /* 0x000fea0003800000 */
[----:B------:R-:W-:-:S13]  /*fe80*/  ISETP.NE.AND P0, PT, R0, 0x3, PT ;  /* 0x000000030000780c */ /* 0x000fda0003f05270 */
[----:B------:R-:W-:Y:S05]  /*fe90*/  @!P0 BRA `(.L_x_6493) ;  /* 0x0000000000148947 */ /* 0x000fea0003800000 */
[----:B------:R-:W-:-:S13]  /*fea0*/  ISETP.NE.AND P0, PT, R0, 0x4, PT ;  /* 0x000000040000780c */ /* 0x000fda0003f05270 */
[----:B------:R-:W-:Y:S05]  /*feb0*/  @P0 BRA `(.L_x_6491) ;  /* 0x0000000c00240947 */ /* 0x000fea0003800000 */
[----:B-----5:R-:W0:Y:S02]  /*fec0*/  F2I.S64.F64.TRUNC R16, R16 ;  /* 0x0000001000107311 */ /* 0x020e24000030d900 */
[----:B0-----:R-:W-:Y:S01]  /*fed0*/  STG.E.64 desc[UR36][R2.64], R16 ;  /* 0x0000001002007986 */ /* 0x001fe2000c101b24 */
[----:B------:R-:W-:Y:S05]  /*fee0*/  EXIT ;  /* 0x000000000000794d */ /* 0x000fea0003800000 */
.L_x_6493:
[----:B-----5:R-:W0:Y:S02]  /*fef0*/  F2I.F64.TRUNC R17, R16 ;  /* 0x0000001000117311 */ /* 0x020e24000030d100 */
[----:B0-----:R-:W-:Y:S01]  /*ff00*/  STG.E desc[UR36][R2.64], R17 ;  /* 0x0000001102007986 */ /* 0x001fe2000c101924 */
[----:B------:R-:W-:Y:S05]  /*ff10*/  EXIT ;  /* 0x000000000000794d */ /* 0x000fea0003800000 */
.L_x_6492:
[----:B-----5:R-:W0:Y:S02]  /*ff20*/  F2I.F64.TRUNC R17, R16 ;  /* 0x0000001000117311 */ /* 0x020e24000030d100 */
[----:B0-----:R-:W-:Y:S01]  /*ff30*/  STG.E.U16 desc[UR36][R2.64], R17 ;  /* 0x0000001102007986 */ /* 0x001fe2000c101524 */
[----:B------:R-:W-:Y:S05]  /*ff40*/  EXIT ;  /* 0x000000000000794d */ /* 0x000fea0003800000 */
.L_x_6488:
        /* <DEDUP_REMOVED lines=17> */
.L_x_6495:
        /* <DEDUP_REMOVED lines=12> */
.L_x_6494:
        /* <DEDUP_REMOVED lines=18> */
.L_x_6497:
        /* <DEDUP_REMOVED lines=13> */
.L_x_6496:
[----:B-----5:R-:W-:Y:S01]  /*10310*/  STG.E.64 desc[UR36][R2.64], R16 ;  /* 0x0000001002007986 */ /* 0x020fe2000c101b24 */
[----:B------:R-:W-:Y:S05]  /*10320*/  EXIT ;  /* 0x000000000000794d */ /* 0x000fea0003800000 */
.L_x_6487:
        /* <DEDUP_REMOVED lines=11> */
[----:B0-----:R-:W-:Y:S01]  /*103e0*/  STG.E.U16 desc[UR36][R2.64], R17 ;  /* 0x0000001102007986 */ /* 0x001fe2000c101524 */
[----:B------:R-:W-:Y:S05]  /*103f0*/  EXIT ;  /* 0x000000000000794d */ /* 0x000fea0003800000 */
.L_x_6501:
        /* <DEDUP_REMOVED lines=26> */
.L_x_6504:
[----:B------:R-:W-:-:S04]  /*105a0*/  SHF.R.U32.HI R5, RZ, 0x18, R5 ;  /* 0x00000018ff057819 */ /* 0x000fc80000011605 */
[----:B------:R-:W-:-:S07]  /*105b0*/  LOP3.LUT R0, R0, 0x80, R5, 0xf8, !PT ;  /* 0x0000008000007812 */ /* 0x000fce00078ef805 */
.L_x_6503:
[----:B------:R-:W-:Y:S05]  /*105c0*/  BSYNC.RECONVERGENT B0 ;  /* 0x0000000000007941 */ /* 0x000fea0003800200 */
.L_x_6502:
[----:B------:R-:W-:Y:S01]  /*105d0*/  STG.E.U8 desc[UR36][R2.64], R0 ;  /* 0x0000000002007986 */ /* 0x000fe2000c101124 */
[----:B------:R-:W-:Y:S05]  /*105e0*/  EXIT ;  /* 0x000000000000794d */ /* 0x000fea0003800000 */
.L_x_6500:
        /* <DEDUP_REMOVED lines=26> */
.L_x_6507:
[----:B------:R-:W-:-:S04]  /*10790*/  SHF.R.U32.HI R5, RZ, 0x18, R5 ;  /* 0x00000018ff057819 */ /* 0x000fc80000011605 */
[----:B------:R-:W-:-:S07]  /*107a0*/  LOP3.LUT R0, R0, 0x80, R5, 0xf8, !PT ;  /* 0x0000008000007812 */ /* 0x000fce00078ef805 */
.L_x_6506:
[----:B------:R-:W-:Y:S05]  /*107b0*/  BSYNC.RECONVERGENT B0 ;  /* 0x0000000000007941 */ /* 0x000fea0003800200 */
.L_x_6505:
[----:B------:R-:W-:Y:S01]  /*107c0*/  STG.E.U8 desc[UR36][R2.64], R0 ;  /* 0x0000000002007986 */ /* 0x000fe2000c101124 */
[----:B------:R-:W-:Y:S05]  /*107d0*/  EXIT ;  /* 0x000000000000794d */ /* 0x000fea0003800000 */
.L_x_6499:
        /* <DEDUP_REMOVED lines=30> */
.L_x_6509:
[----:B-----5:R-:W0:Y:S02]  /*109c0*/  F2I.U64.F64.TRUNC R16, R16 ;  /* 0x0000001000107311 */ /* 0x020e24000030d800 */
[----:B0-----:R-:W-:Y:S01]  /*109d0*/  STG.E.64 desc[UR36][R2.64], R16 ;  /* 0x0000001002007986 */ /* 0x001fe2000c101b24 */
[----:B------:R-:W-:Y:S05]  /*109e0*/  EXIT ;  /* 0x000000000000794d */ /* 0x000fea0003800000 */
.L_x_6508:
[----:B-----5:R-:W0:Y:S02]  /*109f0*/  F2I.U32.F64.TRUNC R17, R16 ;  /* 0x0000001000117311 */ /* 0x020e24000030d000 */
[----:B0-----:R-:W-:Y:S01]  /*10a00*/  STG.E desc[UR36][R2.64], R17 ;  /* 0x0000001102007986 */ /* 0x001fe2000c101924 */
[----:B------:R-:W-:Y:S05]  /*10a10*/  EXIT ;  /* 0x000000000000794d */ /* 0x000fea0003800000 */
.L_x_6498:
        /* <DEDUP_REMOVED lines=8> */
[----:B------:R-:W-:Y:S01]  /*10aa0*/  STG.E.U8 desc[UR36][R2.64], R5 ;  /* 0x0000000502007986 */ /* 0x000fe2000c101124 */
[----:B------:R-:W-:Y:S05]  /*10ab0*/  EXIT ;  /* 0x000000000000794d */ /* 0x000fea0003800000 */
.L_x_6511:
[----:B------:R-:W-:-:S05]  /*10ac0*/  CS2R R18, SRZ ;  /* 0x0000000000127805 */ /* 0x000fca000001ff00 */
[----:B-----5:R-:W-:Y:S01]  /*10ad0*/  STG.E.128 desc[UR36][R2.64], R16 ;  /* 0x0000001002007986 */ /* 0x020fe2000c101d24 */
[----:B------:R-:W-:Y:S05]  /*10ae0*/  EXIT ;  /* 0x000000000000794d */ /* 0x000fea0003800000 */
.L_x_6510:
[----:B------:R-:W-:-:S13]  /*10af0*/  ISETP.NE.AND P0, PT, R0, 0xf, PT ;  /* 0x0000000f0000780c */ /* 0x000fda0003f05270 */
[----:B------:R-:W-:Y:S05]  /*10b00*/  @!P0 BRA `(.L_x_6512) ;  /* 0x0000000400288947 */ /* 0x000fea0003800000 */
[----:B------:R-:W-:-:S13]  /*10b10*/  ISETP.NE.AND P0, PT, R0, 0x17, PT ;  /* 0x000000170000780c */ /* 0x000fda0003f05270 */
[----:B------:R-:W-:Y:S05]  /*10b20*/  @!P0 BRA `(.L_x_6513) ;  /* 0x0000000000b08947 */ /* 0x000fea0003800000 */
[----:B------:R-:W-:-:S13]  /*10b30*/  ISETP.NE.AND P0, PT, R0, 0x18, PT ;  /* 0x000000180000780c */ /* 0x000fda0003f05270 */
[----:B------:R-:W-:Y:S05]  /*10b40*/  @!P0 BRA `(.L_x_6514) ;  /* 0x0000000000448947 */ /* 0x000fea0003800000 */
.L_x_6491:
        /* <DEDUP_REMOVED lines=16> */
.L_x_6515:
[----:B------:R-:W-:Y:S05]  /*10c50*/  EXIT ;  /* 0x000000000000794d */ /* 0x000fea0003800000 */
.L_x_6514:
        /* <DEDUP_REMOVED lines=21> */
.L_x_6517:
[----:B------:R-:W-:Y:S05]  /*10db0*/  BSYNC.RECONVERGENT B0 ;  /* 0x0000000000007941 */ /* 0x000fea0003800200 */
.L_x_6516:
[----:B------:R-:W-:-:S05]  /*10dc0*/  LOP3.LUT R5, R0, 0x80, R5, 0xf8, !PT ;  /* 0x0000008000057812 */ /* 0x000fca00078ef805 */
[----:B------:R-:W-:Y:S01]  /*10dd0*/  STG.E.U8 desc[UR36][R2.64], R5 ;  /* 0x0000000502007986 */ /* 0x000fe2000c101124 */
[----:B------:R-:W-:Y:S05]  /*10de0*/  EXIT ;  /* 0x000000000000794d */ /* 0x000fea0003800000 */
.L_x_6513:
        /* <DEDUP_REMOVED lines=20> */
.L_x_6519:
[----:B------:R-:W-:Y:S01]  /*10f30*/  IMAD.MOV.U32 R0, RZ, RZ, 0x7f ;  /* 0x0000007fff007424 */ /* 0x000fe200078e00ff */
[----:B------:R-:W-:-:S04]  /*10f40*/  ISETP.GT.U32.AND P0, PT, R4, 0x7f800000, PT ;  /* 0x7f8000000400780c */ /* 0x000fc80003f04070 */
[----:B------:R-:W-:-:S09]  /*10f50*/  SEL R0, R0, 0x7c, P0 ;  /* 0x0000007c00007807 */ /* 0x000fd20000000000 */
.L_x_6520:
[----:B------:R-:W-:Y:S05]  /*10f60*/  BSYNC.RECONVERGENT B0 ;  /* 0x0000000000007941 */ /* 0x000fea0003800200 */
.L_x_6518:
[----:B------:R-:W-:-:S04]  /*10f70*/  SHF.R.U32.HI R5, RZ, 0x18, R5 ;  /* 0x00000018ff057819 */ /* 0x000fc80000011605 */
[----:B------:R-:W-:-:S05]  /*10f80*/  LOP3.LUT R5, R0, 0x80, R5, 0xf8, !PT ;  /* 0x0000008000057812 */ /* 0x000fca00078ef805 */
[----:B------:R-:W-:Y:S01]  /*10f90*/  STG.E.U8 desc[UR36][R2.64], R5 ;  /* 0x0000000502007986 */ /* 0x000fe2000c101124 */
[----:B------:R-:W-:Y:S05]  /*10fa0*/  EXIT ;  /* 0x000000000000794d */ /* 0x000fea0003800000 */
.L_x_6512:
        /* <DEDUP_REMOVED lines=12> */
        .weak           $__internal_7_$__cuda_sm20_div_rn_f64_full
        .type           $__internal_7_$__cuda_sm20_div_rn_f64_full,@function
        .size           $__internal_7_$__cuda_sm20_div_rn_f64_full,(.L_x_7022 - $__internal_7_$__cuda_sm20_div_rn_f64_full)
$__internal_7_$__cuda_sm20_div_rn_f64_full:
[C---:B------:R-:W-:Y:S01]  /*11070*/  FSETP.GEU.AND P0, PT, |R7|.reuse, 1.469367938527859385e-39, PT ;  /* 0x001000000700780b */ /* 0x040fe20003f0e200 */
[----:B------:R-:W-:Y:S01]  /*11080*/  IMAD.MOV.U32 R4, RZ, RZ, 0x1ca00000 ;  /* 0x1ca00000ff047424 */ /* 0x000fe200078e00ff */
[----:B------:R-:W-:Y:S01]  /*11090*/  LOP3.LUT R3, R7, 0x7ff00000, RZ, 0xc0, !PT ;  /* 0x7ff0000007037812 */ /* 0x000fe200078ec0ff */
[----:B------:R-:W-:Y:S01]  /*110a0*/  IMAD.MOV.U32 R14, RZ, RZ, 0x1 ;  /* 0x00000001ff0e7424 */ /* 0x000fe200078e00ff */
[----:B------:R-:W-:Y:S01]  /*110b0*/  LOP3.LUT R22, R9, 0x7ff00000, RZ, 0xc0, !PT ;  /* 0x7ff0000009167812 */ /* 0x000fe200078ec0ff */
[----:B------:R-:W-:Y:S03]  /*110c0*/  BSSY.RECONVERGENT B0, `(.L_x_6521) ;  /* 0x0000079000007945 */ /* 0x000fe60003800200 */
[----:B------:R-:W-:-:S04]  /*110d0*/  ISETP.GE.U32.AND P1, PT, R3, R22, PT ;  /* 0x000000160300720c */ /* 0x000fc80003f26070 */
[C---:B------:R-:W-:Y:S01]  /*110e0*/  SEL R11, R4.reuse, 0x63400000, !P1 ;  /* 0x63400000040b7807 */ /* 0x040fe20004800000 */
[----:B------:R-:W-:Y:S01]  /*110f0*/  @!P0 IMAD.MOV.U32 R12, RZ, RZ, RZ ;  /* 0x000000ffff0c8224 */ /* 0x000fe200078e00ff */
[----:B------:R-:W-:Y:S02]  /*11100*/  @!P0 LOP3.LUT R10, R9, 0x7ff00000, RZ, 0xc0, !PT ;  /* 0x7ff00000090a8812 */ /* 0x000fe400078ec0ff */
[----:B------:R-:W-:Y:S02]  /*11110*/  LOP3.LUT R11, R11, 0x800fffff, R7, 0xf8, !PT ;  /* 0x800fffff0b0b7812 */ /* 0x000fe400078ef807 */
[----:B------:R-:W-:Y:S01]  /*11120*/  @!P0 ISETP.GE.U32.AND P2, PT, R3, R10, PT ;  /* 0x0000000a0300820c */ /* 0x000fe20003f46070 */
[----:B------:R-:W-:Y:S01]  /*11130*/  IMAD.MOV.U32 R10, RZ, RZ, R6 ;  /* 0x000000ffff0a7224 */ /* 0x000fe200078e0006 */
[----:B------:R-:W-:Y:S02]  /*11140*/  FSETP.GEU.AND P1, PT, |R9|, 1.469367938527859385e-39, PT ;  /* 0x001000000900780b */ /* 0x000fe40003f2e200 */
[----:B------:R-:W-:-:S04]  /*11150*/  @!P0 SEL R5, R4, 0x63400000, !P2 ;  /* 0x6340000004058807 */ /* 0x000fc80005000000 */
[----:B------:R-:W-:-:S04]  /*11160*/  @!P0 LOP3.LUT R5, R5, 0x80000000, R7, 0xf8, !PT ;  /* 0x8000000005058812 */ /* 0x000fc800078ef807 */
[----:B------:R-:W-:-:S06]  /*11170*/  @!P0 LOP3.LUT R13, R5, 0x100000, RZ, 0xfc, !PT ;  /* 0x00100000050d8812 */ /* 0x000fcc00078efcff */
[----:B------:R0:W-:Y:S02]  /*11180*/  @!P0 DFMA R10, R10, 2, -R12 ;  /* 0x400000000a0a882b */ /* 0x0001e4000000080c */
[----:B0-----:R-:W-:-:S04]  /*11190*/  LOP3.LUT R12, R9, 0x800fffff, RZ, 0xc0, !PT ;  /* 0x800fffff090c7812 */ /* 0x001fc800078ec0ff */
[----:B------:R-:W-:Y:S01]  /*111a0*/  LOP3.LUT R13, R12, 0x3ff00000, RZ, 0xfc, !PT ;  /* 0x3ff000000c0d7812 */ /* 0x000fe200078efcff */
[----:B------:R-:W-:-:S15]  /*111b0*/  IMAD.MOV.U32 R12, RZ, RZ, R8 ;  /* 0x000000ffff0c7224 */ /* 0x000fde00078e0008 */
[----:B------:R-:W-:-:S15]  /*111c0*/  NOP ;  /* 0x0000000000007918 */ /* 0x000fde0000000000 */
[----:B------:R-:W-:-:S15]  /*111d0*/  NOP ;  /* 0x0000000000007918 */ /* 0x000fde0000000000 */
[----:B------:R-:W-:-:S12]  /*111e0*/  NOP ;  /* 0x0000000000007918 */ /* 0x000fd80000000000 */
[----:B------:R-:W0:Y:S02]  /*111f0*/  @!P1 DMUL R12, R8, 8.98846567431157953865e+307 ;  /* 0x7fe00000080c9828 */ /* 0x000e240000000000 */
[----:B0-----:R-:W0:Y:S01]  /*11200*/  MUFU.RCP64H R15, R13 ;  /* 0x0000000d000f7308 */ /* 0x001e220000001800 */
[----:B------:R-:W-:-:S15]  /*11210*/  @!P1 LOP3.LUT R22, R13, 0x7ff00000, RZ, 0xc0, !PT ;  /* 0x7ff000000d169812 */ /* 0x000fde00078ec0ff */
[----:B------:R-:W-:-:S15]  /*11220*/  NOP ;  /* 0x0000000000007918 */ /* 0x000fde0000000000 */
        /* <DEDUP_REMOVED lines=39> */
[----:B0-----:R-:W-:Y:S01]  /*114a0*/  IMAD.MOV.U32 R14, RZ, RZ, R3 ;  /* 0x000000ffff0e7224 */ /* 0x001fe200078e0003 */
[----:B------:R-:W-:-:S05]  /*114b0*/  @!P0 LOP3.LUT R14, R11, 0x7ff00000, RZ, 0xc0, !PT ;  /* 0x7ff000000b0e8812 */ /* 0x000fca00078ec0ff */
[----:B------:R-:W-:-:S05]  /*114c0*/  VIADD R5, R14, 0xffffffff ;  /* 0xffffffff0e057836 */ /* 0x000fca0000000000 */
[----:B------:R-:W-:Y:S01]  /*114d0*/  ISETP.GT.U32.AND P0, PT, R5, 0x7feffffe, PT ;  /* 0x7feffffe0500780c */ /* 0x000fe20003f04070 */
[----:B------:R-:W-:-:S05]  /*114e0*/  VIADD R5, R22, 0xffffffff ;  /* 0xffffffff16057836 */ /* 0x000fca0000000000 */
[----:B------:R-:W-:-:S13]  /*114f0*/  ISETP.GT.U32.OR P0, PT, R5, 0x7feffffe, P0 ;  /* 0x7feffffe0500780c */ /* 0x000fda0000704470 */
[----:B-1----:R-:W-:Y:S05]  /*11500*/  @P0 BRA `(.L_x_6522) ;  /* 0x00000000007c0947 */ /* 0x002fea0003800000 */
[----:B------:R-:W-:-:S04]  /*11510*/  LOP3.LUT R6, R9, 0x7ff00000, RZ, 0xc0, !PT ;  /* 0x7ff0000009067812 */ /* 0x000fc800078ec0ff */
        /* <DEDUP_REMOVED lines=30> */
.L_x_6522:
        /* <DEDUP_REMOVED lines=16> */
.L_x_6525:
[----:B------:R-:W-:Y:S01]  /*11800*/  LOP3.LUT R5, R9, 0x80000, RZ, 0xfc, !PT ;  /* 0x0008000009057812 */ /* 0x000fe200078efcff */
[----:B------:R-:W-:Y:S01]  /*11810*/  IMAD.MOV.U32 R4, RZ, RZ, R8 ;  /* 0x000000ffff047224 */ /* 0x000fe200078e0008 */
[----:B------:R-:W-:Y:S06]  /*11820*/  BRA `(.L_x_6523) ;  /* 0x0000000000087947 */ /* 0x000fec0003800000 */
.L_x_6524:
[----:B------:R-:W-:Y:S01]  /*11830*/  LOP3.LUT R5, R7, 0x80000, RZ, 0xfc, !PT ;  /* 0x0008000007057812 */ /* 0x000fe200078efcff */
[----:B------:R-:W-:-:S07]  /*11840*/  IMAD.MOV.U32 R4, RZ, RZ, R6 ;  /* 0x000000ffff047224 */ /* 0x000fce00078e0006 */
.L_x_6523:
[----:B------:R-:W-:Y:S05]  /*11850*/  BSYNC.RECONVERGENT B0 ;  /* 0x0000000000007941 */ /* 0x000fea0003800200 */
.L_x_6521:
[----:B------:R-:W-:Y:S02]  /*11860*/  IMAD.MOV.U32 R3, RZ, RZ, R4 ;  /* 0x000000ffff037224 */ /* 0x000fe400078e0004 */
[----:B------:R-:W-:Y:S02]  /*11870*/  IMAD.MOV.U32 R6, RZ, RZ, R5 ;  /* 0x000000ffff067224 */ /* 0x000fe400078e0005 */
[----:B------:R-:W-:Y:S02]  /*11880*/  IMAD.MOV.U32 R4, RZ, RZ, R0 ;  /* 0x000000ffff047224 */ /* 0x000fe400078e0000 */
[----:B------:R-:W-:-:S04]  /*11890*/  IMAD.MOV.U32 R5, RZ, RZ, 0x0 ;  /* 0x00000000ff057424 */ /* 0x000fc800078e00ff */
[----:B------:R-:W-:Y:S05]  /*118a0*/  RET.REL.NODEC R4 `(_ZN2at6native27unrolled_elementwise_kernelIZZZNS0_65_GLOBAL__N__cd49fe81_27_ActivationSoftplusKernel_cu_1520ed90_293215softplus_kernelERNS_18TensorIteratorBaseERKN3c106ScalarES8_ENKUlvE_clEvENKUlvE_clEvEUldE_St5arrayIPcLm2EELi4E23TrivialOffsetCalculatorILi1EjESG_NS0_6memory12LoadWithCastILi1EEENSH_13StoreWithCastILi1EEEEEviT_T0_T2_T3_T4_T5_) ;  /* 0xfffffee404d47950 */ /* 0x000fea0003c3ffff */
.L_x_6526:
        /* <DEDUP_REMOVED lines=13> */
.L_x_7022:


//--------------------- .text._ZN2at6native18elementwise_kernelILi128ELi2EZNS0_22gpu_kernel_impl_nocastIZZZNS0_65_GLOBAL__N__cd49fe81_27_ActivationSoftplusKernel_cu_1520ed90_293215softplus_kernelERNS_18TensorIteratorBaseERKN3c106ScalarES9_ENKUlvE_clEvENKUlvE_clEvEUldE_EEvS5_RKT_EUliE_EEviT1_ --------------------------
	.section	.text._ZN2at6native18elementwise_kernelILi128ELi2EZNS0_22gpu_kernel_impl_nocastIZZZNS0_65_GLOBAL__N__cd49fe81_27_ActivationSoftplusKernel_cu_1520ed90_293215softplus_kernelERNS_18TensorIteratorBaseERKN3c106ScalarES9_ENKUlvE_clEvENKUlvE_clEvEUldE_EEvS5_RKT_EUliE_EEviT1_,"ax",@progbits
	.align	128
        .global         _ZN2at6native18elementwise_kernelILi128ELi2EZNS0_22gpu_kernel_impl_nocastIZZZNS0_65_GLOBAL__N__cd49fe81_27_ActivationSoftplusKernel_cu_1520ed90_293215softplus_kernelERNS_18TensorIteratorBaseERKN3c106ScalarES9_ENKUlvE_clEvENKUlvE_clEvEUldE_EEvS5_RKT_EUliE_EEviT1_
        .type           _ZN2at6native18elementwise_kernelILi128ELi2EZNS0_22gpu_kernel_impl_nocastIZZZNS0_65_GLOBAL__N__cd49fe81_27_ActivationSoftplusKernel_cu_1520ed90_293215softplus_kernelERNS_18TensorIteratorBaseERKN3c106ScalarES9_ENKUlvE_clEvENKUlvE_clEvEUldE_EEvS5_RKT_EUliE_EEviT1_,@function
        .size           _ZN2at6native18elementwise_kernelILi128ELi2EZNS0_22gpu_kernel_impl_nocastIZZZNS0_65_GLOBAL__N__cd49fe81_27_ActivationSoftplusKernel_cu_1520ed90_293215softplus_kernelERNS_18TensorIteratorBaseERKN3c106ScalarES9_ENKUlvE_clEvENKUlvE_clEvEUldE_EEvS5_RKT_EUliE_EEviT1_,(.L_x_7023 - _ZN2at6native18elementwise_kernelILi128ELi2EZNS0_22gpu_kernel_impl_nocastIZZZNS0_65_GLOBAL__N__cd49fe81_27_ActivationSoftplusKernel_cu_1520ed90_293215softplus_kernelERNS_18TensorIteratorBaseERKN3c106ScalarES9_ENKUlvE_clEvENKUlvE_clEvEUldE_EEvS5_RKT_EUliE_EEviT1_)
        .other          _ZN2at6native18elementwise_kernelILi128ELi2EZNS0_22gpu_kernel_impl_nocastIZZZNS0_65_GLOBAL__N__cd49fe81_27_ActivationSoftplusKernel_cu_1520ed90_293215softplus_kernelERNS_18TensorIteratorBaseERKN3c106ScalarES9_ENKUlvE_clEvENKUlvE_clEvEUldE_EEvS5_RKT_EUliE_EEviT1_,@"STO_CUDA_ENTRY STV_DEFAULT"
_ZN2at6native18elementwise_kernelILi128ELi2EZNS0_22gpu_kernel_impl_nocastIZZZNS0_65_GLOBAL__N__cd49fe81_27_ActivationSoftplusKernel_cu_1520ed90_293215softplus_kernelERNS_18TensorIteratorBaseERKN3c106ScalarES9_ENKUlvE_clEvENKUlvE_clEvEUldE_EEvS5_RKT_EUliE_EEviT1_:
.text._ZN2at6native18elementwise_kernelILi128ELi2EZNS0_22gpu_kernel_impl_nocastIZZZNS0_65_GLOBAL__N__cd49fe81_27_ActivationSoftplusKernel_cu_1520ed90_293215softplus_kernelERNS_18TensorIteratorBaseERKN3c106ScalarES9_ENKUlvE_clEvENKUlvE_clEvEUldE_EEvS5_RKT_EUliE_EEviT1_:
        /* <DEDUP_REMOVED lines=14> */
[----:B------:R-:W1:Y:S01]  /*00e0*/  LDCU.128 UR8, c[0x0][0x590] ;  /* 0x0000b200ff0877ac */ /* 0x000e620008000c00 */
[----:B0-----:R-:W1:Y:S02]  /*00f0*/  LDG.E.64 R4, desc[UR6][R4.64] ;  /* 0x0000000604047981 */ /* 0x001e64000c1e1b00 */
[----:B-1----:R-:W0:-:S15]  /*0100*/  DMUL R2, R4, UR8 ;  /* 0x0000000804027c28 */ /* 0x002e1e0008000000 */
[----:B------:R-:W-:-:S15]  /*0110*/  NOP ;  /* 0x0000000000007918 */ /* 0x000fde0000000000 */
[----:B------:R-:W-:-:S15]  /*0120*/  NOP ;  /* 0x0000000000007918 */ /* 0x000fde0000000000 */
[----:B------:R-:W-:-:S15]  /*0130*/  NOP ;  /* 0x0000000000007918 */ /* 0x000fde0000000000 */
[----:B------:R-:W-:-:S04]  /*0140*/  NOP ;  /* 0x0000000000007918 */ /* 0x000fc80000000000 */
[----:B0-----:R-:W0:Y:S02]  /*0150*/  DSETP.GT.AND P0, PT, R2, UR10, PT ;  /* 0x0000000a02007e2a */ /* 0x001e24000bf04000 */
[----:B0-----:R-:W-:Y:S05]  /*0160*/  @P0 BRA `(.L_x_6530) ;  /* 0x0000001c00b40947 */ /* 0x001fea0003800000 */
[----:B------:R-:W-:Y:S01]  /*0170*/  IMAD.MOV.U32 R4, RZ, RZ, 0x652b82fe ;  /* 0x652b82feff047424 */ /* 0x000fe200078e00ff */
[----:B------:R-:W-:Y:S01]  /*0180*/  UMOV UR4, 0xfefa39ef ;  /* 0xfefa39ef00047882 */ /* 0x000fe20000000000 */
[----:B------:R-:W-:Y:S01]  /*0190*/  IMAD.MOV.U32 R5, RZ, RZ, 0x3ff71547 ;  /* 0x3ff71547ff057424 */ /* 0x000fe200078e00ff */
[----:B------:R-:W-:Y:S01]  /*01a0*/  UMOV UR5, 0x3fe62e42 ;  /* 0x3fe62e4200057882 */ /* 0x000fe20000000000 */
[----:B------:R-:W-:Y:S01]  /*01b0*/  UMOV UR8, 0x3b39803f ;  /* 0x3b39803f00087882 */ /* 0x000fe20000000000 */
[----:B------:R-:W-:Y:S01]  /*01c0*/  UMOV UR9, 0x3c7abc9e ;  /* 0x3c7abc9e00097882 */ /* 0x000fe20000000000 */
[----:B------:R-:W-:Y:S02]  /*01d0*/  FSETP.GEU.FTZ.AND P0, PT, |R3|, 4.1917929649353027344, PT ;  /* 0x4086232b0300780b */ /* 0x000fe40003f1e200 */
        /* <DEDUP_REMOVED lines=10> */
[----:B0-----:R-:W0:-:S15]  /*0280*/  DFMA R10, R6, -UR4, R2 ;  /* 0x80000004060a7c2b */ /* 0x001e1e0008000002 */
        /* <DEDUP_REMOVED lines=94> */
[----:B------:R-:W-:-:S05]  /*0870*/  SHF.R.S32.HI R3, RZ, 0x1, R0 ;  /* 0x00000001ff037819 */ /* 0x000fca0000011400 */
[----:B------:R-:W-:Y:S02]  /*0880*/  IMAD.IADD R4, R4, 0x1, -R3 ;  /* 0x0000000104047824 */ /* 0x000fe400078e0a03 */
[----:B------:R-:W-:-:S03]  /*0890*/  IMAD R11, R3, 0x100000, R11 ;  /* 0x00100000030b7824 */ /* 0x000fc600078e020b */
[----:B------:R-:W-:-:S06]  /*08a0*/  LEA R7, R4, 0x3ff00000, 0x14 ;  /* 0x3ff0000004077811 */ /* 0x000fcc00078ea0ff */
[----:B------:R0:W1:Y:S02]  /*08b0*/  DMUL R6, R10, R6 ;  /* 0x000000060a067228 */ /* 0x0000640000000000 */
.L_x_6531:
[C---:B-1----:R-:W-:Y:S02]  /*08c0*/  FSETP.GEU.FTZ.AND P1, PT, R7.reuse, 1.7916666269302368164, PT ;  /* 0x3fe555550700780b */ /* 0x042fe40003f3e000 */
[----:B------:R-:W-:-:S13]  /*08d0*/  FSETP.GT.FTZ.AND P0, PT, R7, -1.6999999284744262695, PT ;  /* 0xbfd999990700780b */ /* 0x000fda0003f14000 */
[----:B------:R-:W-:Y:S05]  /*08e0*/  @P0 BRA !P1, `(.L_x_6532) ;  /* 0x0000000c00000947 */ /* 0x000fea0004800000 */
[----:B------:R-:W1:Y:S02]  /*08f0*/  DADD R6, R6, 1 ;  /* 0x3ff0000006067429 */ /* 0x000e640000000000 */
[----:B-1----:R-:W-:Y:S01]  /*0900*/  ISETP.GT.AND P0, PT, R7, 0xfffff, PT ;  /* 0x000fffff0700780c */ /* 0x002fe20003f04270 */
[----:B------:R-:W-:Y:S02]  /*0910*/  IMAD.MOV.U32 R2, RZ, RZ, R6 ;  /* 0x000000ffff027224 */ /* 0x000fe400078e0006 */
[----:B------:R-:W-:-:S15]  /*0920*/  IMAD.MOV.U32 R3, RZ, RZ, R7 ;  /* 0x000000ffff037224 */ /* 0x000fde00078e0007 */
[----:B------:R-:W-:-:S15]  /*0930*/  NOP ;  /* 0x0000000000007918 */ /* 0x000fde0000000000 */
[----:B------:R-:W-:-:S15]  /*0940*/  NOP ;  /* 0x0000000000007918 */ /* 0x000fde0000000000 */
[----:B------:R-:W-:-:S14]  /*0950*/  NOP ;  /* 0x0000000000007918 */ /* 0x000fdc0000000000 */
[----:B------:R-:W1:Y:S02]  /*0960*/  @!P0 DMUL R2, R2, 1.80143985094819840000e+16 ;  /* 0x4350000002028828 */ /* 0x000e640000000000 */
[----:B-1----:R-:W-:Y:S01]  /*0970*/  @!P0 MOV R7, R3 ;  /* 0x0000000300078202 */ /* 0x002fe20000000f00 */
[----:B------:R-:W-:-:S04]  /*0980*/  @!P0 IMAD.MOV.U32 R6, RZ, RZ, R2 ;  /* 0x000000ffff068224 */ /* 0x000fc800078e0002 */
[----:B------:R-:W-:-:S05]  /*0990*/  VIADD R0, R7, 0xffffffff ;  /* 0xffffffff07007836 */ /* 0x000fca0000000000 */
[----:B------:R-:W-:Y:S01]  /*09a0*/  ISETP.GE.U32.AND P1, PT, R0, 0x7fefffff, PT ;  /* 0x7fefffff0000780c */ /* 0x000fe20003f26070 */
[----:B------:R-:W-:Y:S01]  /*09b0*/  IMAD.MOV.U32 R0, RZ, RZ, -0x3ff ;  /* 0xfffffc01ff007424 */ /* 0x000fe200078e00ff */
[----:B------:R-:W-:-:S11]  /*09c0*/  @!P0 MOV R0, 0xfffffbcb ;  /* 0xfffffbcb00008802 */ /* 0x000fd60000000f00 */
[----:B------:R-:W-:Y:S05]  /*09d0*/  @!P1 BRA `(.L_x_6533) ;  /* 0x00000000001c9947 */ /* 0x000fea0003800000 */
[----:B------:R-:W-:Y:S01]  /*09e0*/  IMAD.MOV.U32 R4, RZ, RZ, 0x0 ;  /* 0x00000000ff047424 */ /* 0x000fe200078e00ff */
[----:B------:R-:W-:Y:S02]  /*09f0*/  MOV R5, 0x7ff00000 ;  /* 0x7ff0000000057802 */ /* 0x000fe40000000f00 */
[----:B------:R-:W-:-:S04]  /*0a00*/  LOP3.LUT P0, RZ, R3, 0x7fffffff, RZ, 0xc0, !PT ;  /* 0x7fffffff03ff7812 */ /* 0x000fc8000780c0ff */
[----:B------:R-:W1:Y:S02]  /*0a10*/  DFMA R2, R2, R4, +INF ;  /* 0x7ff000000202742b */ /* 0x000e640000000004 */
[----:B-1----:R-:W-:Y:S02]  /*0a20*/  FSEL R14, R2, RZ, P0 ;  /* 0x000000ff020e7208 */ /* 0x002fe40000000000 */
[----:B------:R-:W-:Y:S01]  /*0a30*/  FSEL R15, R3, -QNAN , P0 ;  /* 0xfff00000030f7808 */ /* 0x000fe20000000000 */
[----:B------:R-:W-:Y:S06]  /*0a40*/  BRA `(.L_x_6534) ;  /* 0x0000001000a87947 */ /* 0x000fec0003800000 */
.L_x_6533:
        /* <DEDUP_REMOVED lines=8> */
[----:B------:R-:W-:Y:S02]  /*0ad0*/  @P0 VIADD R5, R3, 0xfff00000 ;  /* 0xfff0000003050836 */ /* 0x000fe40000000000 */
[----:B------:R-:W-:-:S03]  /*0ae0*/  @P0 VIADD R0, R0, 0x1 ;  /* 0x0000000100000836 */ /* 0x000fc60000000000 */
[----:B------:R-:W-:-:S06]  /*0af0*/  @P0 MOV R3, R5 ;  /* 0x0000000500030202 */ /* 0x000fcc0000000f00 */
[----:B------:R-:W1:Y:S02]  /*0b00*/  DADD R16, R2, 1 ;  /* 0x3ff0000002107429 */ /* 0x000e640000000000 */
[----:B-1----:R-:W1:-:S15]  /*0b10*/  MUFU.RCP64H R15, R17 ;  /* 0x00000011000f7308 */ /* 0x002e5e0000001800 */
[----:B------:R-:W-:-:S15]  /*0b20*/  NOP ;  /* 0x0000000000007918 */ /* 0x000fde0000000000 */
[----:B------:R-:W-:-:S15]  /*0b30*/  NOP ;  /* 0x0000000000007918 */ /* 0x000fde0000000000 */
[----:B------:R-:W-:-:S15]  /*0b40*/  NOP ;  /* 0x0000000000007918 */ /* 0x000fde0000000000 */
[----:B------:R-:W-:-:S02]  /*0b50*/  NOP ;  /* 0x0000000000007918 */ /* 0x000fc40000000000 */
[----:B------:R2:W-:Y:S02]  /*0b60*/  DADD R12, R2, -1 ;  /* 0xbff00000020c7429 */ /* 0x0005e40000000000 */
[----:B--2---:R-:W-:Y:S01]  /*0b70*/  LOP3.LUT R2, R0, 0x80000000, RZ, 0x3c, !PT ;  /* 0x8000000000027812 */ /* 0x004fe200078e3cff */
[----:B------:R-:W-:-:S15]  /*0b80*/  IMAD.MOV.U32 R3, RZ, RZ, 0x43300000 ;  /* 0x43300000ff037424 */ /* 0x000fde00078e00ff */
[----:B------:R-:W-:-:S15]  /*0b90*/  NOP ;  /* 0x0000000000007918 */ /* 0x000fde0000000000 */
[----:B------:R-:W-:-:S15]  /*0ba0*/  NOP ;  /* 0x0000000000007918 */ /* 0x000fde0000000000 */
[----:B------:R-:W-:-:S15]  /*0bb0*/  NOP ;  /* 0x0000000000007918 */ /* 0x000fde0000000000 */
[----:B------:R-:W-:-:S01]  /*0bc0*/  NOP ;  /* 0x0000000000007918 */ /* 0x000fc20000000000 */
[----:B-1----:R1:W2:Y:S02]  /*0bd0*/  DFMA R4, -R16, R14, 1 ;  /* 0x3ff000001004742b */ /* 0x0022a4000000010e */
[----:B-1----:R-:W-:Y:S02]  /*0be0*/  IMAD.MOV.U32 R16, RZ, RZ, -0x748574fc ;  /* 0x8b7a8b04ff107424 */ /* 0x002fe400078e00ff */
[----:B------:R-:W-:-:S15]  /*0bf0*/  IMAD.MOV.U32 R17, RZ, RZ, 0x3ed0ee25 ;  /* 0x3ed0ee25ff117424 */ /* 0x000fde00078e00ff */
[----:B------:R-:W-:-:S15]  /*0c00*/  NOP ;  /* 0x0000000000007918 */ /* 0x000fde0000000000 */
[----:B------:R-:W-:-:S15]  /*0c10*/  NOP ;  /* 0x0000000000007918 */ /* 0x000fde0000000000 */
[----:B------:R-:W-:-:S15]  /*0c20*/  NOP ;  /* 0x0000000000007918 */ /* 0x000fde0000000000 */
[----:B--2---:R-:W1:-:S15]  /*0c30*/  DFMA R4, R4, R4, R4 ;  /* 0x000000040404722b */ /* 0x004e5e0000000004 */
        /* <DEDUP_REMOVED lines=26> */
[----:B-1----:R-:W1:Y:S01]  /*0de0*/  DFMA R4, R2, UR8, R6 ;  /* 0x0000000802047c2b */ /* 0x002e620008000006 */
[----:B------:R-:W-:Y:S01]  /*0df0*/  UMOV UR8, 0x3ae80f1e ;  /* 0x3ae80f1e00087882 */ /* 0x000fe20000000000 */
[----:B------:R-:W-:-:S15]  /*0e00*/  UMOV UR9, 0x3eb1380b ;  /* 0x3eb1380b00097882 */ /* 0x000fde0000000000 */
[----:B------:R-:W-:-:S15]  /*0e10*/  NOP ;  /* 0x0000000000007918 */ /* 0x000fde0000000000 */
[----:B------:R-:W-:-:S15]  /*0e20*/  NOP ;  /* 0x0000000000007918 */ /* 0x000fde0000000000 */
[----:B------:R-:W-:-:S15]  /*0e30*/  NOP ;  /* 0x0000000000007918 */ /* 0x000fde0000000000 */
[----:B------:R-:W-:-:S02]  /*0e40*/  NOP ;  /* 0x0000000000007918 */ /* 0x000fc40000000000 */
[----:B-1----:R-:W-:Y:S01]  /*0e50*/  DFMA R20, R2, -UR4, R4 ;  /* 0x8000000402147c2b */ /* 0x002fe20008000004 */
[----:B------:R-:W-:Y:S01]  /*0e60*/  UMOV UR4, 0x9f02676f ;  /* 0x9f02676f00047882 */ /* 0x000fe20000000000 */
[----:B------:R-:W-:-:S15]  /*0e70*/  UMOV UR5, 0x3ef3b266 ;  /* 0x3ef3b26600057882 */ /* 0x000fde0000000000 */
[----:B------:R-:W-:-:S15]  /*0e80*/  NOP ;  /* 0x0000000000007918 */ /* 0x000fde0000000000 */
[----:B------:R-:W-:-:S15]  /*0e90*/  NOP ;  /* 0x0000000000007918 */ /* 0x000fde0000000000 */
[----:B------:R-:W-:-:S15]  /*0ea0*/  NOP ;  /* 0x0000000000007918 */ /* 0x000fde0000000000 */
[----:B------:R-:W-:-:S02]  /*0eb0*/  NOP ;  /* 0x0000000000007918 */ /* 0x000fc40000000000 */
[----:B0-----:R-:W0:-:S15]  /*0ec0*/  DMUL R10, R6, R6 ;  /* 0x00000006060a7228 */ /* 0x001e1e0000000000 */
        /* <DEDUP_REMOVED lines=76> */
[----:B------:R-:W-:-:S15]  /*1390*/  DADD R12, -R6, R20 ;  /* 0x00000000060c7229 */ /* 0x000fde0000000114 */
        /* <DEDUP_REMOVED lines=21> */
.L_x_6532:
[----:B------:R-:W1:Y:S01]  /*14f0*/  DADD R12, R6, 2 ;  /* 0x40000000060c7429 */ /* 0x000e620000000000 */
[----:B------:R-:W-:Y:S01]  /*1500*/  MOV R2, 0x1 ;  /* 0x0000000100027802 */ /* 0x000fe20000000f00 */
[----:B-1----:R-:W1:Y:S01]  /*1510*/  MUFU.RCP64H R3, R13 ;  /* 0x0000000d00037308 */ /* 0x002e620000001800 */
[----:B------:R-:W-:-:S15]  /*1520*/  FSETP.GEU.AND P1, PT, |R7|, 6.5827683646048100446e-37, PT ;  /* 0x036000000700780b */ /* 0x000fde0003f2e200 */
[----:B------:R-:W-:-:S15]  /*1530*/  NOP ;  /* 0x0000000000007918 */ /* 0x000fde0000000000 */
[----:B------:R-:W-:-:S15]  /*1540*/  NOP ;  /* 0x0000000000007918 */ /* 0x000fde0000000000 */
[----:B------:R-:W-:-:S15]  /*1550*/  NOP ;  /* 0x0000000000007918 */ /* 0x000fde0000000000 */
[----:B------:R-:W-:-:S01]  /*1560*/  NOP ;  /* 0x0000000000007918 */ /* 0x000fc20000000000 */
        /* <DEDUP_REMOVED lines=42> */
[----:B------:R-:W-:Y:S05]  /*1810*/  CALL.REL.NOINC `($__internal_8_$__cuda_sm20_div_rn_f64_full) ;  /* 0x0000008c00c47944 */ /* 0x000fea0003c00000 */
.L_x_6535:
        /* <DEDUP_REMOVED lines=77> */
.L_x_6534:
[----:B------:R-:W2:Y:S01]  /*1cf0*/  LDCU UR4, c[0x0][0x594] ;  /* 0x0000b280ff0477ac */ /* 0x000ea20008000800 */
[----:B0-----:R-:W0:Y:S01]  /*1d00*/  LDC.64 R6, c[0x0][0x590] ;  /* 0x00016400ff067b82 */ /* 0x001e220000000a00 */
        /* <DEDUP_REMOVED lines=44> */
[----:B------:R-:W-:Y:S02]  /*1fd0*/  MOV R4, 0x2010 ;  /* 0x0000201000047802 */ /* 0x000fe40000000f00 */
[----:B0-----:R-:W-:Y:S01]  /*1fe0*/  MOV R12, UR4 ;  /* 0x00000004000c7c02 */ /* 0x001fe20008000f00 */
[----:B------:R-:W-:-:S07]  /*1ff0*/  IMAD.U32 R13, RZ, RZ, UR5 ;  /* 0x00000005ff0d7e24 */ /* 0x000fce000f8e00ff */
[----:B------:R-:W-:Y:S05]  /*2000*/  CALL.REL.NOINC `($__internal_8_$__cuda_sm20_div_rn_f64_full) ;  /* 0x0000008400c87944 */ /* 0x000fea0003c00000 */
.L_x_6537:
[----:B------:R-:W-:Y:S05]  /*2010*/  BSYNC.RECONVERGENT B2 ;  /* 0x0000000000027941 */ /* 0x000fea0003800200 */
.L_x_6536:
[----:B------:R-:W-:Y:S01]  /*2020*/  IMAD.MOV.U32 R4, RZ, RZ, R2 ;  /* 0x000000ffff047224 */ /* 0x000fe200078e0002 */
[----:B------:R-:W-:-:S07]  /*2030*/  MOV R5, R3 ;  /* 0x0000000300057202 */ /* 0x000fce0000000f00 */
.L_x_6530:
[----:B------:R-:W0:Y:S01]  /*2040*/  LDC.64 R2, c[0x0][0x580] ;  /* 0x00016000ff027b82 */ /* 0x000e220000000a00 */
[----:B------:R-:W-:Y:S01]  /*2050*/  VIADD R9, R9, 0x80 ;  /* 0x0000008009097836 */ /* 0x000fe20000000000 */
[----:B0-----:R0:W-:Y:S06]  /*2060*/  STG.E.64 desc[UR6][R2.64], R4 ;  /* 0x0000000402007986 */ /* 0x0011ec000c101b06 */
.L_x_6529:
[----:B------:R-:W-:Y:S05]  /*2070*/  BSYNC.RECONVERGENT B1 ;  /* 0x0000000000017941 */ /* 0x000fea0003800200 */
.L_x_6528:
[----:B------:R-:W1:Y:S02]  /*2080*/  LDCU UR4, c[0x0][0x380] ;  /* 0x00007000ff0477ac */ /* 0x000e640008000800 */
[----:B-1----:R-:W-:-:S13]  /*2090*/  ISETP.GE.AND P0, PT, R9, UR4, PT ;  /* 0x0000000409007c0c */ /* 0x002fda000bf06270 */
[----:B------:R-:W-:Y:S05]  /*20a0*/  @P0 EXIT ;  /* 0x000000000000094d */ /* 0x000fea0003800000 */
[----:B0-----:R-:W0:Y:S01]  /*20b0*/  LDC.64 R4, c[0x0][0x588] ;  /* 0x00016200ff047b82 */ /* 0x001e220000000a00 */
        /* <DEDUP_REMOVED lines=11> */
[----:B------:R-:W-:Y:S01]  /*2170*/  UMOV UR4, 0xfefa39ef ;  /* 0xfefa39ef00047882 */ /* 0x000fe20000000000 */
[----:B------:R-:W-:Y:S01]  /*2180*/  UMOV UR5, 0x3fe62e42 ;  /* 0x3fe62e4200057882 */ /* 0x000fe20000000000 */
[----:B------:R-:W-:Y:S01]  /*2190*/  UMOV UR8, 0x3b39803f ;  /* 0x3b39803f00087882 */ /* 0x000fe20000000000 */
[----:B------:R-:W-:Y:S01]  /*21a0*/  UMOV UR9, 0x3c7abc9e ;  /* 0x3c7abc9e00097882 */ /* 0x000fe20000000000 */
[----:B------:R-:W-:Y:S01]  /*21b0*/  FSETP.GEU.FTZ.AND P0, PT, |R3|, 4.1917929649353027344, PT ;  /* 0x4086232b0300780b */ /* 0x000fe20003f1e200 */
        /* <DEDUP_REMOVED lines=103> */
[----:B------:R-:W-:Y:S01]  /*2830*/  LEA.HI R0, R4, R4, RZ, 0x1 ;  /* 0x0000000404007211 */ /* 0x000fe200078f08ff */
[----:B------:R-:W-:-:S03]  /*2840*/  IMAD.MOV.U32 R6, RZ, RZ, RZ ;  /* 0x000000ffff067224 */ /* 0x000fc600078e00ff */
[----:B------:R-:W-:-:S04]  /*2850*/  SHF.R.S32.HI R3, RZ, 0x1, R0 ;  /* 0x00000001ff037819 */ /* 0x000fc80000011400 */
[----:B------:R-:W-:Y:S01]  /*2860*/  LEA R9, R3, R9, 0x14 ;  /* 0x0000000903097211 */ /* 0x000fe200078ea0ff */
[----:B------:R-:W-:-:S05]  /*2870*/  IMAD.IADD R4, R4, 0x1, -R3 ;  /* 0x0000000104047824 */ /* 0x000fca00078e0a03 */
[----:B------:R-:W-:-:S06]  /*2880*/  LEA R7, R4, 0x3ff00000, 0x14 ;  /* 0x3ff0000004077811 */ /* 0x000fcc00078ea0ff */
[----:B------:R0:W1:Y:S02]  /*2890*/  DMUL R6, R8, R6 ;  /* 0x0000000608067228 */ /* 0x0000640000000000 */
.L_x_6539:
[C---:B-1----:R-:W-:Y:S02]  /*28a0*/  FSETP.GEU.FTZ.AND P1, PT, R7.reuse, 1.7916666269302368164, PT ;  /* 0x3fe555550700780b */ /* 0x042fe40003f3e000 */
[----:B------:R-:W-:-:S13]  /*28b0*/  FSETP.GT.FTZ.AND P0, PT, R7, -1.6999999284744262695, PT ;  /* 0xbfd999990700780b */ /* 0x000fda0003f14000 */
[----:B------:R-:W-:Y:S05]  /*28c0*/  @P0 BRA !P1, `(.L_x_6540) ;  /* 0x0000000c00000947 */ /* 0x000fea0004800000 */
[----:B------:R-:W1:Y:S02]  /*28d0*/  DADD R6, R6, 1 ;  /* 0x3ff0000006067429 */ /* 0x000e640000000000 */
[----:B-1----:R-:W-:Y:S01]  /*28e0*/  ISETP.GT.AND P0, PT, R7, 0xfffff, PT ;  /* 0x000fffff0700780c */ /* 0x002fe20003f04270 */
[----:B------:R-:W-:Y:S01]  /*28f0*/  IMAD.MOV.U32 R2, RZ, RZ, R6 ;  /* 0x000000ffff027224 */ /* 0x000fe200078e0006 */
[----:B------:R-:W-:-:S15]  /*2900*/  MOV R3, R7 ;  /* 0x0000000700037202 */ /* 0x000fde0000000f00 */
[----:B------:R-:W-:-:S15]  /*2910*/  NOP ;  /* 0x0000000000007918 */ /* 0x000fde0000000000 */
[----:B------:R-:W-:-:S15]  /*2920*/  NOP ;  /* 0x0000000000007918 */ /* 0x000fde0000000000 */
[----:B------:R-:W-:-:S15]  /*2930*/  NOP ;  /* 0x0000000000007918 */ /* 0x000fde0000000000 */
[----:B------:R-:W1:Y:S02]  /*2940*/  @!P0 DMUL R2, R2, 1.80143985094819840000e+16 ;  /* 0x4350000002028828 */ /* 0x000e640000000000 */
[----:B-1----:R-:W-:Y:S02]  /*2950*/  @!P0 IMAD.MOV.U32 R7, RZ, RZ, R3 ;  /* 0x000000ffff078224 */ /* 0x002fe400078e0003 */
[----:B------:R-:W-:Y:S02]  /*2960*/  @!P0 IMAD.MOV.U32 R6, RZ, RZ, R2 ;  /* 0x000000ffff068224 */ /* 0x000fe400078e0002 */
[----:B------:R-:W-:-:S05]  /*2970*/  VIADD R0, R7, 0xffffffff ;  /* 0xffffffff07007836 */ /* 0x000fca0000000000 */
[----:B------:R-:W-:Y:S02]  /*2980*/  ISETP.GE.U32.AND P1, PT, R0, 0x7fefffff, PT ;  /* 0x7fefffff0000780c */ /* 0x000fe40003f26070 */
[----:B------:R-:W-:Y:S01]  /*2990*/  MOV R0, 0xfffffc01 ;  /* 0xfffffc0100007802 */ /* 0x000fe20000000f00 */
[----:B------:R-:W-:-:S10]  /*29a0*/  @!P0 IMAD.MOV.U32 R0, RZ, RZ, -0x435 ;  /* 0xfffffbcbff008424 */ /* 0x000fd400078e00ff */
[----:B------:R-:W-:Y:S05]  /*29b0*/  @!P1 BRA `(.L_x_6541) ;  /* 0x00000000001c9947 */ /* 0x000fea0003800000 */
[----:B------:R-:W-:Y:S01]  /*29c0*/  MOV R4, 0x0 ;  /* 0x0000000000047802 */ /* 0x000fe20000000f00 */
[----:B------:R-:W-:Y:S01]  /*29d0*/  IMAD.MOV.U32 R5, RZ, RZ, 0x7ff00000 ;  /* 0x7ff00000ff057424 */ /* 0x000fe200078e00ff */
[----:B------:R-:W-:-:S05]  /*29e0*/  LOP3.LUT P0, RZ, R3, 0x7fffffff, RZ, 0xc0, !PT ;  /* 0x7fffffff03ff7812 */ /* 0x000fca000780c0ff */
[----:B------:R-:W1:Y:S02]  /*29f0*/  DFMA R2, R2, R4, +INF ;  /* 0x7ff000000202742b */ /* 0x000e640000000004 */
[----:B-1----:R-:W-:Y:S02]  /*2a00*/  FSEL R14, R2, RZ, P0 ;  /* 0x000000ff020e7208 */ /* 0x002fe40000000000 */
[----:B------:R-:W-:Y:S01]  /*2a10*/  FSEL R15, R3, -QNAN , P0 ;  /* 0xfff00000030f7808 */ /* 0x000fe20000000000 */
[----:B------:R-:W-:Y:S06]  /*2a20*/  BRA `(.L_x_6542) ;  /* 0x0000001000a87947 */ /* 0x000fec0003800000 */
.L_x_6541:
[C---:B------:R-:W-:Y:S01]  /*2a30*/  LOP3.LUT R2, R7.reuse, 0xfffff, RZ, 0xc0, !PT ;  /* 0x000fffff07027812 */ /* 0x040fe200078ec0ff */
[----:B------:R-:W-:Y:S01]  /*2a40*/  IMAD.MOV.U32 R12, RZ, RZ, RZ ;  /* 0x000000ffff0c7224 */ /* 0x000fe200078e00ff */
[----:B------:R-:W-:Y:S01]  /*2a50*/  LEA.HI R0, R7, R0, RZ, 0xc ;  /* 0x0000000007007211 */ /* 0x000fe200078f60ff */
[----:B------:R-:W-:Y:S01]  /*2a60*/  UMOV UR8, 0x80000000 ;  /* 0x8000000000087882 */ /* 0x000fe20000000000 */
[----:B------:R-:W-:Y:S01]  /*2a70*/  LOP3.LUT R3, R2, 0x3ff00000, RZ, 0xfc, !PT ;  /* 0x3ff0000002037812 */ /* 0x000fe200078efcff */
[----:B------:R-:W-:Y:S01]  /*2a80*/  IMAD.MOV.U32 R2, RZ, RZ, R6 ;  /* 0x000000ffff027224 */ /* 0x000fe200078e0006 */
[----:B------:R-:W-:Y:S02]  /*2a90*/  UMOV UR9, 0x43300000 ;  /* 0x4330000000097882 */ /* 0x000fe40000000000 */
[----:B------:R-:W-:-:S13]  /*2aa0*/  ISETP.GE.U32.AND P0, PT, R3, 0x3ff6a09f, PT ;  /* 0x3ff6a09f0300780c */ /* 0x000fda0003f06070 */
[----:B------:R-:W-:Y:S01]  /*2ab0*/  @P0 IADD3 R5, PT, PT, R3, -0x100000, RZ ;  /* 0xfff0000003050810 */ /* 0x000fe20007ffe0ff */
[----:B------:R-:W-:-:S04]  /*2ac0*/  @P0 VIADD R0, R0, 0x1 ;  /* 0x0000000100000836 */ /* 0x000fc80000000000 */
[----:B------:R-:W-:-:S06]  /*2ad0*/  @P0 IMAD.MOV.U32 R3, RZ, RZ, R5 ;  /* 0x000000ffff030224 */ /* 0x000fcc00078e0005 */
[----:B------:R-:W1:Y:S02]  /*2ae0*/  DADD R14, R2, 1 ;  /* 0x3ff00000020e7429 */ /* 0x000e640000000000 */
[----:B-1----:R-:W1:-:S15]  /*2af0*/  MUFU.RCP64H R13, R15 ;  /* 0x0000000f000d7308 */ /* 0x002e5e0000001800 */
[----:B------:R-:W-:-:S15]  /*2b00*/  NOP ;  /* 0x0000000000007918 */ /* 0x000fde0000000000 */
[----:B------:R-:W-:-:S15]  /*2b10*/  NOP ;  /* 0x0000000000007918 */ /* 0x000fde0000000000 */
[----:B------:R-:W-:-:S15]  /*2b20*/  NOP ;  /* 0x0000000000007918 */ /* 0x000fde0000000000 */
[----:B------:R-:W-:-:S02]  /*2b30*/  NOP ;  /* 0x0000000000007918 */ /* 0x000fc40000000000 */
[----:B------:R2:W-:Y:S02]  /*2b40*/  DADD R10, R2, -1 ;  /* 0xbff00000020a7429 */ /* 0x0005e40000000000 */
[----:B--2---:R-:W-:Y:S02]  /*2b50*/  LOP3.LUT R2, R0, 0x80000000, RZ, 0x3c, !PT ;  /* 0x8000000000027812 */ /* 0x004fe400078e3cff */
[----:B------:R-:W-:-:S15]  /*2b60*/  MOV R3, 0x43300000 ;  /* 0x4330000000037802 */ /* 0x000fde0000000f00 */
[----:B------:R-:W-:-:S15]  /*2b70*/  NOP ;  /* 0x0000000000007918 */ /* 0x000fde0000000000 */
[----:B------:R-:W-:-:S15]  /*2b80*/  NOP ;  /* 0x0000000000007918 */ /* 0x000fde0000000000 */
[----:B------:R-:W-:-:S15]  /*2b90*/  NOP ;  /* 0x0000000000007918 */ /* 0x000fde0000000000 */
[----:B-1----:R1:W2:Y:S02]  /*2ba0*/  DFMA R4, -R14, R12, 1 ;  /* 0x3ff000000e04742b */ /* 0x0022a4000000010c */
[----:B-1----:R-:W-:Y:S01]  /*2bb0*/  IMAD.MOV.U32 R14, RZ, RZ, -0x748574fc ;  /* 0x8b7a8b04ff0e7424 */ /* 0x002fe200078e00ff */
[----:B------:R-:W-:-:S15]  /*2bc0*/  MOV R15, 0x3ed0ee25 ;  /* 0x3ed0ee25000f7802 */ /* 0x000fde0000000f00 */
[----:B------:R-:W-:-:S15]  /*2bd0*/  NOP ;  /* 0x0000000000007918 */ /* 0x000fde0000000000 */
[----:B------:R-:W-:-:S15]  /*2be0*/  NOP ;  /* 0x0000000000007918 */ /* 0x000fde0000000000 */
[----:B------:R-:W-:-:S15]  /*2bf0*/  NOP ;  /* 0x0000000000007918 */ /* 0x000fde0000000000 */
[----:B------:R-:W-:-:S01]  /*2c00*/  NOP ;  /* 0x0000000000007918 */ /* 0x000fc20000000000 */
        /* <DEDUP_REMOVED lines=22> */
[----:B-1----:R-:W0:-:S15]  /*2d70*/  DFMA R4, R10, R12, R4 ;  /* 0x0000000c0a04722b */ /* 0x002e1e0000000004 */
        /* <DEDUP_REMOVED lines=11> */
[----:B0-----:R-:W-:Y:S01]  /*2e30*/  DFMA R18, R2, -UR4, R8 ;  /* 0x8000000402127c2b */ /* 0x001fe20008000008 */
        /* <DEDUP_REMOVED lines=103> */
[----:B0-----:R1:W2:Y:S02]  /*34b0*/  DADD R14, R8, R10 ;  /* 0x00000000080e7229 */ /* 0x0012a4000000000a */
[----:B-12---:R-:W-:Y:S05]  /*34c0*/  BRA `(.L_x_6542) ;  /* 0x0000000800007947 */ /* 0x006fea0003800000 */
.L_x_6540:
[----:B------:R-:W1:Y:S01]  /*34d0*/  DADD R12, R6, 2 ;  /* 0x40000000060c7429 */ /* 0x000e620000000000 */
[----:B------:R-:W-:Y:S01]  /*34e0*/  IMAD.MOV.U32 R2, RZ, RZ, 0x1 ;  /* 0x00000001ff027424 */ /* 0x000fe200078e00ff */
        /* <DEDUP_REMOVED lines=48> */
[----:B------:R-:W-:Y:S05]  /*37f0*/  CALL.REL.NOINC `($__internal_8_$__cuda_sm20_div_rn_f64_full) ;  /* 0x0000006c00cc7944 */ /* 0x000fea0003c00000 */
.L_x_6543:
        /* <DEDUP_REMOVED lines=76> */
[----:B0-----:R1:W2:Y:S02]  /*3cc0*/  DADD R14, R10, R6 ;  /* 0x000000000a0e7229 */ /* 0x0012a40000000006 */
.L_x_6542:
[----:B------:R-:W3:Y:S01]  /*3cd0*/  LDCU UR4, c[0x0][0x594] ;  /* 0x0000b280ff0477ac */ /* 0x000ee20008000800 */
[----:B------:R-:W1:Y:S01]  /*3ce0*/  LDC.64 R4, c[0x0][0x590] ;  /* 0x00016400ff047b82 */ /* 0x000e620000000a00 */
[----:B------:R-:W-:Y:S01]  /*3cf0*/  MOV R2, 0x1 ;  /* 0x0000000100027802 */ /* 0x000fe20000000f00 */
[----:B------:R-:W-:Y:S01]  /*3d00*/  BSSY.RECONVERGENT B1, `(.L_x_6544) ;  /* 0x000002f000017945 */ /* 0x000fe20003800200 */
[----:B--2---:R-:W-:Y:S01]  /*3d10*/  FSETP.GEU.AND P1, PT, |R15|, 6.5827683646048100446e-37, PT ;  /* 0x036000000f00780b */ /* 0x004fe20003f2e200 */
[----:B---3--:R-:W1:Y:S03]  /*3d20*/  MUFU.RCP64H R3, UR4 ;  /* 0x0000000400037d08 */ /* 0x008e660008001800 */
        /* <DEDUP_REMOVED lines=41> */
[----:B-1----:R-:W-:Y:S02]  /*3fc0*/  IMAD.U32 R12, RZ, RZ, UR4 ;  /* 0x00000004ff0c7e24 */ /* 0x002fe4000f8e00ff */
[----:B------:R-:W-:-:S07]  /*3fd0*/  IMAD.U32 R13, RZ, RZ, UR5 ;  /* 0x00000005ff0d7e24 */ /* 0x000fce000f8e00ff */
[----:B0-----:R-:W-:Y:S05]  /*3fe0*/  CALL.REL.NOINC `($__internal_8_$__cuda_sm20_div_rn_f64_full) ;  /* 0x0000006400d07944 */ /* 0x001fea0003c00000 */
.L_x_6545:
[----:B------:R-:W-:Y:S05]  /*3ff0*/  BSYNC.RECONVERGENT B1 ;  /* 0x0000000000017941 */ /* 0x000fea0003800200 */
.L_x_6544:
[----:B------:R-:W-:Y:S01]  /*4000*/  MOV R4, R2 ;  /* 0x0000000200047202 */ /* 0x000fe20000000f00 */
[----:B------:R-:W-:-:S07]  /*4010*/  IMAD.MOV.U32 R5, RZ, RZ, R3 ;  /* 0x000000ffff057224 */ /* 0x000fce00078e0003 */
.L_x_6538:
[----:B------:R-:W1:Y:S02]  /*4020*/  LDC.64 R2, c[0x0][0x580] ;  /* 0x00016000ff027b82 */ /* 0x000e640000000a00 */
[----:B-1----:R-:W-:Y:S01]  /*4030*/  STG.E.64 desc[UR6][R2.64], R4 ;  /* 0x0000000402007986 */ /* 0x002fe2000c101b06 */
[----:B------:R-:W-:Y:S05]  /*4040*/  EXIT ;  /* 0x000000000000794d */ /* 0x000fea0003800000 */
.L_x_6527:
[----:B------:R-:W0:Y:S01]  /*4050*/  LDCU UR4, c[0x0][0x380] ;  /* 0x00007000ff0477ac */ /* 0x000e220008000800 */
[----:B------:R-:W-:Y:S01]  /*4060*/  VIADD R8, R8, 0xffffffff ;  /* 0xffffffff08087836 */ /* 0x000fe20000000000 */
[----:B------:R-:W-:Y:S04]  /*4070*/  BSSY.RECONVERGENT B1, `(.L_x_6546) ;  /* 0x0000336000017945 */ /* 0x000fe80003800200 */
[----:B------:R-:W-:-:S04]  /*4080*/  VIMNMX.U32 R26, PT, PT, R8, 0x18, PT ;  /* 0x00000018081a7848 */ /* 0x000fc80003fe0000 */
[----:B------:R-:W-:Y:S02]  /*4090*/  IADD3 R26, PT, PT, R26, 0x1, RZ ;  /* 0x000000011a1a7810 */ /* 0x000fe40007ffe0ff */
[----:B0-----:R-:W-:-:S13]  /*40a0*/  ISETP.GE.AND P0, PT, R9, UR4, PT ;  /* 0x0000000409007c0c */ /* 0x001fda000bf06270 */
[----:B------:R-:W-:Y:S05]  /*40b0*/  @P0 BRA `(.L_x_6547) ;  /* 0x0000003000c40947 */ /* 0x000fea0003800000 */
[----:B------:R-:W0:Y:S01]  /*40c0*/  LDCU.64 UR4, c[0x0][0x390] ;  /* 0x00007200ff0477ac */ /* 0x000e220008000a00 */
[----:B------:R-:W-:Y:S01]  /*40d0*/  IMAD.MOV.U32 R2, RZ, RZ, RZ ;  /* 0x000000ffff027224 */ /* 0x000fe200078e00ff */
[----:B------:R-:W-:Y:S01]  /*40e0*/  ISETP.NE.AND P0, PT, R8, RZ, PT ;  /* 0x000000ff0800720c */ /* 0x000fe20003f05270 */
[----:B------:R-:W-:Y:S01]  /*40f0*/  IMAD.MOV.U32 R3, RZ, RZ, R9 ;  /* 0x000000ffff037224 */ /* 0x000fe200078e0009 */
[----:B------:R-:W1:Y:S01]  /*4100*/  LDCU UR8, c[0x0][0x38c] ;  /* 0x00007180ff0877ac */ /* 0x000e620008000800 */
        /* <DEDUP_REMOVED lines=9> */
[----:B------:R-:W-:Y:S01]  /*41a0*/  IMAD.MOV.U32 R2, RZ, RZ, RZ ;  /* 0x000000ffff027224 */ /* 0x000fe200078e00ff */
[----:B------:R-:W-:Y:S01]  /*41b0*/  ISETP.NE.AND P0, PT, R26, 0x2, PT ;  /* 0x000000021a00780c */ /* 0x000fe20003f05270 */
[----:B------:R-:W1:Y:S01]  /*41c0*/  LDCU UR4, c[0x0][0x3a0] ;  /* 0x00007400ff0477ac */ /* 0x000e620008000800 */
[----:B------:R-:W2:Y:S01]  /*41d0*/  LDCU.64 UR10, c[0x0][0x4c0] ;  /* 0x00009800ff0a77ac */ /* 0x000ea20008000a00 */
[----:B0-----:R-:W-:-:S05]  /*41e0*/  IMAD.HI.U32 R4, R3, UR9, R2 ;  /* 0x0000000903047c27 */ /* 0x001fca000f8e0002 */
[----:B-1----:R-:W-:-:S05]  /*41f0*/  SHF.R.U32.HI R5, RZ, UR4, R4 ;  /* 0x00000004ff057c19 */ /* 0x002fca0008011604 */
[----:B------:R-:W-:-:S04]  /*4200*/  IMAD.MOV R2, RZ, RZ, -R5 ;  /* 0x000000ffff027224 */ /* 0x000fc800078e0a05 */
        /* <DEDUP_REMOVED lines=10> */
[----:B------:R-:W-:-:S05]  /*42b0*/  SHF.R.U32.HI R3, RZ, UR5, R2 ;  /* 0x00000005ff037c19 */ /* 0x000fca0008011602 */
[----:B------:R-:W-:-:S04]  /*42c0*/  IMAD.MOV R4, RZ, RZ, -R3 ;  /* 0x000000ffff047224 */ /* 0x000fc800078e0a03 */
[----:B-1----:R-:W-:-:S04]  /*42d0*/  IMAD R4, R4, UR8, R5 ;  /* 0x0000000804047c24 */ /* 0x002fc8000f8e0205 */
[C---:B--2---:R-:W-:Y:S02]  /*42e0*/  IMAD R27, R4.reuse, UR10, R27 ;  /* 0x0000000a041b7c24 */ /* 0x044fe4000f8e021b */
[----:B------:R-:W-:Y:S01]  /*42f0*/  IMAD R0, R4, UR11, R0 ;  /* 0x0000000b04007c24 */ /* 0x000fe2000f8e0200 */
[----:B------:R-:W-:Y:S06]  /*4300*/  @!P0 BRA `(.L_x_6548) ;  /* 0x0000001000148947 */ /* 0x000fec0003800000 */
[----:B------:R-:W0:Y:S01]  /*4310*/  LDCU.64 UR8, c[0x0][0x3b0] ;  /* 0x00007600ff0877ac */ /* 0x000e220008000a00 */
[----:B------:R-:W-:Y:S01]  /*4320*/  IMAD.MOV.U32 R2, RZ, RZ, RZ ;  /* 0x000000ffff027224 */ /* 0x000fe200078e00ff */
        /* <DEDUP_REMOVED lines=240> */
[----:B------:R-:W-:Y:S01]  /*5230*/  IMAD.MOV.U32 R2, RZ, RZ, RZ ;  /* 0x000000ffff027224 */ /* 0x000fe200078e00ff */
[----:B------:R-:W1:Y:S10]  /*5240*/  LDCU UR4, c[0x0][0x4a8] ;  /* 0x00009500ff0477ac */ /* 0x000e740008000800 */
[----:B------:R-:W2:Y:S01]  /*5250*/  @P0 LDC.64 R12, c[0x0][0x4b0] ;  /* 0x00012c00ff0c0b82 */ /* 0x000ea20000000a00 */
[----:B0-----:R-:W-:-:S07]  /*5260*/  IMAD.HI.U32 R6, R3, UR9, R2 ;  /* 0x0000000903067c27 */ /* 0x001fce000f8e0002 */
[----:B------:R-:W0:Y:S01]  /*5270*/  @P0 LDC R15, c[0x0][0x4ac] ;  /* 0x00012b00ff0f0b82 */ /* 0x000e220000000800 */
[----:B-1----:R-:W-:Y:S01]  /*5280*/  SHF.R.U32.HI R7, RZ, UR4, R6 ;  /* 0x00000004ff077c19 */ /* 0x002fe20008011606 */
[----:B------:R-:W1:Y:S01]  /*5290*/  LDCU.64 UR4, c[0x0][0x570] ;  /* 0x0000ae00ff0477ac */ /* 0x000e620008000a00 */
[----:B------:R-:W-:-:S05]  /*52a0*/  @P0 MOV R6, RZ ;  /* 0x000000ff00060202 */ /* 0x000fca0000000f00 */
[----:B------:R-:W3:Y:S01]  /*52b0*/  @P0 LDC.64 R4, c[0x0][0x578] ;  /* 0x00015e00ff040b82 */ /* 0x000ee20000000a00 */
[--C-:B------:R-:W-:Y:S02]  /*52c0*/  IMAD.MOV R11, RZ, RZ, -R7.reuse ;  /* 0x000000ffff0b7224 */ /* 0x100fe400078e0a07 */
[----:B--2---:R-:W-:-:S05]  /*52d0*/  @P0 IMAD.HI.U32 R2, R7, R12, R6 ;  /* 0x0000000c07020227 */ /* 0x004fca00078e0006 */
[----:B------:R-:W-:Y:S01]  /*52e0*/  @P0 SHF.R.U32.HI R6, RZ, R13, R2 ;  /* 0x0000000dff060219 */ /* 0x000fe20000011602 */
[----:B------:R-:W-:-:S03]  /*52f0*/  IMAD R2, R11, UR8, R3 ;  /* 0x000000080b027c24 */ /* 0x000fc6000f8e0203 */
[----:B------:R-:W-:Y:S01]  /*5300*/  @P0 IADD3 R6, PT, PT, -R6, RZ, RZ ;  /* 0x000000ff06060210 */ /* 0x000fe20007ffe1ff */
[C---:B-1----:R-:W-:Y:S02]  /*5310*/  IMAD R27, R2.reuse, UR4, R27 ;  /* 0x00000004021b7c24 */ /* 0x042fe4000f8e021b */
[----:B------:R-:W-:Y:S02]  /*5320*/  IMAD R0, R2, UR5, R0 ;  /* 0x0000000502007c24 */ /* 0x000fe4000f8e0200 */
[----:B0-----:R-:W-:-:S04]  /*5330*/  @P0 IMAD R6, R6, R15, R7 ;  /* 0x0000000f06060224 */ /* 0x001fc800078e0207 */
[C---:B---3--:R-:W-:Y:S02]  /*5340*/  @P0 IMAD R27, R6.reuse, R4, R27 ;  /* 0x00000004061b0224 */ /* 0x048fe400078e021b */
[----:B------:R-:W-:-:S07]  /*5350*/  @P0 IMAD R0, R6, R5, R0 ;  /* 0x0000000506000224 */ /* 0x000fce00078e0200 */
.L_x_6548:
[----:B------:R-:W0:Y:S01]  /*5360*/  LDCU.64 UR4, c[0x0][0x588] ;  /* 0x0000b100ff0477ac */ /* 0x000e220008000a00 */
[----:B------:R-:W1:Y:S01]  /*5370*/  LDCU.128 UR8, c[0x0][0x590] ;  /* 0x0000b200ff0877ac */ /* 0x000e620008000c00 */
[----:B0-----:R-:W-:-:S05]  /*5380*/  IADD3 R2, P0, PT, R0, UR4, RZ ;  /* 0x0000000400027c10 */ /* 0x001fca000ff1e0ff */
[----:B------:R-:W-:-:S06]  /*5390*/  IMAD.X R3, RZ, RZ, UR5, P0 ;  /* 0x00000005ff037e24 */ /* 0x000fcc00080e06ff */
[----:B------:R-:W1:Y:S01]  /*53a0*/  LDG.E.64 R2, desc[UR6][R2.64] ;  /* 0x0000000602027981 */ /* 0x000e62000c1e1b00 */
[----:B------:R-:W-:Y:S01]  /*53b0*/  BSSY.RECONVERGENT B2, `(.L_x_6549) ;  /* 0x00001fc000027945 */ /* 0x000fe20003800200 */
        /* <DEDUP_REMOVED lines=127> */
.L_x_6552:
[----:B------:R-:W-:Y:S05]  /*5bb0*/  BSYNC.RECONVERGENT B0 ;  /* 0x0000000000007941 */ /* 0x000fea0003800200 */
.L_x_6551:
[C---:B-1----:R-:W-:Y:S01]  /*5bc0*/  FSETP.GEU.FTZ.AND P0, PT, R7.reuse, 1.7916666269302368164, PT ;  /* 0x3fe555550700780b */ /* 0x042fe20003f1e000 */
[----:B------:R-:W-:Y:S01]  /*5bd0*/  BSSY.RECONVERGENT B3, `(.L_x_6553) ;  /* 0x0000146000037945 */ /* 0x000fe20003800200 */
[----:B------:R-:W-:-:S04]  /*5be0*/  FSETP.GT.FTZ.AND P1, PT, R7, -1.6999999284744262695, PT ;  /* 0xbfd999990700780b */ /* 0x000fc80003f34000 */
[----:B------:R-:W-:-:S13]  /*5bf0*/  PLOP3.LUT P0, PT, P0, P1, PT, 0xf2, 0x2f ;  /* 0x00000000002f781c */ /* 0x000fda0000703e72 */
[----:B------:R-:W-:Y:S05]  /*5c00*/  @P0 BRA `(.L_x_6554) ;  /* 0x0000000800080947 */ /* 0x000fea0003800000 */
[----:B------:R-:W1:Y:S01]  /*5c10*/  DADD R12, R6, 2 ;  /* 0x40000000060c7429 */ /* 0x000e620000000000 */
[----:B------:R-:W-:Y:S01]  /*5c20*/  MOV R2, 0x1 ;  /* 0x0000000100027802 */ /* 0x000fe20000000f00 */
        /* <DEDUP_REMOVED lines=49> */
.L_x_6556:
[----:B------:R-:W-:Y:S05]  /*5f40*/  BSYNC.RECONVERGENT B4 ;  /* 0x0000000000047941 */ /* 0x000fea0003800200 */
.L_x_6555:
        /* <DEDUP_REMOVED lines=78> */
.L_x_6554:
        /* <DEDUP_REMOVED lines=11> */
[----:B------:R-:W-:Y:S01]  /*64e0*/  ISETP.GT.U32.AND P1, PT, R0, 0x7feffffe, PT ;  /* 0x7feffffe0000780c */ /* 0x000fe20003f24070 */
[----:B------:R-:W-:Y:S01]  /*64f0*/  IMAD.MOV.U32 R0, RZ, RZ, -0x3ff ;  /* 0xfffffc01ff007424 */ /* 0x000fe200078e00ff */
[----:B------:R-:W-:-:S11]  /*6500*/  @!P0 MOV R0, 0xfffffbcb ;  /* 0xfffffbcb00008802 */ /* 0x000fd60000000f00 */
[----:B------:R-:W-:Y:S05]  /*6510*/  @P1 BRA `(.L_x_6558) ;  /* 0x0000000800ac1947 */ /* 0x000fea0003800000 */
[C---:B------:R-:W-:Y:S01]  /*6520*/  LOP3.LUT R4, R7.reuse, 0xfffff, RZ, 0xc0, !PT ;  /* 0x000fffff07047812 */ /* 0x040fe200078ec0ff */
[----:B------:R-:W-:Y:S01]  /*6530*/  IMAD.MOV.U32 R14, RZ, RZ, RZ ;  /* 0x000000ffff0e7224 */ /* 0x000fe200078e00ff */
[----:B------:R-:W-:Y:S01]  /*6540*/  LEA.HI R7, R7, R0, RZ, 0xc ;  /* 0x0000000007077211 */ /* 0x000fe200078f60ff */
[----:B------:R-:W-:Y:S01]  /*6550*/  UMOV UR4, 0x80000000 ;  /* 0x8000000000047882 */ /* 0x000fe20000000000 */
[----:B------:R-:W-:Y:S01]  /*6560*/  LOP3.LUT R5, R4, 0x3ff00000, RZ, 0xfc, !PT ;  /* 0x3ff0000004057812 */ /* 0x000fe200078efcff */
[----:B------:R-:W-:Y:S01]  /*6570*/  UMOV UR5, 0x43300000 ;  /* 0x4330000000057882 */ /* 0x000fe20000000000 */
[----:B------:R-:W-:Y:S02]  /*6580*/  MOV R4, R6 ;  /* 0x0000000600047202 */ /* 0x000fe40000000f00 */
[----:B------:R-:W-:-:S13]  /*6590*/  ISETP.GE.U32.AND P0, PT, R5, 0x3ff6a09f, PT ;  /* 0x3ff6a09f0500780c */ /* 0x000fda0003f06070 */
[----:B------:R-:W-:Y:S02]  /*65a0*/  @P0 VIADD R11, R5, 0xfff00000 ;  /* 0xfff00000050b0836 */ /* 0x000fe40000000000 */
[----:B------:R-:W-:-:S03]  /*65b0*/  @P0 VIADD R7, R7, 0x1 ;  /* 0x0000000107070836 */ /* 0x000fc60000000000 */
[----:B------:R-:W-:Y:S02]  /*65c0*/  @P0 MOV R5, R11 ;  /* 0x0000000b00050202 */ /* 0x000fe40000000f00 */
[----:B------:R-:W-:Y:S02]  /*65d0*/  LOP3.LUT R6, R7, 0x80000000, RZ, 0x3c, !PT ;  /* 0x8000000007067812 */ /* 0x000fe400078e3cff */
[----:B------:R-:W-:Y:S02]  /*65e0*/  MOV R7, 0x43300000 ;  /* 0x4330000000077802 */ /* 0x000fe40000000f00 */
[----:B------:R-:W0:Y:S02]  /*65f0*/  DADD R18, R4, 1 ;  /* 0x3ff0000004127429 */ /* 0x000e240000000000 */
[----:B0-----:R-:W0:-:S15]  /*6600*/  MUFU.RCP64H R15, R19 ;  /* 0x00000013000f7308 */ /* 0x001e1e0000001800 */
[----:B------:R-:W-:-:S15]  /*6610*/  NOP ;  /* 0x0000000000007918 */ /* 0x000fde0000000000 */
[----:B------:R-:W-:-:S15]  /*6620*/  NOP ;  /* 0x0000000000007918 */ /* 0x000fde0000000000 */
[----:B------:R-:W-:-:S15]  /*6630*/  NOP ;  /* 0x0000000000007918 */ /* 0x000fde0000000000 */
[----:B------:R-:W-:-:S02]  /*6640*/  NOP ;  /* 0x0000000000007918 */ /* 0x000fc40000000000 */
[----:B------:R-:W-:-:S15]  /*6650*/  DADD R16, R4, -1 ;  /* 0xbff0000004107429 */ /* 0x000fde0000000000 */
[----:B------:R-:W-:-:S15]  /*6660*/  NOP ;  /* 0x0000000000007918 */ /* 0x000fde0000000000 */
[----:B------:R-:W-:-:S15]  /*6670*/  NOP ;  /* 0x0000000000007918 */ /* 0x000fde0000000000 */
[----:B------:R-:W-:-:S15]  /*6680*/  NOP ;  /* 0x0000000000007918 */ /* 0x000fde0000000000 */
[----:B------:R-:W-:-:S04]  /*6690*/  NOP ;  /* 0x0000000000007918 */ /* 0x000fc80000000000 */
        /* <DEDUP_REMOVED lines=147> */
.L_x_6558:
[----:B------:R-:W-:Y:S01]  /*6fd0*/  MOV R2, 0x0 ;  /* 0x0000000000027802 */ /* 0x000fe20000000f00 */
[----:B------:R-:W-:Y:S01]  /*6fe0*/  IMAD.MOV.U32 R3, RZ, RZ, 0x7ff00000 ;  /* 0x7ff00000ff037424 */ /* 0x000fe200078e00ff */
[----:B------:R-:W-:-:S05]  /*6ff0*/  LOP3.LUT P0, RZ, R5, 0x7fffffff, RZ, 0xc0, !PT ;  /* 0x7fffffff05ff7812 */ /* 0x000fca000780c0ff */
[----:B------:R-:W0:Y:S02]  /*7000*/  DFMA R4, R4, R2, +INF ;  /* 0x7ff000000404742b */ /* 0x000e240000000002 */
[----:B0-----:R-:W-:Y:S02]  /*7010*/  FSEL R14, R4, RZ, P0 ;  /* 0x000000ff040e7208 */ /* 0x001fe40000000000 */
[----:B------:R-:W-:-:S07]  /*7020*/  FSEL R15, R5, -QNAN , P0 ;  /* 0xfff00000050f7808 */ /* 0x000fce0000000000 */
.L_x_6557:
[----:B------:R-:W-:Y:S05]  /*7030*/  BSYNC.RECONVERGENT B3 ;  /* 0x0000000000037941 */ /* 0x000fea0003800200 */
.L_x_6553:
        /* <DEDUP_REMOVED lines=46> */
[----:B------:R-:W-:Y:S01]  /*7320*/  MOV R4, 0x7360 ;  /* 0x0000736000047802 */ /* 0x000fe20000000f00 */
[----:B0-----:R-:W-:Y:S01]  /*7330*/  IMAD.U32 R12, RZ, RZ, UR4 ;  /* 0x00000004ff0c7e24 */ /* 0x001fe2000f8e00ff */
[----:B------:R-:W-:-:S07]  /*7340*/  MOV R13, UR5 ;  /* 0x00000005000d7c02 */ /* 0x000fce0008000f00 */
[----:B------:R-:W-:Y:S05]  /*7350*/  CALL.REL.NOINC `($__internal_8_$__cuda_sm20_div_rn_f64_full) ;  /* 0x0000003000f47944 */ /* 0x000fea0003c00000 */
.L_x_6559:
[----:B------:R-:W-:Y:S05]  /*7360*/  BSYNC.RECONVERGENT B3 ;  /* 0x0000000000037941 */ /* 0x000fea0003800200 */
.L_x_6550:
[----:B------:R-:W-:Y:S05]  /*7370*/  BSYNC.RECONVERGENT B2 ;  /* 0x0000000000027941 */ /* 0x000fea0003800200 */
.L_x_6549:
[----:B------:R-:W0:Y:S01]  /*7380*/  LDCU.64 UR4, c[0x0][0x580] ;  /* 0x0000b000ff0477ac */ /* 0x000e220008000a00 */
[----:B------:R-:W-:Y:S02]  /*7390*/  IADD3 R9, PT, PT, R9, 0x80, RZ ;  /* 0x0000008009097810 */ /* 0x000fe40007ffe0ff */
[----:B0-----:R-:W-:-:S05]  /*73a0*/  IADD3 R4, P0, PT, R27, UR4, RZ ;  /* 0x000000041b047c10 */ /* 0x001fca000ff1e0ff */
[----:B------:R-:W-:-:S05]  /*73b0*/  IMAD.X R5, RZ, RZ, UR5, P0 ;  /* 0x00000005ff057e24 */ /* 0x000fca00080e06ff */
[----:B------:R0:W-:Y:S03]  /*73c0*/  STG.E.64 desc[UR6][R4.64], R2 ;  /* 0x0000000204007986 */ /* 0x0001e6000c101b06 */
.L_x_6547:
[----:B------:R-:W-:Y:S05]  /*73d0*/  BSYNC.RECONVERGENT B1 ;  /* 0x0000000000017941 */ /* 0x000fea0003800200 */
.L_x_6546:
[----:B------:R-:W1:Y:S02]  /*73e0*/  LDCU UR4, c[0x0][0x380] ;  /* 0x00007000ff0477ac */ /* 0x000e640008000800 */
[----:B-1----:R-:W-:-:S13]  /*73f0*/  ISETP.GE.AND P0, PT, R9, UR4, PT ;  /* 0x0000000409007c0c */ /* 0x002fda000bf06270 */
[----:B------:R-:W-:Y:S05]  /*7400*/  @P0 EXIT ;  /* 0x000000000000094d */ /* 0x000fea0003800000 */
[----:B------:R-:W1:Y:S01]  /*7410*/  LDCU.64 UR4, c[0x0][0x390] ;  /* 0x00007200ff0477ac */ /* 0x000e620008000a00 */
[----:B0-----:R-:W-:Y:S01]  /*7420*/  MOV R3, R9 ;  /* 0x0000000900037202 */ /* 0x001fe20000000f00 */
[----:B------:R-:W-:Y:S01]  /*7430*/  IMAD.MOV.U32 R2, RZ, RZ, RZ ;  /* 0x000000ffff027224 */ /* 0x000fe200078e00ff */
[----:B------:R-:W-:Y:S01]  /*7440*/  ISETP.NE.AND P0, PT, R8, RZ, PT ;  /* 0x000000ff0800720c */ /* 0x000fe20003f05270 */
[----:B------:R-:W0:Y:S01]  /*7450*/  LDCU UR8, c[0x0][0x38c] ;  /* 0x00007180ff0877ac */ /* 0x000e220008000800 */
[----:B------:R-:W2:Y:S01]  /*7460*/  LDCU.64 UR10, c[0x0][0x4b8] ;  /* 0x00009700ff0a77ac */ /* 0x000ea20008000a00 */
[----:B-1----:R-:W-:-:S05]  /*7470*/  IMAD.HI.U32 R2, R9, UR4, R2 ;  /* 0x0000000409027c27 */ /* 0x002fca000f8e0002 */
[----:B------:R-:W-:-:S05]  /*7480*/  SHF.R.U32.HI R3, RZ, UR5, R2 ;  /* 0x00000005ff037c19 */ /* 0x000fca0008011602 */
[----:B------:R-:W-:-:S04]  /*7490*/  IMAD.MOV R0, RZ, RZ, -R3 ;  /* 0x000000ffff007224 */ /* 0x000fc800078e0a03 */
[----:B0-----:R-:W-:-:S04]  /*74a0*/  IMAD R0, R0, UR8, R9 ;  /* 0x0000000800007c24 */ /* 0x001fc8000f8e0209 */
[C---:B--2---:R-:W-:Y:S02]  /*74b0*/  IMAD R7, R0.reuse, UR10, RZ ;  /* 0x0000000a00077c24 */ /* 0x044fe4000f8e02ff */
[----:B------:R-:W-:Y:S01]  /*74c0*/  IMAD R0, R0, UR11, RZ ;  /* 0x0000000b00007c24 */ /* 0x000fe2000f8e02ff */
[----:B------:R-:W-:Y:S06]  /*74d0*/  @!P0 BRA `(.L_x_6560) ;  /* 0x0000001000748947 */ /* 0x000fec0003800000 */
[----:B------:R-:W0:Y:S01]  /*74e0*/  LDCU.64 UR8, c[0x0][0x398] ;  /* 0x00007300ff0877ac */ /* 0x000e220008000a00 */
[----:B------:R-:W-:Y:S01]  /*74f0*/  HFMA2 R2, -RZ, RZ, 0, 0 ;  /* 0x00000000ff027431 */ /* 0x000fe200000001ff */
[----:B------:R-:W-:Y:S01]  /*7500*/  ISETP.NE.AND P0, PT, R26, 0x2, PT ;  /* 0x000000021a00780c */ /* 0x000fe20003f05270 */
[----:B------:R-:W1:Y:S01]  /*7510*/  LDCU UR4, c[0x0][0x3a0] ;  /* 0x00007400ff0477ac */ /* 0x000e620008000800 */
[----:B------:R-:W2:Y:S02]  /*7520*/  LDCU.64 UR10, c[0x0][0x4c0] ;  /* 0x00009800ff0a77ac */ /* 0x000ea40008000a00 */
        /* <DEDUP_REMOVED lines=259> */
[----:B------:R-:W-:Y:S01]  /*8560*/  ISETP.NE.AND P0, PT, R26, 0x18, PT ;  /* 0x000000181a00780c */ /* 0x000fe20003f05270 */
[----:B------:R-:W0:Y:S01]  /*8570*/  LDCU.64 UR8, c[0x0][0x4a0] ;  /* 0x00009400ff0877ac */ /* 0x000e220008000a00 */
[----:B------:R-:W-:Y:S01]  /*8580*/  MOV R2, RZ ;  /* 0x000000ff00027202 */ /* 0x000fe20000000f00 */
[----:B------:R-:W1:Y:S10]  /*8590*/  LDCU UR4, c[0x0][0x4a8] ;  /* 0x00009500ff0477ac */ /* 0x000e740008000800 */
[----:B------:R-:W2:Y:S01]  /*85a0*/  @P0 LDC.64 R10, c[0x0][0x4b0] ;  /* 0x00012c00ff0a0b82 */ /* 0x000ea20000000a00 */
[----:B0-----:R-:W-:-:S07]  /*85b0*/  IMAD.HI.U32 R4, R3, UR9, R2 ;  /* 0x0000000903047c27 */ /* 0x001fce000f8e0002 */
[----:B------:R-:W0:Y:S01]  /*85c0*/  @P0 LDC R13, c[0x0][0x4ac] ;  /* 0x00012b00ff0d0b82 */ /* 0x000e220000000800 */
[----:B-1----:R-:W-:Y:S01]  /*85d0*/  SHF.R.U32.HI R5, RZ, UR4, R4 ;  /* 0x00000004ff057c19 */ /* 0x002fe20008011604 */
[----:B------:R-:W1:Y:S01]  /*85e0*/  LDCU.64 UR4, c[0x0][0x570] ;  /* 0x0000ae00ff0477ac */ /* 0x000e620008000a00 */
[----:B------:R-:W-:Y:S02]  /*85f0*/  @P0 IMAD.MOV.U32 R4, RZ, RZ, RZ ;  /* 0x000000ffff040224 */ /* 0x000fe400078e00ff */
[----:B------:R-:W-:-:S03]  /*8600*/  IADD3 R9, PT, PT, -R5, RZ, RZ ;  /* 0x000000ff05097210 */ /* 0x000fc60007ffe1ff */
[----:B------:R-:W3:Y:S01]  /*8610*/  @P0 LDC.64 R14, c[0x0][0x578] ;  /* 0x00015e00ff0e0b82 */ /* 0x000ee20000000a00 */
[----:B--2---:R-:W-:-:S05]  /*8620*/  @P0 IMAD.HI.U32 R2, R5, R10, R4 ;  /* 0x0000000a05020227 */ /* 0x004fca00078e0004 */
[----:B------:R-:W-:Y:S01]  /*8630*/  @P0 SHF.R.U32.HI R4, RZ, R11, R2 ;  /* 0x0000000bff040219 */ /* 0x000fe20000011602 */
[----:B------:R-:W-:-:S04]  /*8640*/  IMAD R2, R9, UR8, R3 ;  /* 0x0000000809027c24 */ /* 0x000fc8000f8e0203 */
[----:B------:R-:W-:Y:S02]  /*8650*/  @P0 IMAD.MOV R4, RZ, RZ, -R4 ;  /* 0x000000ffff040224 */ /* 0x000fe400078e0a04 */
[C---:B-1----:R-:W-:Y:S02]  /*8660*/  IMAD R7, R2.reuse, UR4, R7 ;  /* 0x0000000402077c24 */ /* 0x042fe4000f8e0207 */
[----:B0-----:R-:W-:Y:S02]  /*8670*/  @P0 IMAD R4, R13, R4, R5 ;  /* 0x000000040d040224 */ /* 0x001fe400078e0205 */
[----:B------:R-:W-:Y:S02]  /*8680*/  IMAD R0, R2, UR5, R0 ;  /* 0x0000000502007c24 */ /* 0x000fe4000f8e0200 */
[C---:B---3--:R-:W-:Y:S02]  /*8690*/  @P0 IMAD R7, R4.reuse, R14, R7 ;  /* 0x0000000e04070224 */ /* 0x048fe400078e0207 */
[----:B------:R-:W-:-:S07]  /*86a0*/  @P0 IMAD R0, R4, R15, R0 ;  /* 0x0000000f04000224 */ /* 0x000fce00078e0200 */
.L_x_6560:
[----:B------:R-:W0:Y:S01]  /*86b0*/  LDCU.128 UR8, c[0x0][0x580] ;  /* 0x0000b000ff0877ac */ /* 0x000e220008000c00 */
[----:B------:R-:W1:Y:S01]  /*86c0*/  LDCU.128 UR12, c[0x0][0x590] ;  /* 0x0000b200ff0c77ac */ /* 0x000e620008000c00 */
[----:B0-----:R-:W-:-:S04]  /*86d0*/  IADD3 R2, P0, PT, R0, UR10, RZ ;  /* 0x0000000a00027c10 */ /* 0x001fc8000ff1e0ff */
[----:B------:R-:W-:-:S06]  /*86e0*/  IADD3.X R3, PT, PT, RZ, UR11, RZ, P0, !PT ;  /* 0x0000000bff037c10 */ /* 0x000fcc00087fe4ff */
[----:B------:R-:W1:Y:S01]  /*86f0*/  LDG.E.64 R2, desc[UR6][R2.64] ;  /* 0x0000000602027981 */ /* 0x000e62000c1e1b00 */
[----:B------:R-:W-:Y:S01]  /*8700*/  IADD3 R6, P0, PT, R7, UR8, RZ ;  /* 0x0000000807067c10 */ /* 0x000fe2000ff1e0ff */
[----:B------:R-:W-:Y:S04]  /*8710*/  BSSY.RECONVERGENT B1, `(.L_x_6561) ;  /* 0x00001ff000017945 */ /* 0x000fe80003800200 */
[----:B------:R-:W-:Y:S01]  /*8720*/  IMAD.X R7, RZ, RZ, UR9, P0 ;  /* 0x00000009ff077e24 */ /* 0x000fe200080e06ff */
        /* <DEDUP_REMOVED lines=127> */
.L_x_6564:
[----:B------:R-:W-:Y:S05]  /*8f20*/  BSYNC.RECONVERGENT B0 ;  /* 0x0000000000007941 */ /* 0x000fea0003800200 */
.L_x_6563:
[C---:B-1----:R-:W-:Y:S01]  /*8f30*/  FSETP.GEU.FTZ.AND P1, PT, R9.reuse, 1.7916666269302368164, PT ;  /* 0x3fe555550900780b */ /* 0x042fe20003f3e000 */
[----:B------:R-:W-:Y:S01]  /*8f40*/  BSSY.RECONVERGENT B2, `(.L_x_6565) ;  /* 0x0000148000027945 */ /* 0x000fe20003800200 */
[----:B------:R-:W-:-:S13]  /*8f50*/  FSETP.GT.FTZ.AND P0, PT, R9, -1.6999999284744262695, PT ;  /* 0xbfd999990900780b */ /* 0x000fda0003f14000 */
[----:B------:R-:W-:Y:S05]  /*8f60*/  @P0 BRA !P1, `(.L_x_6566) ;  /* 0x0000000c00100947 */ /* 0x000fea0004800000 */
[----:B------:R-:W1:Y:S02]  /*8f70*/  DADD R8, R8, 1 ;  /* 0x3ff0000008087429 */ /* 0x000e640000000000 */
[----:B-1----:R-:W-:Y:S01]  /*8f80*/  ISETP.GT.AND P0, PT, R9, 0xfffff, PT ;  /* 0x000fffff0900780c */ /* 0x002fe20003f04270 */
[----:B0-----:R-:W-:Y:S01]  /*8f90*/  IMAD.MOV.U32 R5, RZ, RZ, R9 ;  /* 0x000000ffff057224 */ /* 0x001fe200078e0009 */
[----:B------:R-:W-:Y:S01]  /*8fa0*/  MOV R4, R8 ;  /* 0x0000000800047202 */ /* 0x000fe20000000f00 */
[----:B------:R-:W-:Y:S01]  /*8fb0*/  IMAD.MOV.U32 R12, RZ, RZ, R8 ;  /* 0x000000ffff0c7224 */ /* 0x000fe200078e0008 */
[----:B------:R-:W-:-:S15]  /*8fc0*/  MOV R0, R9 ;  /* 0x0000000900007202 */ /* 0x000fde0000000f00 */
[----:B------:R-:W-:-:S15]  /*8fd0*/  NOP ;  /* 0x0000000000007918 */ /* 0x000fde0000000000 */
[----:B------:R-:W-:-:S15]  /*8fe0*/  NOP ;  /* 0x0000000000007918 */ /* 0x000fde0000000000 */
[----:B------:R-:W-:-:S13]  /*8ff0*/  NOP ;  /* 0x0000000000007918 */ /* 0x000fda0000000000 */
[----:B------:R-:W0:Y:S02]  /*9000*/  @!P0 DMUL R4, R4, 1.80143985094819840000e+16 ;  /* 0x4350000004048828 */ /* 0x000e240000000000 */
[----:B0-----:R-:W-:Y:S02]  /*9010*/  @!P0 IMAD.MOV.U32 R0, RZ, RZ, R5 ;  /* 0x000000ffff008224 */ /* 0x001fe400078e0005 */
[----:B------:R-:W-:-:S03]  /*9020*/  @!P0 IMAD.MOV.U32 R12, RZ, RZ, R4 ;  /* 0x000000ffff0c8224 */ /* 0x000fc600078e0004 */
[----:B------:R-:W-:-:S04]  /*9030*/  IADD3 R9, PT, PT, R0, -0x1, RZ ;  /* 0xffffffff00097810 */ /* 0x000fc80007ffe0ff */
[----:B------:R-:W-:-:S13]  /*9040*/  ISETP.GE.U32.AND P1, PT, R9, 0x7fefffff, PT ;  /* 0x7fefffff0900780c */ /* 0x000fda0003f26070 */
[----:B------:R-:W-:Y:S01]  /*9050*/  @P1 IMAD.MOV.U32 R10, RZ, RZ, 0x0 ;  /* 0x00000000ff0a1424 */ /* 0x000fe200078e00ff */
[----:B------:R-:W-:Y:S02]  /*9060*/  @P1 MOV R11, 0x7ff00000 ;  /* 0x7ff00000000b1802 */ /* 0x000fe40000000f00 */
[----:B------:R-:W-:-:S15]  /*9070*/  @P1 LOP3.LUT P2, RZ, R5, 0x7fffffff, RZ, 0xc0, !PT ;  /* 0x7fffffff05ff1812 */ /* 0x000fde000784c0ff */
[----:B------:R-:W-:-:S15]  /*9080*/  NOP ;  /* 0x0000000000007918 */ /* 0x000fde0000000000 */
[----:B------:R-:W-:-:S07]  /*9090*/  NOP ;  /* 0x0000000000007918 */ /* 0x000fce0000000000 */
[----:B------:R0:W1:Y:S02]  /*90a0*/  @P1 DFMA R8, R4, R10, +INF ;  /* 0x7ff000000408142b */ /* 0x000064000000000a */
[----:B0-----:R-:W-:Y:S02]  /*90b0*/  MOV R11, 0xfffffc01 ;  /* 0xfffffc01000b7802 */ /* 0x001fe40000000f00 */
[----:B-1----:R-:W-:Y:S02]  /*90c0*/  @P1 FSEL R14, R8, RZ, P2 ;  /* 0x000000ff080e1208 */ /* 0x002fe40001000000 */
[----:B------:R-:W-:Y:S02]  /*90d0*/  @P1 FSEL R15, R9, -QNAN , P2 ;  /* 0xfff00000090f1808 */ /* 0x000fe40001000000 */
[----:B------:R-:W-:Y:S01]  /*90e0*/  @!P0 MOV R11, 0xfffffbcb ;  /* 0xfffffbcb000b8802 */ /* 0x000fe20000000f00 */
        /* <DEDUP_REMOVED lines=172> */
.L_x_6566:
        /* <DEDUP_REMOVED lines=50> */
[----:B------:R-:W-:Y:S05]  /*9ed0*/  CALL.REL.NOINC `($__internal_8_$__cuda_sm20_div_rn_f64_full) ;  /* 0x0000000800147944 */ /* 0x000fea0003c00000 */
.L_x_6569:
[----:B------:R-:W-:Y:S05]  /*9ee0*/  BSYNC.RECONVERGENT B3 ;  /* 0x0000000000037941 */ /* 0x000fea0003800200 */
.L_x_6568:
        /* <DEDUP_REMOVED lines=77> */
.L_x_6567:
[----:B------:R-:W-:Y:S05]  /*a3c0*/  BSYNC.RECONVERGENT B2 ;  /* 0x0000000000027941 */ /* 0x000fea0003800200 */
.L_x_6565:
[----:B------:R-:W2:Y:S01]  /*a3d0*/  LDCU UR4, c[0x0][0x594] ;  /* 0x0000b280ff0477ac */ /* 0x000ea20008000800 */
[----:B------:R-:W0:Y:S01]  /*a3e0*/  LDC.64 R4, c[0x0][0x590] ;  /* 0x00016400ff047b82 */ /* 0x000e220000000a00 */
[----:B------:R-:W-:Y:S01]  /*a3f0*/  MOV R2, 0x1 ;  /* 0x0000000100027802 */ /* 0x000fe20000000f00 */
[----:B------:R-:W-:Y:S01]  /*a400*/  BSSY.RECONVERGENT B2, `(.L_x_6562) ;  /* 0x000002f000027945 */ /* 0x000fe20003800200 */
[----:B-1----:R-:W-:Y:S01]  /*a410*/  FSETP.GEU.AND P1, PT, |R15|, 6.5827683646048100446e-37, PT ;  /* 0x036000000f00780b */ /* 0x002fe20003f2e200 */
        /* <DEDUP_REMOVED lines=45> */
.L_x_6570:
[----:B------:R-:W-:Y:S05]  /*a6f0*/  BSYNC.RECONVERGENT B2 ;  /* 0x0000000000027941 */ /* 0x000fea0003800200 */
.L_x_6562:
[----:B------:R-:W-:Y:S05]  /*a700*/  BSYNC.RECONVERGENT B1 ;  /* 0x0000000000017941 */ /* 0x000fea0003800200 */
.L_x_6561:
[----:B------:R-:W-:Y:S01]  /*a710*/  STG.E.64 desc[UR6][R6.64], R2 ;  /* 0x0000000206007986 */ /* 0x000fe2000c101b06 */
[----:B------:R-:W-:Y:S05]  /*a720*/  EXIT ;  /* 0x000000000000794d */ /* 0x000fea0003800000 */
        .weak           $__internal_8_$__cuda_sm20_div_rn_f64_full
        .type           $__internal_8_$__cuda_sm20_div_rn_f64_full,@function
        .size           $__internal_8_$__cuda_sm20_div_rn_f64_full,(.L_x_7023 - $__internal_8_$__cuda_sm20_div_rn_f64_full)
$__internal_8_$__cuda_sm20_div_rn_f64_full:
[C---:B------:R-:W-:Y:S01]  /*a730*/  FSETP.GEU.AND P2, PT, |R15|.reuse, 1.469367938527859385e-39, PT ;  /* 0x001000000f00780b */ /* 0x040fe20003f4e200 */
[----:B------:R-:W-:Y:S01]  /*a740*/  IMAD.MOV.U32 R2, RZ, RZ, 0x1ca00000 ;  /* 0x1ca00000ff027424 */ /* 0x000fe200078e00ff */
[----:B------:R-:W-:Y:S01]  /*a750*/  LOP3.LUT R3, R15, 0x7ff00000, RZ, 0xc0, !PT ;  /* 0x7ff000000f037812 */ /* 0x000fe200078ec0ff */
[----:B------:R-:W-:Y:S01]  /*a760*/  BSSY.RECONVERGENT B0, `(.L_x_6571) ;  /* 0x000007a000007945 */ /* 0x000fe20003800200 */
[C---:B------:R-:W-:Y:S02]  /*a770*/  LOP3.LUT R5, R13.reuse, 0x7ff00000, RZ, 0xc0, !PT ;  /* 0x7ff000000d057812 */ /* 0x040fe400078ec0ff */
[----:B------:R-:W-:Y:S02]  /*a780*/  FSETP.GEU.AND P0, PT, |R13|, 1.469367938527859385e-39, PT ;  /* 0x001000000d00780b */ /* 0x000fe40003f0e200 */
[----:B------:R-:W-:Y:S02]  /*a790*/  ISETP.GE.U32.AND P1, PT, R3, R5, PT ;  /* 0x000000050300720c */ /* 0x000fe40003f26070 */
[----:B------:R-:W-:-:S02]  /*a7a0*/  LOP3.LUT R10, R13, 0x800fffff, RZ, 0xc0, !PT ;  /* 0x800fffff0d0a7812 */ /* 0x000fc400078ec0ff */
[C---:B------:R-:W-:Y:S01]  /*a7b0*/  SEL R17, R2.reuse, 0x63400000, !P1 ;  /* 0x6340000002117807 */ /* 0x040fe20004800000 */
[----:B------:R-:W-:Y:S01]  /*a7c0*/  @!P2 IMAD.MOV.U32 R22, RZ, RZ, RZ ;  /* 0x000000ffff16a224 */ /* 0x000fe200078e00ff */
[----:B------:R-:W-:Y:S02]  /*a7d0*/  @!P2 LOP3.LUT R0, R13, 0x7ff00000, RZ, 0xc0, !PT ;  /* 0x7ff000000d00a812 */ /* 0x000fe400078ec0ff */
[----:B------:R-:W-:Y:S02]  /*a7e0*/  LOP3.LUT R17, R17, 0x800fffff, R15, 0xf8, !PT ;  /* 0x800fffff11117812 */ /* 0x000fe400078ef80f */
[----:B------:R-:W-:Y:S02]  /*a7f0*/  @!P2 ISETP.GE.U32.AND P3, PT, R3, R0, PT ;  /* 0x000000000300a20c */ /* 0x000fe40003f66070 */
[----:B------:R-:W-:Y:S02]  /*a800*/  MOV R16, R14 ;  /* 0x0000000e00107202 */ /* 0x000fe40000000f00 */
[----:B------:R-:W-:-:S02]  /*a810*/  @!P2 SEL R23, R2, 0x63400000, !P3 ;  /* 0x634000000217a807 */ /* 0x000fc40005800000 */
[----:B------:R-:W-:Y:S01]  /*a820*/  LOP3.LUT R11, R10, 0x3ff00000, RZ, 0xfc, !PT ;  /* 0x3ff000000a0b7812 */ /* 0x000fe200078efcff */
[----:B------:R-:W-:Y:S01]  /*a830*/  IMAD.MOV.U32 R10, RZ, RZ, R12 ;  /* 0x000000ffff0a7224 */ /* 0x000fe200078e000c */
[----:B------:R-:W-:Y:S02]  /*a840*/  @!P2 LOP3.LUT R0, R23, 0x80000000, R15, 0xf8, !PT ;  /* 0x800000001700a812 */ /* 0x000fe400078ef80f */
[----:B------:R-:W-:Y:S02]  /*a850*/  MOV R20, 0x1 ;  /* 0x0000000100147802 */ /* 0x000fe40000000f00 */
[----:B------:R-:W-:Y:S01]  /*a860*/  @!P2 LOP3.LUT R23, R0, 0x100000, RZ, 0xfc, !PT ;  /* 0x001000000017a812 */ /* 0x000fe200078efcff */
[----:B------:R-:W0:Y:S01]  /*a870*/  @!P0 DMUL R10, R12, 8.98846567431157953865e+307 ;  /* 0x7fe000000c0a8828 */ /* 0x000e220000000000 */
[----:B------:R-:W-:Y:S01]  /*a880*/  MOV R0, R3 ;  /* 0x0000000300007202 */ /* 0x000fe20000000f00 */
[----:B0-----:R-:W0:Y:S01]  /*a890*/  MUFU.RCP64H R21, R11 ;  /* 0x0000000b00157308 */ /* 0x001e220000001800 */
[----:B------:R-:W-:-:S04]  /*a8a0*/  @!P0 LOP3.LUT R5, R11, 0x7ff00000, RZ, 0xc0, !PT ;  /* 0x7ff000000b058812 */ /* 0x000fc800078ec0ff */
[----:B------:R-:W-:-:S15]  /*a8b0*/  IADD3 R25, PT, PT, R5, -0x1, RZ ;  /* 0xffffffff05197810 */ /* 0x000fde0007ffe0ff */
[----:B------:R-:W-:-:S15]  /*a8c0*/  NOP ;  /* 0x0000000000007918 */ /* 0x000fde0000000000 */
[----:B------:R-:W-:-:S15]  /*a8d0*/  NOP ;  /* 0x0000000000007918 */ /* 0x000fde0000000000 */
[----:B------:R-:W-:-:S12]  /*a8e0*/  NOP ;  /* 0x0000000000007918 */ /* 0x000fd80000000000 */
[----:B------:R-:W1:Y:S02]  /*a8f0*/  @!P2 DFMA R16, R16, 2, -R22 ;  /* 0x400000001010a82b */ /* 0x000e640000000816 */
[----:B-1----:R-:W-:-:S05]  /*a900*/  @!P2 LOP3.LUT R0, R17, 0x7ff00000, RZ, 0xc0, !PT ;  /* 0x7ff000001100a812 */ /* 0x002fca00078ec0ff */
[----:B------:R-:W-:-:S05]  /*a910*/  VIADD R24, R0, 0xffffffff ;  /* 0xffffffff00187836 */ /* 0x000fca0000000000 */
[----:B------:R-:W-:-:S04]  /*a920*/  ISETP.GT.U32.AND P0, PT, R24, 0x7feffffe, PT ;  /* 0x7feffffe1800780c */ /* 0x000fc80003f04070 */
        /* <DEDUP_REMOVED lines=43> */
[----:B------:R-:W-:Y:S01]  /*abe0*/  ISETP.GE.U32.AND P0, PT, R3, R14, PT ;  /* 0x0000000e0300720c */ /* 0x000fe20003f06070 */
[----:B------:R-:W-:Y:S01]  /*abf0*/  IMAD.MOV.U32 R14, RZ, RZ, RZ ;  /* 0x000000ffff0e7224 */ /* 0x000fe200078e00ff */
[----:B------:R-:W-:Y:S02]  /*ac00*/  VIMNMX R0, PT, PT, R0, 0x46a00000, PT ;  /* 0x46a0000000007848 */ /* 0x000fe40003fe0100 */
[----:B------:R-:W-:-:S05]  /*ac10*/  SEL R3, R2, 0x63400000, !P0 ;  /* 0x6340000002037807 */ /* 0x000fca0004000000 */
[----:B------:R-:W-:-:S05]  /*ac20*/  IMAD.IADD R0, R0, 0x1, -R3 ;  /* 0x0000000100007824 */ /* 0x000fca00078e0a03 */
[----:B------:R-:W-:-:S06]  /*ac30*/  IADD3 R15, PT, PT, R0, 0x7fe00000, RZ ;  /* 0x7fe00000000f7810 */ /* 0x000fcc0007ffe0ff */
[----:B------:R-:W0:Y:S02]  /*ac40*/  DMUL R2, R20, R14 ;  /* 0x0000000e14027228 */ /* 0x000e240000000000 */
[----:B0-----:R-:W-:-:S13]  /*ac50*/  FSETP.GTU.AND P0, PT, |R3|, 1.469367938527859385e-39, PT ;  /* 0x001000000300780b */ /* 0x001fda0003f0c200 */
[----:B------:R-:W-:Y:S05]  /*ac60*/  @P0 BRA `(.L_x_6573) ;  /* 0x0000000000a40947 */ /* 0x000fea0003800000 */
[----:B------:R-:W0:Y:S01]  /*ac70*/  DFMA R10, R20, -R10, R16 ;  /* 0x8000000a140a722b */ /* 0x000e220000000010 */
[----:B------:R-:W-:Y:S02]  /*ac80*/  MOV R14, RZ ;  /* 0x000000ff000e7202 */ /* 0x000fe40000000f00 */
[C---:B0-----:R-:W-:Y:S02]  /*ac90*/  FSETP.NEU.AND P0, PT, R11.reuse, RZ, PT ;  /* 0x000000ff0b00720b */ /* 0x041fe40003f0d000 */
[----:B------:R-:W-:-:S04]  /*aca0*/  LOP3.LUT R13, R11, 0x80000000, R13, 0x48, !PT ;  /* 0x800000000b0d7812 */ /* 0x000fc800078e480d */
[----:B------:R-:W-:-:S07]  /*acb0*/  LOP3.LUT R15, R13, R15, RZ, 0xfc, !PT ;  /* 0x0000000f0d0f7212 */ /* 0x000fce00078efcff */
[----:B------:R-:W-:Y:S05]  /*acc0*/  @!P0 BRA `(.L_x_6573) ;  /* 0x00000000008c8947 */ /* 0x000fea0003800000 */
[----:B------:R-:W-:Y:S01]  /*acd0*/  IMAD.MOV R11, RZ, RZ, -R0 ;  /* 0x000000ffff0b7224 */ /* 0x000fe200078e0a00 */
[----:B------:R-:W-:Y:S01]  /*ace0*/  MOV R10, RZ ;  /* 0x000000ff000a7202 */ /* 0x000fe20000000f00 */
[----:B------:R-:W0:Y:S01]  /*acf0*/  DMUL.RP R14, R20, R14 ;  /* 0x0000000e140e7228 */ /* 0x000e220000008000 */
[----:B------:R-:W-:Y:S02]  /*ad00*/  IADD3 R5, PT, PT, -R0, -0x43300000, RZ ;  /* 0xbcd0000000057810 */ /* 0x000fe40007ffe1ff */
[----:B0-----:R-:W-:-:S15]  /*ad10*/  LOP3.LUT R13, R15, R13, RZ, 0x3c, !PT ;  /* 0x0000000d0f0d7212 */ /* 0x001fde00078e3cff */
[----:B------:R-:W-:-:S15]  /*ad20*/  NOP ;  /* 0x0000000000007918 */ /* 0x000fde0000000000 */
[----:B------:R-:W-:-:S15]  /*ad30*/  NOP ;  /* 0x0000000000007918 */ /* 0x000fde0000000000 */
[----:B------:R-:W-:-:S15]  /*ad40*/  NOP ;  /* 0x0000000000007918 */ /* 0x000fde0000000000 */
[----:B------:R-:W-:-:S01]  /*ad50*/  NOP ;  /* 0x0000000000007918 */ /* 0x000fc20000000000 */
[----:B------:R-:W0:Y:S02]  /*ad60*/  DFMA R10, R2, -R10, R20 ;  /* 0x8000000a020a722b */ /* 0x000e240000000014 */
[----:B0-----:R-:W-:-:S04]  /*ad70*/  FSETP.NEU.AND P0, PT, |R11|, R5, PT ;  /* 0x000000050b00720b */ /* 0x001fc80003f0d200 */
[----:B------:R-:W-:Y:S02]  /*ad80*/  FSEL R2, R14, R2, !P0 ;  /* 0x000000020e027208 */ /* 0x000fe40004000000 */
[----:B------:R-:W-:Y:S01]  /*ad90*/  FSEL R3, R13, R3, !P0 ;  /* 0x000000030d037208 */ /* 0x000fe20004000000 */
[----:B------:R-:W-:Y:S06]  /*ada0*/  BRA `(.L_x_6573) ;  /* 0x0000000000547947 */ /* 0x000fec0003800000 */
.L_x_6572:
        /* <DEDUP_REMOVED lines=12> */
[----:B------:R-:W-:Y:S01]  /*ae70*/  @!P0 IMAD.MOV.U32 R2, RZ, RZ, RZ ;  /* 0x000000ffff028224 */ /* 0x000fe200078e00ff */
[----:B------:R-:W-:-:S03]  /*ae80*/  @P0 MOV R2, RZ ;  /* 0x000000ff00020202 */ /* 0x000fc60000000f00 */
[----:B------:R-:W-:Y:S01]  /*ae90*/  @P0 IMAD.MOV.U32 R3, RZ, RZ, R0 ;  /* 0x000000ffff030224 */ /* 0x000fe200078e0000 */
[----:B------:R-:W-:Y:S06]  /*aea0*/  BRA `(.L_x_6573) ;  /* 0x0000000000147947 */ /* 0x000fec0003800000 */
.L_x_6575:
[----:B------:R-:W-:Y:S02]  /*aeb0*/  LOP3.LUT R3, R13, 0x80000, RZ, 0xfc, !PT ;  /* 0x000800000d037812 */ /* 0x000fe400078efcff */
[----:B------:R-:W-:Y:S01]  /*aec0*/  MOV R2, R12 ;  /* 0x0000000c00027202 */ /* 0x000fe20000000f00 */
[----:B------:R-:W-:Y:S06]  /*aed0*/  BRA `(.L_x_6573) ;  /* 0x0000000000087947 */ /* 0x000fec0003800000 */
.L_x_6574:
[----:B------:R-:W-:Y:S01]  /*aee0*/  LOP3.LUT R3, R15, 0x80000, RZ, 0xfc, !PT ;  /* 0x000800000f037812 */ /* 0x000fe200078efcff */
[----:B------:R-:W-:-:S07]  /*aef0*/  IMAD.MOV.U32 R2, RZ, RZ, R14 ;  /* 0x000000ffff027224 */ /* 0x000fce00078e000e */
.L_x_6573:
[----:B------:R-:W-:Y:S05]  /*af00*/  BSYNC.RECONVERGENT B0 ;  /* 0x0000000000007941 */ /* 0x000fea0003800200 */
.L_x_6571:
[----:B------:R-:W-:-:S04]  /*af10*/  HFMA2 R5, -RZ, RZ, 0, 0 ;  /* 0x00000000ff057431 */ /* 0x000fc800000001ff */
[----:B------:R-:W-:Y:S05]  /*af20*/  RET.REL.NODEC R4 `(_ZN2at6native18elementwise_kernelILi128ELi2EZNS0_22gpu_kernel_impl_nocastIZZZNS0_65_GLOBAL__N__cd49fe81_27_ActivationSoftplusKernel_cu_1520ed90_293215softplus_kernelERNS_18TensorIteratorBaseERKN3c106ScalarES9_ENKUlvE_clEvENKUlvE_clEvEUldE_EEvS5_RKT_EUliE_EEviT1_) ;  /* 0xffffff5004347950 */ /* 0x000fea0003c3ffff */
.L_x_6576:
        /* <DEDUP_REMOVED lines=13> */
.L_x_7023:


//--------------------- .text._ZN2at6native27unrolled_elementwise_kernelIZZZNS0_65_GLOBAL__N__cd49fe81_27_ActivationSoftplusKernel_cu_1520ed90_293215softplus_kernelERNS_18TensorIteratorBaseERKN3c106ScalarES8_ENKUlvE_clEvENKUlvE_clEvEUldE_St5arrayIPcLm2EELi4E23TrivialOffsetCalculatorILi1EjESG_NS0_6memory15LoadWithoutCastENSH_16StoreWithoutCastEEEviT_T0_T2_T3_T4_T5_ --------------------------
	.section	.text._ZN2at6native27unrolled_elementwise_kernelIZZZNS0_65_GLOBAL__N__cd49fe81_27_ActivationSoftplusKernel_cu_1520ed90_293215softplus_kernelERNS_18TensorIteratorBaseERKN3c106ScalarES8_ENKUlvE_clEvENKUlvE_clEvEUldE_St5arrayIPcLm2EELi4E23TrivialOffsetCalculatorILi1EjESG_NS0_6memory15LoadWithoutCastENSH_16StoreWithoutCastEEEviT_T0_T2_T3_T4_T5_,"ax",@progbits
	.align	128
        .global         _ZN2at6native27unrolled_elementwise_kernelIZZZNS0_65_GLOBAL__N__cd49fe81_27_ActivationSoftplusKernel_cu_1520ed90_293215softplus_kernelERNS_18TensorIteratorBaseERKN3c106ScalarES8_ENKUlvE_clEvENKUlvE_clEvEUldE_St5arrayIPcLm2EELi4E23TrivialOffsetCalculatorILi1EjESG_NS0_6memory15LoadWithoutCastENSH_16StoreWithoutCastEEEviT_T0_T2_T3_T4_T5_
        .type           _ZN2at6native27unrolled_elementwise_kernelIZZZNS0_65_GLOBAL__N__cd49fe81_27_ActivationSoftplusKernel_cu_1520ed90_293215softplus_kernelERNS_18TensorIteratorBaseERKN3c106ScalarES8_ENKUlvE_clEvENKUlvE_clEvEUldE_St5arrayIPcLm2EELi4E23TrivialOffsetCalculatorILi1EjESG_NS0_6memory15LoadWithoutCastENSH_16StoreWithoutCastEEEviT_T0_T2_T3_T4_T5_,@function
        .size           _ZN2at6native27unrolled_elementwise_kernelIZZZNS0_65_GLOBAL__N__cd49fe81_27_ActivationSoftplusKernel_cu_1520ed90_293215softplus_kernelERNS_18TensorIteratorBaseERKN3c106ScalarES8_ENKUlvE_clEvENKUlvE_clEvEUldE_St5arrayIPcLm2EELi4E23TrivialOffsetCalculatorILi1EjESG_NS0_6memory15LoadWithoutCastENSH_16StoreWithoutCastEEEviT_T0_T2_T3_T4_T5_,(.L_x_7024 - _ZN2at6native27unrolled_elementwise_kernelIZZZNS0_65_GLOBAL__N__cd49fe81_27_ActivationSoftplusKernel_cu_1520ed90_293215softplus_kernelERNS_18TensorIteratorBaseERKN3c106ScalarES8_ENKUlvE_clEvENKUlvE_clEvEUldE_St5arrayIPcLm2EELi4E23TrivialOffsetCalculatorILi1EjESG_NS0_6memory15LoadWithoutCastENSH_16StoreWithoutCastEEEviT_T0_T2_T3_T4_T5_)
        .other          _ZN2at6native27unrolled_elementwise_kernelIZZZNS0_65_GLOBAL__N__cd49fe81_27_ActivationSoftplusKernel_cu_1520ed90_293215softplus_kernelERNS_18TensorIteratorBaseERKN3c106ScalarES8_ENKUlvE_clEvENKUlvE_clEvEUldE_St5arrayIPcLm2EELi4E23TrivialOffsetCalculatorILi1EjESG_NS0_6memory15LoadWithoutCastENSH_16StoreWithoutCastEEEviT_T0_T2_T3_T4_T5_,@"STO_CUDA_ENTRY STV_DEFAULT"
_ZN2at6native27unrolled_elementwise_kernelIZZZNS0_65_GLOBAL__N__cd49fe81_27_ActivationSoftplusKernel_cu_1520ed90_293215softplus_kernelERNS_18TensorIteratorBaseERKN3c106ScalarES8_ENKUlvE_clEvENKUlvE_clEvEUldE_St5arrayIPcLm2EELi4E23TrivialOffsetCalculatorILi1EjESG_NS0_6memory15LoadWithoutCastENSH_16StoreWithoutCastEEEviT_T0_T2_T3_T4_T5_:
.text._ZN2at6native27unrolled_elementwise_kernelIZZZNS0_65_GLOBAL__N__cd49fe81_27_ActivationSoftplusKernel_cu_1520ed90_293215softplus_kernelERNS_18TensorIteratorBaseERKN3c106ScalarES8_ENKUlvE_clEvENKUlvE_clEvEUldE_St5arrayIPcLm2EELi4E23TrivialOffsetCalculatorILi1EjESG_NS0_6memory15LoadWithoutCastENSH_16StoreWithoutCastEEEviT_T0_T2_T3_T4_T5_:
[----:B------:R-:W-:Y:S01]  /*0000*/  LDC R1, c[0x0][0x37c] ;  /* 0x0000df00ff017b82 */ /* 0x000fe20000000800 */
[----:B------:R-:W0:Y:S07]  /*0010*/  S2R R2, SR_CTAID.X ;  /* 0x0000000000027919 */ /* 0x000e2e0000002500 */
[----:B------:R-:W0:Y:S01]  /*0020*/  LDC R3, c[0x0][0x380] ;  /* 0x0000e000ff037b82 */ /* 0x000e220000000800 */
[----:B------:R-:W1:Y:S01]  /*0030*/  LDCU.64 UR4, c[0x0][0x358] ;  /* 0x00006b00ff0477ac */ /* 0x000e620008000a00 */
[----:B------:R-:W-:Y:S01]  /*0040*/  CS2R R28, SRZ ;  /* 0x00000000001c7805 */ /* 0x000fe2000001ff00 */
[----:B------:R-:W2:Y:S01]  /*0050*/  S2R R0, SR_TID.X ;  /* 0x0000000000007919 */ /* 0x000ea20000002100 */
[----:B0-----:R-:W-:-:S02]  /*0060*/  IMAD R3, R2, -0x200, R3 ;  /* 0xfffffe0002037824 */ /* 0x001fc400078e0203 */
[----:B--2---:R-:W-:-:S03]  /*0070*/  IMAD.MOV.U32 R4, RZ, RZ, R0 ;  /* 0x000000ffff047224 */ /* 0x004fc600078e0000 */
[----:B------:R-:W-:-:S13]  /*0080*/  ISETP.GE.AND P0, PT, R0, R3, PT ;  /* 0x000000030000720c */ /* 0x000fda0003f06270 */
[----:B------:R-:W-:Y:S01]  /*0090*/  @!P0 VIADD R0, R4, 0x80 ;  /* 0x0000008004008836 */ /* 0x000fe20000000000 */
[----:B------:R-:W0:Y:S01]  /*00a0*/  @!P0 LDC.64 R6, c[0x0][0x3a8] ;  /* 0x0000ea00ff068b82 */ /* 0x000e220000000a00 */
[----:B------:R-:W-:-:S03]  /*00b0*/  @!P0 IMAD R5, R2, 0x200, R4 ;  /* 0x0000020002058824 */ /* 0x000fc600078e0204 */
[----:B------:R-:W-:-:S13]  /*00c0*/  ISETP.GE.AND P1, PT, R0, R3, PT ;  /* 0x000000030000720c */ /* 0x000fda0003f26270 */
[----:B------:R-:W-:Y:S01]  /*00d0*/  @!P1 IMAD R11, R2, 0x200, R0 ;  /* 0x00000200020b9824 */ /* 0x000fe200078e0200 */
[----:B------:R-:W2:Y:S01]  /*00e0*/  @!P1 LDC.64 R14, c[0x0][0x3a8] ;  /* 0x0000ea00ff0e9b82 */ /* 0x000ea20000000a00 */
[----:B------:R-:W-:-:S05]  /*00f0*/  @!P1 VIADD R0, R0, 0x80 ;  /* 0x0000008000009836 */ /* 0x000fca0000000000 */
[----:B------:R-:W-:Y:S01]  /*0100*/  ISETP.GE.AND P3, PT, R0, R3, PT ;  /* 0x000000030000720c */ /* 0x000fe20003f66270 */
[----:B0-----:R-:W-:-:S12]  /*0110*/  @!P0 IMAD.WIDE.U32 R6, R5, 0x8, R6 ;  /* 0x0000000805068825 */ /* 0x001fd800078e0006 */
[----:B------:R-:W-:Y:S01]  /*0120*/  @!P3 IMAD R19, R2, 0x200, R0 ;  /* 0x000002000213b824 */ /* 0x000fe200078e0200 */
[----:B------:R-:W-:Y:S01]  /*0130*/  @!P3 IADD3 R0, PT, PT, R0, 0x80, RZ ;  /* 0x000000800000b810 */ /* 0x000fe20007ffe0ff */
[----:B------:R-:W0:Y:S03]  /*0140*/  @!P3 LDC.64 R8, c[0x0][0x3a8] ;  /* 0x0000ea00ff08bb82 */ /* 0x000e260000000a00 */
[----:B------:R-:W-:Y:S01]  /*0150*/  ISETP.GE.AND P2, PT, R0, R3, PT ;  /* 0x000000030000720c */ /* 0x000fe20003f46270 */
[----:B--2---:R-:W-:Y:S01]  /*0160*/  @!P1 IMAD.WIDE.U32 R14, R11, 0x8, R14 ;  /* 0x000000080b0e9825 */ /* 0x004fe200078e000e */
[----:B------:R-:W-:-:S06]  /*0170*/  CS2R R10, SRZ ;  /* 0x00000000000a7805 */ /* 0x000fcc000001ff00 */
[----:B-1----:R1:W5:Y:S05]  /*0180*/  @!P1 LDG.E.64 R10, desc[UR4][R14.64] ;  /* 0x000000040e0a9981 */ /* 0x00236a000c1e1b00 */
[----:B------:R-:W2:Y:S01]  /*0190*/  @!P2 LDC.64 R16, c[0x0][0x3a8] ;  /* 0x0000ea00ff10ab82 */ /* 0x000ea20000000a00 */
[----:B------:R-:W-:Y:S02]  /*01a0*/  @!P2 IMAD R13, R2, 0x200, R0 ;  /* 0x00000200020da824 */ /* 0x000fe400078e0200 */
[----:B0-----:R-:W-:Y:S01]  /*01b0*/  @!P3 IMAD.WIDE.U32 R18, R19, 0x8, R8 ;  /* 0x000000081312b825 */ /* 0x001fe200078e0008 */
[----:B------:R-:W-:-:S04]  /*01c0*/  CS2R R8, SRZ ;  /* 0x0000000000087805 */ /* 0x000fc8000001ff00 */
[----:B------:R1:W5:Y:S01]  /*01d0*/  @!P3 LDG.E.64 R28, desc[UR4][R18.64] ;  /* 0x00000004121cb981 */ /* 0x000362000c1e1b00 */
[----:B--2---:R-:W-:Y:S01]  /*01e0*/  @!P2 IMAD.WIDE.U32 R16, R13, 0x8, R16 ;  /* 0x000000080d10a825 */ /* 0x004fe200078e0010 */
[----:B------:R-:W-:-:S04]  /*01f0*/  CS2R R12, SRZ ;  /* 0x00000000000c7805 */ /* 0x000fc8000001ff00 */
[----:B------:R1:W5:Y:S04]  /*0200*/  @!P2 LDG.E.64 R8, desc[UR4][R16.64] ;  /* 0x000000041008a981 */ /* 0x000368000c1e1b00 */
        /* <DEDUP_REMOVED lines=15> */
[----:B------:R-:W-:Y:S01]  /*0300*/  IMAD.MOV.U32 R17, RZ, RZ, 0x3ff71547 ;  /* 0x3ff71547ff117424 */ /* 0x000fe200078e00ff */
[----:B------:R-:W-:Y:S01]  /*0310*/  UMOV UR6, 0x3b39803f ;  /* 0x3b39803f00067882 */ /* 0x000fe20000000000 */
[----:B------:R-:W-:Y:S01]  /*0320*/  IMAD.MOV.U32 R6, RZ, RZ, -0x105c611 ;  /* 0xfefa39efff067424 */ /* 0x000fe200078e00ff */
[----:B------:R-:W-:Y:S01]  /*0330*/  UMOV UR7, 0x3c7abc9e ;  /* 0x3c7abc9e00077882 */ /* 0x000fe20000000000 */
[----:B------:R-:W-:Y:S01]  /*0340*/  FSETP.GEU.FTZ.AND P0, PT, |R15|, 4.1917929649353027344, PT ;  /* 0x4086232b0f00780b */ /* 0x000fe20003f1e200 */
        /* <DEDUP_REMOVED lines=113> */
.L_x_6580:
[----:B------:R-:W-:Y:S05]  /*0a60*/  BSYNC.RECONVERGENT B0 ;  /* 0x0000000000007941 */ /* 0x000fea0003800200 */
.L_x_6579:
        /* <DEDUP_REMOVED lines=55> */
[----:B------:R-:W-:Y:S05]  /*0de0*/  CALL.REL.NOINC `($__internal_9_$__cuda_sm20_div_rn_f64_full) ;  /* 0x0000007400f87944 */ /* 0x000fea0003c00000 */
[----:B------:R-:W-:Y:S01]  /*0df0*/  MOV R6, R22 ;  /* 0x0000001600067202 */ /* 0x000fe20000000f00 */
[----:B------:R-:W-:-:S07]  /*0e00*/  IMAD.MOV.U32 R7, RZ, RZ, R23 ;  /* 0x000000ffff077224 */ /* 0x000fce00078e0017 */
.L_x_6584:
[----:B------:R-:W-:Y:S05]  /*0e10*/  BSYNC.RECONVERGENT B3 ;  /* 0x0000000000037941 */ /* 0x000fea0003800200 */
.L_x_6583:
        /* <DEDUP_REMOVED lines=78> */
.L_x_6582:
[----:B------:R-:W1:Y:S02]  /*1300*/  DADD R12, R12, 1 ;  /* 0x3ff000000c0c7429 */ /* 0x000e640000000000 */
[----:B-1----:R-:W-:Y:S01]  /*1310*/  ISETP.GT.AND P0, PT, R13, 0xfffff, PT ;  /* 0x000fffff0d00780c */ /* 0x002fe20003f04270 */
[----:B0-----:R-:W-:Y:S01]  /*1320*/  IMAD.MOV.U32 R14, RZ, RZ, R12 ;  /* 0x000000ffff0e7224 */ /* 0x001fe200078e000c */
[----:B------:R-:W-:Y:S01]  /*1330*/  MOV R0, R13 ;  /* 0x0000000d00007202 */ /* 0x000fe20000000f00 */
        /* <DEDUP_REMOVED lines=13> */
[----:B------:R-:W-:Y:S01]  /*1410*/  IMAD.MOV.U32 R14, RZ, RZ, RZ ;  /* 0x000000ffff0e7224 */ /* 0x000fe200078e00ff */
[----:B------:R-:W-:Y:S01]  /*1420*/  LEA.HI R0, R0, R5, RZ, 0xc ;  /* 0x0000000500007211 */ /* 0x000fe200078f60ff */
[----:B------:R-:W-:Y:S01]  /*1430*/  UMOV UR6, 0x80000000 ;  /* 0x8000000000067882 */ /* 0x000fe20000000000 */
[----:B------:R-:W-:Y:S01]  /*1440*/  LOP3.LUT R13, R13, 0x3ff00000, RZ, 0xfc, !PT ;  /* 0x3ff000000d0d7812 */ /* 0x000fe200078efcff */
[----:B------:R-:W-:-:S03]  /*1450*/  UMOV UR7, 0x43300000 ;  /* 0x4330000000077882 */ /* 0x000fc60000000000 */
        /* <DEDUP_REMOVED lines=58> */
[----:B0-----:R-:W-:Y:S01]  /*1800*/  IMAD.MOV.U32 R22, RZ, RZ, -0x748574fc ;  /* 0x8b7a8b04ff167424 */ /* 0x001fe200078e00ff */
[----:B------:R-:W-:-:S15]  /*1810*/  MOV R23, 0x3ed0ee25 ;  /* 0x3ed0ee2500177802 */ /* 0x000fde0000000f00 */
[----:B------:R-:W-:-:S15]  /*1820*/  NOP ;  /* 0x0000000000007918 */ /* 0x000fde0000000000 */
[----:B------:R-:W-:-:S15]  /*1830*/  NOP ;  /* 0x0000000000007918 */ /* 0x000fde0000000000 */
[----:B------:R-:W-:-:S15]  /*1840*/  NOP ;  /* 0x0000000000007918 */ /* 0x000fde0000000000 */
[----:B------:R-:W-:-:S01]  /*1850*/  NOP ;  /* 0x0000000000007918 */ /* 0x000fc20000000000 */
        /* <DEDUP_REMOVED lines=100> */
.L_x_6586:
[----:B------:R-:W-:Y:S01]  /*1ea0*/  IMAD.MOV.U32 R6, RZ, RZ, 0x0 ;  /* 0x00000000ff067424 */ /* 0x000fe200078e00ff */
[----:B------:R-:W-:Y:S01]  /*1eb0*/  LOP3.LUT P0, RZ, R15, 0x7fffffff, RZ, 0xc0, !PT ;  /* 0x7fffffff0fff7812 */ /* 0x000fe2000780c0ff */
[----:B------:R-:W-:-:S06]  /*1ec0*/  IMAD.MOV.U32 R7, RZ, RZ, 0x7ff00000 ;  /* 0x7ff00000ff077424 */ /* 0x000fcc00078e00ff */
[----:B------:R-:W0:Y:S02]  /*1ed0*/  DFMA R14, R14, R6, +INF ;  /* 0x7ff000000e0e742b */ /* 0x000e240000000006 */
[----:B0-----:R-:W-:Y:S02]  /*1ee0*/  FSEL R18, R14, RZ, P0 ;  /* 0x000000ff0e127208 */ /* 0x001fe40000000000 */
[----:B------:R-:W-:-:S07]  /*1ef0*/  FSEL R19, R15, -QNAN , P0 ;  /* 0xfff000000f137808 */ /* 0x000fce0000000000 */
.L_x_6585:
[----:B------:R-:W-:Y:S05]  /*1f00*/  BSYNC.RECONVERGENT B2 ;  /* 0x0000000000027941 */ /* 0x000fea0003800200 */
.L_x_6581:
        /* <DEDUP_REMOVED lines=47> */
[----:B0-----:R-:W-:Y:S02]  /*2200*/  IMAD.U32 R16, RZ, RZ, UR6 ;  /* 0x00000006ff107e24 */ /* 0x001fe4000f8e00ff */
[----:B------:R-:W-:-:S07]  /*2210*/  IMAD.U32 R17, RZ, RZ, UR7 ;  /* 0x00000007ff117e24 */ /* 0x000fce000f8e00ff */
[----:B------:R-:W-:Y:S05]  /*2220*/  CALL.REL.NOINC `($__internal_9_$__cuda_sm20_div_rn_f64_full) ;  /* 0x0000006000e87944 */ /* 0x000fea0003c00000 */
[----:B------:R-:W-:Y:S01]  /*2230*/  MOV R12, R22 ;  /* 0x00000016000c7202 */ /* 0x000fe20000000f00 */
[----:B------:R-:W-:-:S07]  /*2240*/  IMAD.MOV.U32 R13, RZ, RZ, R23 ;  /* 0x000000ffff0d7224 */ /* 0x000fce00078e0017 */
.L_x_6587:
[----:B------:R-:W-:Y:S05]  /*2250*/  BSYNC.RECONVERGENT B2 ;  /* 0x0000000000027941 */ /* 0x000fea0003800200 */
.L_x_6578:
[----:B------:R-:W-:Y:S05]  /*2260*/  BSYNC.RECONVERGENT B1 ;  /* 0x0000000000017941 */ /* 0x000fea0003800200 */
.L_x_6577:
        /* <DEDUP_REMOVED lines=133> */
.L_x_6591:
[----:B------:R-:W-:Y:S05]  /*2ac0*/  BSYNC.RECONVERGENT B0 ;  /* 0x0000000000007941 */ /* 0x000fea0003800200 */
.L_x_6590:
[C---:B-1----:R-:W-:Y:S01]  /*2ad0*/  FSETP.GEU.FTZ.AND P1, PT, R11.reuse, 1.7916666269302368164, PT ;  /* 0x3fe555550b00780b */ /* 0x042fe20003f3e000 */
[----:B------:R-:W-:Y:S01]  /*2ae0*/  BSSY.RECONVERGENT B2, `(.L_x_6592) ;  /* 0x0000148000027945 */ /* 0x000fe20003800200 */
[----:B------:R-:W-:-:S13]  /*2af0*/  FSETP.GT.FTZ.AND P0, PT, R11, -1.6999999284744262695, PT ;  /* 0xbfd999990b00780b */ /* 0x000fda0003f14000 */
[----:B------:R-:W-:Y:S05]  /*2b00*/  @P0 BRA !P1, `(.L_x_6593) ;  /* 0x0000000c00080947 */ /* 0x000fea0004800000 */
[----:B------:R-:W1:Y:S01]  /*2b10*/  DADD R10, R10, 1 ;  /* 0x3ff000000a0a7429 */ /* 0x000e620000000000 */
[----:B------:R-:W-:Y:S01]  /*2b20*/  IMAD.MOV.U32 R7, RZ, RZ, -0x3ff ;  /* 0xfffffc01ff077424 */ /* 0x000fe200078e00ff */
[----:B-1----:R-:W-:Y:S01]  /*2b30*/  ISETP.GT.AND P0, PT, R11, 0xfffff, PT ;  /* 0x000fffff0b00780c */ /* 0x002fe20003f04270 */
[----:B0-----:R-:W-:Y:S02]  /*2b40*/  IMAD.MOV.U32 R18, RZ, RZ, R10 ;  /* 0x000000ffff127224 */ /* 0x001fe400078e000a */
[--C-:B------:R-:W-:Y:S02]  /*2b50*/  IMAD.MOV.U32 R19, RZ, RZ, R11.reuse ;  /* 0x000000ffff137224 */ /* 0x100fe400078e000b */
[----:B------:R-:W-:-:S08]  /*2b60*/  IMAD.MOV.U32 R0, RZ, RZ, R11 ;  /* 0x000000ffff007224 */ /* 0x000fd000078e000b */
[----:B------:R-:W-:-:S15]  /*2b70*/  @!P0 IMAD.MOV.U32 R7, RZ, RZ, -0x435 ;  /* 0xfffffbcbff078424 */ /* 0x000fde00078e00ff */
[----:B------:R-:W-:-:S15]  /*2b80*/  NOP ;  /* 0x0000000000007918 */ /* 0x000fde0000000000 */
[----:B------:R-:W-:-:S15]  /*2b90*/  NOP ;  /* 0x0000000000007918 */ /* 0x000fde0000000000 */
[----:B------:R-:W-:-:S04]  /*2ba0*/  NOP ;  /* 0x0000000000007918 */ /* 0x000fc80000000000 */
[----:B------:R-:W0:Y:S02]  /*2bb0*/  @!P0 DMUL R18, R18, 1.80143985094819840000e+16 ;  /* 0x4350000012128828 */ /* 0x000e240000000000 */
[----:B0-----:R-:W-:-:S05]  /*2bc0*/  @!P0 MOV R0, R19 ;  /* 0x0000001300008202 */ /* 0x001fca0000000f00 */
[----:B------:R-:W-:-:S05]  /*2bd0*/  VIADD R5, R0, 0xffffffff ;  /* 0xffffffff00057836 */ /* 0x000fca0000000000 */
[----:B------:R-:W-:Y:S01]  /*2be0*/  ISETP.GE.U32.AND P1, PT, R5, 0x7fefffff, PT ;  /* 0x7fefffff0500780c */ /* 0x000fe20003f26070 */
[----:B------:R-:W-:Y:S01]  /*2bf0*/  IMAD.MOV.U32 R5, RZ, RZ, R10 ;  /* 0x000000ffff057224 */ /* 0x000fe200078e000a */
[----:B------:R-:W-:-:S11]  /*2c00*/  @!P0 MOV R5, R18 ;  /* 0x0000001200058202 */ /* 0x000fd60000000f00 */
[----:B------:R-:W-:Y:S01]  /*2c10*/  @P1 IMAD.MOV.U32 R16, RZ, RZ, 0x0 ;  /* 0x00000000ff101424 */ /* 0x000fe200078e00ff */
[----:B------:R-:W-:Y:S01]  /*2c20*/  @P1 LOP3.LUT P2, RZ, R19, 0x7fffffff, RZ, 0xc0, !PT ;  /* 0x7fffffff13ff1812 */ /* 0x000fe2000784c0ff */
[----:B------:R-:W-:-:S15]  /*2c30*/  @P1 IMAD.MOV.U32 R17, RZ, RZ, 0x7ff00000 ;  /* 0x7ff00000ff111424 */ /* 0x000fde00078e00ff */
[----:B------:R-:W-:-:S15]  /*2c40*/  NOP ;  /* 0x0000000000007918 */ /* 0x000fde0000000000 */
[----:B------:R-:W-:-:S07]  /*2c50*/  NOP ;  /* 0x0000000000007918 */ /* 0x000fce0000000000 */
[----:B------:R-:W0:Y:S02]  /*2c60*/  @P1 DFMA R10, R18, R16, +INF ;  /* 0x7ff00000120a142b */ /* 0x000e240000000010 */
[----:B0-----:R-:W-:Y:S02]  /*2c70*/  @P1 FSEL R16, R10, RZ, P2 ;  /* 0x000000ff0a101208 */ /* 0x001fe40001000000 */
[----:B------:R-:W-:Y:S01]  /*2c80*/  @P1 FSEL R17, R11, -QNAN , P2 ;  /* 0xfff000000b111808 */ /* 0x000fe20001000000 */
[----:B------:R-:W-:Y:S06]  /*2c90*/  @P1 BRA `(.L_x_6594) ;  /* 0x0000001000b01947 */ /* 0x000fec0003800000 */
        /* <DEDUP_REMOVED lines=28> */
[----:B-1----:R-:W-:Y:S02]  /*2e60*/  LOP3.LUT R10, R0, 0x80000000, RZ, 0x3c, !PT ;  /* 0x80000000000a7812 */ /* 0x002fe400078e3cff */
[----:B------:R-:W-:-:S15]  /*2e70*/  MOV R11, 0x43300000 ;  /* 0x43300000000b7802 */ /* 0x000fde0000000f00 */
[----:B------:R-:W-:-:S15]  /*2e80*/  NOP ;  /* 0x0000000000007918 */ /* 0x000fde0000000000 */
[----:B------:R-:W-:-:S15]  /*2e90*/  NOP ;  /* 0x0000000000007918 */ /* 0x000fde0000000000 */
[----:B------:R-:W-:-:S15]  /*2ea0*/  NOP ;  /* 0x0000000000007918 */ /* 0x000fde0000000000 */
        /* <DEDUP_REMOVED lines=136> */
.L_x_6593:
        /* <DEDUP_REMOVED lines=50> */
[----:B------:R-:W-:Y:S05]  /*3a50*/  CALL.REL.NOINC `($__internal_9_$__cuda_sm20_div_rn_f64_full) ;  /* 0x0000004800dc7944 */ /* 0x000fea0003c00000 */
[----:B------:R-:W-:Y:S02]  /*3a60*/  IMAD.MOV.U32 R14, RZ, RZ, R22 ;  /* 0x000000ffff0e7224 */ /* 0x000fe400078e0016 */
[----:B------:R-:W-:-:S07]  /*3a70*/  IMAD.MOV.U32 R15, RZ, RZ, R23 ;  /* 0x000000ffff0f7224 */ /* 0x000fce00078e0017 */
.L_x_6596:
[----:B------:R-:W-:Y:S05]  /*3a80*/  BSYNC.RECONVERGENT B3 ;  /* 0x0000000000037941 */ /* 0x000fea0003800200 */
.L_x_6595:
        /* <DEDUP_REMOVED lines=77> */
.L_x_6594:
[----:B------:R-:W-:Y:S05]  /*3f60*/  BSYNC.RECONVERGENT B2 ;  /* 0x0000000000027941 */ /* 0x000fea0003800200 */
.L_x_6592:
[----:B------:R-:W2:Y:S01]  /*3f70*/  LDCU UR6, c[0x0][0x38c] ;  /* 0x00007180ff0677ac */ /* 0x000ea20008000800 */
[----:B------:R-:W3:Y:S01]  /*3f80*/  LDC.64 R14, c[0x0][0x388] ;  /* 0x0000e200ff0e7b82 */ /* 0x000ee20000000a00 */
[----:B0-----:R-:W-:Y:S01]  /*3f90*/  IMAD.MOV.U32 R10, RZ, RZ, 0x1 ;  /* 0x00000001ff0a7424 */ /* 0x001fe200078e00ff */
[----:B-1----:R-:W-:Y:S01]  /*3fa0*/  FSETP.GEU.AND P1, PT, |R17|, 6.5827683646048100446e-37, PT ;  /* 0x036000001100780b */ /* 0x002fe20003f2e200 */
[----:B------:R-:W-:Y:S01]  /*3fb0*/  BSSY.RECONVERGENT B2, `(.L_x_6589) ;  /* 0x0000032000027945 */ /* 0x000fe20003800200 */
[----:B--2---:R-:W3:Y:S03]  /*3fc0*/  MUFU.RCP64H R11, UR6 ;  /* 0x00000006000b7d08 */ /* 0x004ee60008001800 */
[----:B---3--:R-:W0:-:S15]  /*3fd0*/  DFMA R18, R10, -R14, 1 ;  /* 0x3ff000000a12742b */ /* 0x008e1e000000080e */
        /* <DEDUP_REMOVED lines=39> */
[----:B------:R-:W-:Y:S01]  /*4250*/  MOV R18, R16 ;  /* 0x0000001000127202 */ /* 0x000fe20000000f00 */
[----:B------:R-:W-:Y:S01]  /*4260*/  IMAD.MOV.U32 R19, RZ, RZ, R17 ;  /* 0x000000ffff137224 */ /* 0x000fe200078e0011 */
[----:B------:R-:W-:Y:S01]  /*4270*/  MOV R0, 0x42b0 ;  /* 0x000042b000007802 */ /* 0x000fe20000000f00 */
[----:B0-----:R-:W-:Y:S02]  /*4280*/  IMAD.U32 R16, RZ, RZ, UR6 ;  /* 0x00000006ff107e24 */ /* 0x001fe4000f8e00ff */
[----:B------:R-:W-:-:S07]  /*4290*/  IMAD.U32 R17, RZ, RZ, UR7 ;  /* 0x00000007ff117e24 */ /* 0x000fce000f8e00ff */
[----:B------:R-:W-:Y:S05]  /*42a0*/  CALL.REL.NOINC `($__internal_9_$__cuda_sm20_div_rn_f64_full) ;  /* 0x0000004000c87944 */ /* 0x000fea0003c00000 */
[----:B------:R-:W-:Y:S02]  /*42b0*/  IMAD.MOV.U32 R10, RZ, RZ, R22 ;  /* 0x000000ffff0a7224 */ /* 0x000fe400078e0016 */
[----:B------:R-:W-:-:S07]  /*42c0*/  IMAD.MOV.U32 R11, RZ, RZ, R23 ;  /* 0x000000ffff0b7224 */ /* 0x000fce00078e0017 */
.L_x_6597:
[----:B------:R-:W-:Y:S05]  /*42d0*/  BSYNC.RECONVERGENT B2 ;  /* 0x0000000000027941 */ /* 0x000fea0003800200 */
.L_x_6589:
[----:B------:R-:W-:Y:S05]  /*42e0*/  BSYNC.RECONVERGENT B1 ;  /* 0x0000000000017941 */ /* 0x000fea0003800200 */
.L_x_6588:
[----:B------:R-:W-:Y:S01]  /*42f0*/  IADD3 R0, PT, PT, R4, 0x100, RZ ;  /* 0x0000010004007810 */ /* 0x000fe20007ffe0ff */
[----:B------:R-:W-:Y:S03]  /*4300*/  BSSY.RECONVERGENT B1, `(.L_x_6598) ;  /* 0x0000202000017945 */ /* 0x000fe60003800200 */
        /* <DEDUP_REMOVED lines=15> */
[----:B------:R-:W-:Y:S01]  /*4400*/  IMAD.MOV.U32 R14, RZ, RZ, -0x105c611 ;  /* 0xfefa39efff0e7424 */ /* 0x000fe200078e00ff */
        /* <DEDUP_REMOVED lines=115> */
.L_x_6601:
[----:B------:R-:W-:Y:S05]  /*4b40*/  BSYNC.RECONVERGENT B0 ;  /* 0x0000000000007941 */ /* 0x000fea0003800200 */
.L_x_6600:
        /* <DEDUP_REMOVED lines=13> */
[----:B------:R-:W-:-:S03]  /*4c20*/  @!P0 IMAD.MOV.U32 R28, RZ, RZ, R16 ;  /* 0x000000ffff1c8224 */ /* 0x000fc600078e0010 */
[----:B------:R-:W-:-:S04]  /*4c30*/  IADD3 R0, PT, PT, R29, -0x1, RZ ;  /* 0xffffffff1d007810 */ /* 0x000fc80007ffe0ff */
[----:B------:R-:W-:Y:S01]  /*4c40*/  ISETP.GE.U32.AND P1, PT, R0, 0x7fefffff, PT ;  /* 0x7fefffff0000780c */ /* 0x000fe20003f26070 */
[----:B------:R-:W-:Y:S01]  /*4c50*/  IMAD.MOV.U32 R0, RZ, RZ, -0x3ff ;  /* 0xfffffc01ff007424 */ /* 0x000fe200078e00ff */
[----:B------:R-:W-:-:S11]  /*4c60*/  @!P0 MOV R0, 0xfffffbcb ;  /* 0xfffffbcb00008802 */ /* 0x000fd60000000f00 */
        /* <DEDUP_REMOVED lines=178> */
.L_x_6603:
        /* <DEDUP_REMOVED lines=50> */
[----:B------:R-:W-:Y:S05]  /*5ab0*/  CALL.REL.NOINC `($__internal_9_$__cuda_sm20_div_rn_f64_full) ;  /* 0x0000002800c47944 */ /* 0x000fea0003c00000 */
[----:B------:R-:W-:Y:S02]  /*5ac0*/  IMAD.MOV.U32 R14, RZ, RZ, R22 ;  /* 0x000000ffff0e7224 */ /* 0x000fe400078e0016 */
[----:B------:R-:W-:-:S07]  /*5ad0*/  IMAD.MOV.U32 R15, RZ, RZ, R23 ;  /* 0x000000ffff0f7224 */ /* 0x000fce00078e0017 */
.L_x_6606:
[----:B------:R-:W-:Y:S05]  /*5ae0*/  BSYNC.RECONVERGENT B3 ;  /* 0x0000000000037941 */ /* 0x000fea0003800200 */
.L_x_6605:
        /* <DEDUP_REMOVED lines=77> */
.L_x_6604:
[----:B------:R-:W-:Y:S05]  /*5fc0*/  BSYNC.RECONVERGENT B2 ;  /* 0x0000000000027941 */ /* 0x000fea0003800200 */
.L_x_6602:
        /* <DEDUP_REMOVED lines=50> */
[----:B------:R-:W-:Y:S01]  /*62f0*/  IMAD.MOV.U32 R28, RZ, RZ, R22 ;  /* 0x000000ffff1c7224 */ /* 0x000fe200078e0016 */
[----:B------:R-:W-:-:S07]  /*6300*/  MOV R29, R23 ;  /* 0x00000017001d7202 */ /* 0x000fce0000000f00 */
.L_x_6607:
[----:B------:R-:W-:Y:S05]  /*6310*/  BSYNC.RECONVERGENT B2 ;  /* 0x0000000000027941 */ /* 0x000fea0003800200 */
.L_x_6599:
[----:B------:R-:W-:Y:S05]  /*6320*/  BSYNC.RECONVERGENT B1 ;  /* 0x0000000000017941 */ /* 0x000fea0003800200 */
.L_x_6598:
        /* <DEDUP_REMOVED lines=124> */
[----:B------:R-:W-:Y:S01]  /*6af0*/  @!P0 IADD3 R18, PT, PT, R18, -R17, RZ ;  /* 0x8000001112128210 */ /* 0x000fe20007ffe0ff */
[----:B------:R-:W-:Y:S01]  /*6b00*/  @!P0 IMAD R17, R17, 0x100000, R21 ;  /* 0x0010000011118824 */ /* 0x000fe200078e0215 */
[----:B------:R-:W-:Y:S02]  /*6b10*/  FSEL R9, R9, RZ, P1 ;  /* 0x000000ff09097208 */ /* 0x000fe40000800000 */
[----:B------:R-:W-:Y:S01]  /*6b20*/  @!P0 LEA R19, R18, 0x3ff00000, 0x14 ;  /* 0x3ff0000012138811 */ /* 0x000fe200078ea0ff */
[----:B------:R-:W-:-:S15]  /*6b30*/  @!P0 IMAD.MOV.U32 R18, RZ, RZ, RZ ;  /* 0x000000ffff128224 */ /* 0x000fde00078e00ff */
[----:B------:R-:W-:-:S15]  /*6b40*/  NOP ;  /* 0x0000000000007918 */ /* 0x000fde0000000000 */
[----:B------:R-:W-:-:S15]  /*6b50*/  NOP ;  /* 0x0000000000007918 */ /* 0x000fde0000000000 */
[----:B------:R-:W-:-:S08]  /*6b60*/  NOP ;  /* 0x0000000000007918 */ /* 0x000fd00000000000 */
[----:B------:R0:W1:Y:S02]  /*6b70*/  @!P0 DMUL R8, R16, R18 ;  /* 0x0000001210088228 */ /* 0x0000640000000000 */
.L_x_6611:
[----:B------:R-:W-:Y:S05]  /*6b80*/  BSYNC.RECONVERGENT B0 ;  /* 0x0000000000007941 */ /* 0x000fea0003800200 */
.L_x_6610:
[C---:B-1----:R-:W-:Y:S01]  /*6b90*/  FSETP.GEU.FTZ.AND P1, PT, R9.reuse, 1.7916666269302368164, PT ;  /* 0x3fe555550900780b */ /* 0x042fe20003f3e000 */
[----:B------:R-:W-:Y:S01]  /*6ba0*/  BSSY.RECONVERGENT B2, `(.L_x_6612) ;  /* 0x0000149000027945 */ /* 0x000fe20003800200 */
[----:B------:R-:W-:-:S13]  /*6bb0*/  FSETP.GT.FTZ.AND P0, PT, R9, -1.6999999284744262695, PT ;  /* 0xbfd999990900780b */ /* 0x000fda0003f14000 */
[----:B------:R-:W-:Y:S05]  /*6bc0*/  @P0 BRA !P1, `(.L_x_6613) ;  /* 0x0000000c000c0947 */ /* 0x000fea0004800000 */
[----:B------:R-:W1:Y:S01]  /*6bd0*/  DADD R8, R8, 1 ;  /* 0x3ff0000008087429 */ /* 0x000e620000000000 */
[----:B------:R-:W-:Y:S01]  /*6be0*/  IMAD.MOV.U32 R7, RZ, RZ, -0x3ff ;  /* 0xfffffc01ff077424 */ /* 0x000fe200078e00ff */
[----:B-1----:R-:W-:Y:S01]  /*6bf0*/  ISETP.GT.AND P0, PT, R9, 0xfffff, PT ;  /* 0x000fffff0900780c */ /* 0x002fe20003f04270 */
[----:B0-----:R-:W-:Y:S01]  /*6c00*/  IMAD.MOV.U32 R18, RZ, RZ, R8 ;  /* 0x000000ffff127224 */ /* 0x001fe200078e0008 */
[----:B------:R-:W-:Y:S01]  /*6c10*/  MOV R19, R9 ;  /* 0x0000000900137202 */ /* 0x000fe20000000f00 */
[----:B------:R-:W-:-:S10]  /*6c20*/  IMAD.MOV.U32 R0, RZ, RZ, R9 ;  /* 0x000000ffff007224 */ /* 0x000fd400078e0009 */
[----:B------:R-:W-:-:S15]  /*6c30*/  @!P0 IMAD.MOV.U32 R7, RZ, RZ, -0x435 ;  /* 0xfffffbcbff078424 */ /* 0x000fde00078e00ff */
[----:B------:R-:W-:-:S15]  /*6c40*/  NOP ;  /* 0x0000000000007918 */ /* 0x000fde0000000000 */
[----:B------:R-:W-:-:S15]  /*6c50*/  NOP ;  /* 0x0000000000007918 */ /* 0x000fde0000000000 */
[----:B------:R-:W-:-:S04]  /*6c60*/  NOP ;  /* 0x0000000000007918 */ /* 0x000fc80000000000 */
[----:B------:R-:W0:Y:S02]  /*6c70*/  @!P0 DMUL R18, R18, 1.80143985094819840000e+16 ;  /* 0x4350000012128828 */ /* 0x000e240000000000 */
[----:B0-----:R-:W-:-:S04]  /*6c80*/  @!P0 IMAD.MOV.U32 R0, RZ, RZ, R19 ;  /* 0x000000ffff008224 */ /* 0x001fc800078e0013 */
[----:B------:R-:W-:-:S05]  /*6c90*/  VIADD R5, R0, 0xffffffff ;  /* 0xffffffff00057836 */ /* 0x000fca0000000000 */
[----:B------:R-:W-:Y:S01]  /*6ca0*/  ISETP.GE.U32.AND P1, PT, R5, 0x7fefffff, PT ;  /* 0x7fefffff0500780c */ /* 0x000fe20003f26070 */
[----:B------:R-:W-:Y:S02]  /*6cb0*/  IMAD.MOV.U32 R5, RZ, RZ, R8 ;  /* 0x000000ffff057224 */ /* 0x000fe400078e0008 */
[----:B------:R-:W-:-:S10]  /*6cc0*/  @!P0 IMAD.MOV.U32 R5, RZ, RZ, R18 ;  /* 0x000000ffff058224 */ /* 0x000fd400078e0012 */
[----:B------:R-:W-:Y:S01]  /*6cd0*/  @P1 IMAD.MOV.U32 R16, RZ, RZ, 0x0 ;  /* 0x00000000ff101424 */ /* 0x000fe200078e00ff */
[----:B------:R-:W-:Y:S02]  /*6ce0*/  @P1 MOV R17, 0x7ff00000 ;  /* 0x7ff0000000111802 */ /* 0x000fe40000000f00 */
        /* <DEDUP_REMOVED lines=11> */
[----:B------:R-:W-:Y:S02]  /*6da0*/  LOP3.LUT R9, R8, 0x3ff00000, RZ, 0xfc, !PT ;  /* 0x3ff0000008097812 */ /* 0x000fe400078efcff */
[----:B------:R-:W-:Y:S02]  /*6db0*/  MOV R8, R5 ;  /* 0x0000000500087202 */ /* 0x000fe40000000f00 */
[----:B------:R-:W-:Y:S02]  /*6dc0*/  ISETP.GE.U32.AND P0, PT, R9, 0x3ff6a09f, PT ;  /* 0x3ff6a09f0900780c */ /* 0x000fe40003f06070 */
[----:B------:R-:W-:-:S11]  /*6dd0*/  MOV R18, RZ ;  /* 0x000000ff00127202 */ /* 0x000fd60000000f00 */
        /* <DEDUP_REMOVED lines=162> */
.L_x_6613:
        /* <DEDUP_REMOVED lines=53> */
.L_x_6616:
[----:B------:R-:W-:Y:S05]  /*7b50*/  BSYNC.RECONVERGENT B3 ;  /* 0x0000000000037941 */ /* 0x000fea0003800200 */
.L_x_6615:
        /* <DEDUP_REMOVED lines=77> */
.L_x_6614:
[----:B------:R-:W-:Y:S05]  /*8030*/  BSYNC.RECONVERGENT B2 ;  /* 0x0000000000027941 */ /* 0x000fea0003800200 */
.L_x_6612:
[----:B------:R-:W2:Y:S01]  /*8040*/  LDCU UR6, c[0x0][0x38c] ;  /* 0x00007180ff0677ac */ /* 0x000ea20008000800 */
[----:B------:R-:W3:Y:S01]  /*8050*/  LDC.64 R14, c[0x0][0x388] ;  /* 0x0000e200ff0e7b82 */ /* 0x000ee20000000a00 */
[----:B0-----:R-:W-:Y:S01]  /*8060*/  MOV R8, 0x1 ;  /* 0x0000000100087802 */ /* 0x001fe20000000f00 */
[----:B------:R-:W-:Y:S01]  /*8070*/  BSSY.RECONVERGENT B2, `(.L_x_6609) ;  /* 0x0000033000027945 */ /* 0x000fe20003800200 */
[----:B-1----:R-:W-:Y:S01]  /*8080*/  FSETP.GEU.AND P1, PT, |R17|, 6.5827683646048100446e-37, PT ;  /* 0x036000001100780b */ /* 0x002fe20003f2e200 */
        /* <DEDUP_REMOVED lines=46> */
[----:B------:R-:W-:Y:S05]  /*8370*/  CALL.REL.NOINC `($__internal_9_$__cuda_sm20_div_rn_f64_full) ;  /* 0x0000000000947944 */ /* 0x000fea0003c00000 */
[----:B------:R-:W-:Y:S01]  /*8380*/  MOV R8, R22 ;  /* 0x0000001600087202 */ /* 0x000fe20000000f00 */
[----:B------:R-:W-:-:S07]  /*8390*/  IMAD.MOV.U32 R9, RZ, RZ, R23 ;  /* 0x000000ffff097224 */ /* 0x000fce00078e0017 */
.L_x_6617:
[----:B------:R-:W-:Y:S05]  /*83a0*/  BSYNC.RECONVERGENT B2 ;  /* 0x0000000000027941 */ /* 0x000fea0003800200 */
.L_x_6609:
[----:B------:R-:W-:Y:S05]  /*83b0*/  BSYNC.RECONVERGENT B1 ;  /* 0x0000000000017941 */ /* 0x000fea0003800200 */
.L_x_6608:
[----:B------:R-:W-:Y:S01]  /*83c0*/  ISETP.GE.AND P0, PT, R4, R3, PT ;  /* 0x000000030400720c */ /* 0x000fe20003f06270 */
[----:B------:R-:W-:Y:S04]  /*83d0*/  BSSY.RECONVERGENT B0, `(.L_x_6618) ;  /* 0x0000017000007945 */ /* 0x000fe80003800200 */
[----:B------:R-:W-:Y:S08]  /*83e0*/  BSSY.RELIABLE B1, `(.L_x_6619) ;  /* 0x000000f000017945 */ /* 0x000ff00003800100 */
[----:B------:R-:W-:Y:S05]  /*83f0*/  @P0 BRA `(.L_x_6620) ;  /* 0x0000000000340947 */ /* 0x000fea0003800000 */
[----:B------:R-:W0:Y:S01]  /*8400*/  LDC.64 R14, c[0x0][0x3a0] ;  /* 0x0000e800ff0e7b82 */ /* 0x000e220000000a00 */
[----:B------:R-:W-:Y:S02]  /*8410*/  IMAD R5, R2, 0x200, R4 ;  /* 0x0000020002057824 */ /* 0x000fe400078e0204 */
[----:B------:R-:W-:-:S05]  /*8420*/  IMAD.MOV.U32 R4, RZ, RZ, R6 ;  /* 0x000000ffff047224 */ /* 0x000fca00078e0006 */
[----:B------:R-:W-:-:S13]  /*8430*/  ISETP.GE.AND P0, PT, R4, R3, PT ;  /* 0x000000030400720c */ /* 0x000fda0003f06270 */
[----:B------:R-:W-:Y:S05]  /*8440*/  @P0 BREAK.RELIABLE B1 ;  /* 0x0000000000010942 */ /* 0x000fea0003800100 */
[----:B0-----:R-:W-:-:S05]  /*8450*/  IMAD.WIDE.U32 R14, R5, 0x8, R14 ;  /* 0x00000008050e7825 */ /* 0x001fca00078e000e */
[----:B-----5:R0:W-:Y:S01]  /*8460*/  STG.E.64 desc[UR4][R14.64], R12 ;  /* 0x0000000c0e007986 */ /* 0x0201e2000c101b04 */
[----:B------:R-:W-:Y:S05]  /*8470*/  @P0 BRA `(.L_x_6621) ;  /* 0x0000000000300947 */ /* 0x000fea0003800000 */
[----:B------:R-:W1:Y:S01]  /*8480*/  LDC.64 R6, c[0x0][0x3a0] ;  /* 0x0000e800ff067b82 */ /* 0x000e620000000a00 */
[----:B------:R-:W-:Y:S01]  /*8490*/  IMAD R5, R2, 0x200, R4 ;  /* 0x0000020002057824 */ /* 0x000fe200078e0204 */
[----:B------:R-:W-:-:S03]  /*84a0*/  IADD3 R4, PT, PT, R4, 0x80, RZ ;  /* 0x0000008004047810 */ /* 0x000fc60007ffe0ff */
[----:B-1----:R-:W-:-:S05]  /*84b0*/  IMAD.WIDE.U32 R6, R5, 0x8, R6 ;  /* 0x0000000805067825 */ /* 0x002fca00078e0006 */
[----:B------:R1:W-:Y:S02]  /*84c0*/  STG.E.64 desc[UR4][R6.64], R10 ;  /* 0x0000000a06007986 */ /* 0x0003e4000c101b04 */
.L_x_6620:
[----:B------:R-:W-:Y:S05]  /*84d0*/  BSYNC.RELIABLE B1 ;  /* 0x0000000000017941 */ /* 0x000fea0003800100 */
.L_x_6619:
[----:B------:R-:W-:-:S13]  /*84e0*/  ISETP.GE.AND P0, PT, R4, R3, PT ;  /* 0x000000030400720c */ /* 0x000fda0003f06270 */
[----:B-1----:R-:W1:Y:S01]  /*84f0*/  @!P0 LDC.64 R6, c[0x0][0x3a0] ;  /* 0x0000e800ff068b82 */ /* 0x002e620000000a00 */
[----:B------:R-:W-:Y:S02]  /*8500*/  @!P0 IMAD R5, R2, 0x200, R4 ;  /* 0x0000020002058824 */ /* 0x000fe400078e0204 */
[----:B------:R-:W-:Y:S02]  /*8510*/  @!P0 VIADD R4, R4, 0x80 ;  /* 0x0000008004048836 */ /* 0x000fe40000000000 */
[----:B-1----:R-:W-:-:S05]  /*8520*/  @!P0 IMAD.WIDE.U32 R6, R5, 0x8, R6 ;  /* 0x0000000805068825 */ /* 0x002fca00078e0006 */
[----:B-----5:R1:W-:Y:S02]  /*8530*/  @!P0 STG.E.64 desc[UR4][R6.64], R28 ;  /* 0x0000001c06008986 */ /* 0x0203e4000c101b04 */
.L_x_6621:
[----:B------:R-:W-:Y:S05]  /*8540*/  BSYNC.RECONVERGENT B0 ;  /* 0x0000000000007941 */ /* 0x000fea0003800200 */
.L_x_6618:
[----:B------:R-:W-:Y:S05]  /*8550*/  WARPSYNC.ALL ;  /* 0x0000000000007948 */ /* 0x000fea0003800000 */
[----:B------:R-:W-:-:S13]  /*8560*/  ISETP.GE.AND P0, PT, R4, R3, PT ;  /* 0x000000030400720c */ /* 0x000fda0003f06270 */
[----:B------:R-:W-:Y:S05]  /*8570*/  @P0 EXIT ;  /* 0x000000000000094d */ /* 0x000fea0003800000 */
[----:B-1----:R-:W1:Y:S01]  /*8580*/  LDC.64 R6, c[0x0][0x3a0] ;  /* 0x0000e800ff067b82 */ /* 0x002e620000000a00 */
[----:B------:R-:W-:-:S04]  /*8590*/  IMAD R3, R2, 0x200, R4 ;  /* 0x0000020002037824 */ /* 0x000fc800078e0204 */
[----:B-1----:R-:W-:-:S05]  /*85a0*/  IMAD.WIDE.U32 R2, R3, 0x8, R6 ;  /* 0x0000000803027825 */ /* 0x002fca00078e0006 */
[----:B------:R-:W-:Y:S01]  /*85b0*/  STG.E.64 desc[UR4][R2.64], R8 ;  /* 0x0000000802007986 */ /* 0x000fe2000c101b04 */
[----:B------:R-:W-:Y:S05]  /*85c0*/  EXIT ;  /* 0x000000000000794d */ /* 0x000fea0003800000 */
        .weak           $__internal_9_$__cuda_sm20_div_rn_f64_full
        .type           $__internal_9_$__cuda_sm20_div_rn_f64_full,@function
        .size           $__internal_9_$__cuda_sm20_div_rn_f64_full,(.L_x_7024 - $__internal_9_$__cuda_sm20_div_rn_f64_full)
$__internal_9_$__cuda_sm20_div_rn_f64_full:
[----:B------:R-:W-:Y:S01]  /*85d0*/  MOV R15, R19 ;  /* 0x00000013000f7202 */ /* 0x000fe20000000f00 */
[----:B------:R-:W-:Y:S01]  /*85e0*/  IMAD.MOV.U32 R14, RZ, RZ, R18 ;  /* 0x000000ffff0e7224 */ /* 0x000fe200078e0012 */
[----:B------:R-:W-:Y:S01]  /*85f0*/  LOP3.LUT R30, R17, 0x7ff00000, RZ, 0xc0, !PT ;  /* 0x7ff00000111e7812 */ /* 0x000fe200078ec0ff */
[----:B------:R-:W-:Y:S01]  /*8600*/  IMAD.MOV.U32 R7, RZ, RZ, 0x1ca00000 ;  /* 0x1ca00000ff077424 */ /* 0x000fe200078e00ff */
[C---:B------:R-:W-:Y:S01]  /*8610*/  FSETP.GEU.AND P1, PT, |R15|.reuse, 1.469367938527859385e-39, PT ;  /* 0x001000000f00780b */ /* 0x040fe20003f2e200 */
[----:B------:R-:W-:Y:S01]  /*8620*/  BSSY.RECONVERGENT B0, `(.L_x_6622) ;  /* 0x000007b000007945 */ /* 0x000fe20003800200 */
[----:B------:R-:W-:Y:S02]  /*8630*/  LOP3.LUT R5, R15, 0x7ff00000, RZ, 0xc0, !PT ;  /* 0x7ff000000f057812 */ /* 0x000fe400078ec0ff */
[----:B------:R-:W-:Y:S02]  /*8640*/  MOV R22, 0x1 ;  /* 0x0000000100167802 */ /* 0x000fe40000000f00 */
[----:B------:R-:W-:-:S04]  /*8650*/  ISETP.GE.U32.AND P0, PT, R5, R30, PT ;  /* 0x0000001e0500720c */ /* 0x000fc80003f06070 */
[----:B------:R-:W-:Y:S02]  /*8660*/  SEL R19, R7, 0x63400000, !P0 ;  /* 0x6340000007137807 */ /* 0x000fe40004000000 */
[C---:B------:R-:W-:Y:S01]  /*8670*/  FSETP.GEU.AND P0, PT, |R17|.reuse, 1.469367938527859385e-39, PT ;  /* 0x001000001100780b */ /* 0x040fe20003f0e200 */
[----:B------:R-:W-:Y:S01]  /*8680*/  @!P1 IMAD.MOV.U32 R20, RZ, RZ, RZ ;  /* 0x000000ffff149224 */ /* 0x000fe200078e00ff */
[----:B------:R-:W-:Y:S02]  /*8690*/  @!P1 LOP3.LUT R18, R17, 0x7ff00000, RZ, 0xc0, !PT ;  /* 0x7ff0000011129812 */ /* 0x000fe400078ec0ff */
[----:B------:R-:W-:Y:S02]  /*86a0*/  LOP3.LUT R19, R19, 0x800fffff, R15, 0xf8, !PT ;  /* 0x800fffff13137812 */ /* 0x000fe400078ef80f */
[----:B------:R-:W-:Y:S01]  /*86b0*/  @!P1 ISETP.GE.U32.AND P2, PT, R5, R18, PT ;  /* 0x000000120500920c */ /* 0x000fe20003f46070 */
[----:B------:R-:W-:-:S03]  /*86c0*/  IMAD.MOV.U32 R18, RZ, RZ, R14 ;  /* 0x000000ffff127224 */ /* 0x000fc600078e000e */
        /* <DEDUP_REMOVED lines=62> */
[----:B------:R-:W-:Y:S02]  /*8ab0*/  ISETP.GE.U32.AND P0, PT, R5, R22, PT ;  /* 0x000000160500720c */ /* 0x000fe40003f06070 */
[----:B------:R-:W-:Y:S02]  /*8ac0*/  VIMNMX R5, PT, PT, R14, 0x46a00000, PT ;  /* 0x46a000000e057848 */ /* 0x000fe40003fe0100 */
[----:B------:R-:W-:-:S05]  /*8ad0*/  SEL R14, R7, 0x63400000, !P0 ;  /* 0x63400000070e7807 */ /* 0x000fca0004000000 */
[----:B------:R-:W-:Y:S02]  /*8ae0*/  IMAD.IADD R5, R5, 0x1, -R14 ;  /* 0x0000000105057824 */ /* 0x000fe400078e0a0e */
[----:B------:R-:W-:-:S03]  /*8af0*/  IMAD.MOV.U32 R14, RZ, RZ, RZ ;  /* 0x000000ffff0e7224 */ /* 0x000fc600078e00ff */
        /* <DEDUP_REMOVED lines=24> */
.L_x_6623:
        /* <DEDUP_REMOVED lines=16> */
.L_x_6626:
[----:B------:R-:W-:Y:S02]  /*8d80*/  LOP3.LUT R23, R17, 0x80000, RZ, 0xfc, !PT ;  /* 0x0008000011177812 */ /* 0x000fe400078efcff */
[----:B------:R-:W-:Y:S01]  /*8d90*/  MOV R22, R16 ;  /* 0x0000001000167202 */ /* 0x000fe20000000f00 */
[----:B------:R-:W-:Y:S06]  /*8da0*/  BRA `(.L_x_6624) ;  /* 0x0000000000087947 */ /* 0x000fec0003800000 */
.L_x_6625:
[----:B------:R-:W-:Y:S01]  /*8db0*/  LOP3.LUT R23, R15, 0x80000, RZ, 0xfc, !PT ;  /* 0x000800000f177812 */ /* 0x000fe200078efcff */
[----:B------:R-:W-:-:S07]  /*8dc0*/  IMAD.MOV.U32 R22, RZ, RZ, R14 ;  /* 0x000000ffff167224 */ /* 0x000fce00078e000e */
.L_x_6624:
[----:B------:R-:W-:Y:S05]  /*8dd0*/  BSYNC.RECONVERGENT B0 ;  /* 0x0000000000007941 */ /* 0x000fea0003800200 */
.L_x_6622:
[----:B------:R-:W-:Y:S02]  /*8de0*/  IMAD.MOV.U32 R14, RZ, RZ, R0 ;  /* 0x000000ffff0e7224 */ /* 0x000fe400078e0000 */
[----:B------:R-:W-:-:S04]  /*8df0*/  IMAD.MOV.U32 R15, RZ, RZ, 0x0 ;  /* 0x00000000ff0f7424 */ /* 0x000fc800078e00ff */
[----:B------:R-:W-:Y:S05]  /*8e00*/  RET.REL.NODEC R14 `(_ZN2at6native27unrolled_elementwise_kernelIZZZNS0_65_GLOBAL__N__cd49fe81_27_ActivationSoftplusKernel_cu_1520ed90_293215softplus_kernelERNS_18TensorIteratorBaseERKN3c106ScalarES8_ENKUlvE_clEvENKUlvE_clEvEUldE_St5arrayIPcLm2EELi4E23TrivialOffsetCalculatorILi1EjESG_NS0_6memory15LoadWithoutCastENSH_16StoreWithoutCastEEEviT_T0_T2_T3_T4_T5_) ;  /* 0xffffff700e7c7950 */ /* 0x000fea0003c3ffff */
.L_x_6627:
        /* <DEDUP_REMOVED lines=15> */
.L_x_7024:


//--------------------- .text._ZN2at6native29vectorized_elementwise_kernelILi2EZZZNS0_65_GLOBAL__N__cd49fe81_27_ActivationSoftplusKernel_cu_1520ed90_293215softplus_kernelERNS_18TensorIteratorBaseERKN3c106ScalarES8_ENKUlvE_clEvENKUlvE_clEvEUldE_St5arrayIPcLm2EEEEviT0_T1_ --------------------------
	.section	.text._ZN2at6native29vectorized_elementwise_kernelILi2EZZZNS0_65_GLOBAL__N__cd49fe81_27_ActivationSoftplusKernel_cu_1520ed90_293215softplus_kernelERNS_18TensorIteratorBaseERKN3c106ScalarES8_ENKUlvE_clEvENKUlvE_clEvEUldE_St5arrayIPcLm2EEEEviT0_T1_,"ax",@progbits
	.align	128
        .global         _ZN2at6native29vectorized_elementwise_kernelILi2EZZZNS0_65_GLOBAL__N__cd49fe81_27_ActivationSoftplusKernel_cu_1520ed90_293215softplus_kernelERNS_18TensorIteratorBaseERKN3c106ScalarES8_ENKUlvE_clEvENKUlvE_clEvEUldE_St5arrayIPcLm2EEEEviT0_T1_
        .type           _ZN2at6native29vectorized_elementwise_kernelILi2EZZZNS0_65_GLOBAL__N__cd49fe81_27_ActivationSoftplusKernel_cu_1520ed90_293215softplus_kernelERNS_18TensorIteratorBaseERKN3c106ScalarES8_ENKUlvE_clEvENKUlvE_clEvEUldE_St5arrayIPcLm2EEEEviT0_T1_,@function
        .size           _ZN2at6native29vectorized_elementwise_kernelILi2EZZZNS0_65_GLOBAL__N__cd49fe81_27_ActivationSoftplusKernel_cu_1520ed90_293215softplus_kernelERNS_18TensorIteratorBaseERKN3c106ScalarES8_ENKUlvE_clEvENKUlvE_clEvEUldE_St5arrayIPcLm2EEEEviT0_T1_,(.L_x_7025 - _ZN2at6native29vectorized_elementwise_kernelILi2EZZZNS0_65_GLOBAL__N__cd49fe81_27_ActivationSoftplusKernel_cu_1520ed90_293215softplus_kernelERNS_18TensorIteratorBaseERKN3c106ScalarES8_ENKUlvE_clEvENKUlvE_clEvEUldE_St5arrayIPcLm2EEEEviT0_T1_)
        .other          _ZN2at6native29vectorized_elementwise_kernelILi2EZZZNS0_65_GLOBAL__N__cd49fe81_27_ActivationSoftplusKernel_cu_1520ed90_293215softplus_kernelERNS_18TensorIteratorBaseERKN3c106ScalarES8_ENKUlvE_clEvENKUlvE_clEvEUldE_St5arrayIPcLm2EEEEviT0_T1_,@"STO_CUDA_ENTRY STV_DEFAULT"
_ZN2at6native29vectorized_elementwise_kernelILi2EZZZNS0_65_GLOBAL__N__cd49fe81_27_ActivationSoftplusKernel_cu_1520ed90_293215softplus_kernelERNS_18TensorIteratorBaseERKN3c106ScalarES8_ENKUlvE_clEvENKUlvE_clEvEUldE_St5arrayIPcLm2EEEEviT0_T1_:
.text._ZN2at6native29vectorized_elementwise_kernelILi2EZZZNS0_65_GLOBAL__N__cd49fe81_27_ActivationSoftplusKernel_cu_1520ed90_293215softplus_kernelERNS_18TensorIteratorBaseERKN3c106ScalarES8_ENKUlvE_clEvENKUlvE_clEvEUldE_St5arrayIPcLm2EEEEviT0_T1_:
[----:B------:R-:W-:Y:S01]  /*0000*/  LDC R1, c[0x0][0x37c] ;  /* 0x0000df00ff017b82 */ /* 0x000fe20000000800 */
[----:B------:R-:W0:Y:S01]  /*0010*/  S2R R0, SR_CTAID.X ;  /* 0x0000000000007919 */ /* 0x000e220000002500 */
[----:B------:R-:W1:Y:S01]  /*0020*/  LDCU UR6, c[0x0][0x380] ;  /* 0x00007000ff0677ac */ /* 0x000e620008000800 */
[----:B------:R-:W2:Y:S01]  /*0030*/  LDCU.64 UR4, c[0x0][0x358] ;  /* 0x00006b00ff0477ac */ /* 0x000ea20008000a00 */
[----:B0-----:R-:W-:-:S05]  /*0040*/  IMAD.SHL.U32 R0, R0, 0x400, RZ ;  /* 0x0000040000007824 */ /* 0x001fca00078e00ff */
[----:B-1----:R-:W-:-:S04]  /*0050*/  IADD3 R28, PT, PT, -R0, UR6, RZ ;  /* 0x00000006001c7c10 */ /* 0x002fc8000fffe1ff */
[----:B------:R-:W-:-:S13]  /*0060*/  ISETP.GT.U32.AND P0, PT, R28, 0x3ff, PT ;  /* 0x000003ff1c00780c */ /* 0x000fda0003f04070 */
[----:B--2---:R-:W-:Y:S05]  /*0070*/  @P0 BRA `(.L_x_6628) ;  /* 0x0000010800f00947 */ /* 0x004fea0003800000 */
[----:B------:R-:W0:Y:S01]  /*0080*/  S2R R15, SR_TID.X ;  /* 0x00000000000f7919 */ /* 0x000e220000002100 */
[----:B------:R-:W-:Y:S02]  /*0090*/  CS2R R20, SRZ ;  /* 0x0000000000147805 */ /* 0x000fe4000001ff00 */
[----:B0-----:R-:W-:Y:S01]  /*00a0*/  ISETP.GE.U32.AND P6, PT, R15, R28, PT ;  /* 0x0000001c0f00720c */ /* 0x001fe20003fc6070 */
[----:B------:R-:W-:-:S12]  /*00b0*/  IMAD.MOV.U32 R29, RZ, RZ, R15 ;  /* 0x000000ffff1d7224 */ /* 0x000fd800078e000f */
[----:B------:R-:W-:Y:S01]  /*00c0*/  @!P6 VIADD R15, R29, 0x80 ;  /* 0x000000801d0fe836 */ /* 0x000fe20000000000 */
[----:B------:R-:W0:Y:S01]  /*00d0*/  @!P6 LDC.64 R10, c[0x0][0x3a8] ;  /* 0x0000ea00ff0aeb82 */ /* 0x000e220000000a00 */
[----:B------:R-:W-:-:S03]  /*00e0*/  @!P6 IMAD.IADD R3, R0, 0x1, R29 ;  /* 0x000000010003e824 */ /* 0x000fc600078e021d */
[----:B------:R-:W-:-:S13]  /*00f0*/  ISETP.GE.U32.AND P5, PT, R15, R28, PT ;  /* 0x0000001c0f00720c */ /* 0x000fda0003fa6070 */
[----:B------:R-:W-:Y:S01]  /*0100*/  @!P5 IMAD.IADD R17, R0, 0x1, R15 ;  /* 0x000000010011d824 */ /* 0x000fe200078e020f */
[----:B------:R-:W-:Y:S01]  /*0110*/  @!P5 IADD3 R15, PT, PT, R15, 0x80, RZ ;  /* 0x000000800f0fd810 */ /* 0x000fe20007ffe0ff */
[----:B------:R-:W1:Y:S03]  /*0120*/  @!P5 LDC.64 R22, c[0x0][0x3a8] ;  /* 0x0000ea00ff16db82 */ /* 0x000e660000000a00 */
[----:B------:R-:W-:Y:S01]  /*0130*/  ISETP.GE.U32.AND P4, PT, R15, R28, PT ;  /* 0x0000001c0f00720c */ /* 0x000fe20003f86070 */
[----:B0-----:R-:W-:-:S05]  /*0140*/  @!P6 IMAD.WIDE.U32 R10, R3, 0x8, R10 ;  /* 0x00000008030ae825 */ /* 0x001fca00078e000a */
[----:B------:R0:W5:Y:S07]  /*0150*/  @!P6 LDG.E.64 R20, desc[UR4][R10.64] ;  /* 0x000000040a14e981 */ /* 0x00016e000c1e1b00 */
[----:B------:R-:W-:Y:S01]  /*0160*/  @!P4 IMAD.IADD R27, R0, 0x1, R15 ;  /* 0x00000001001bc824 */ /* 0x000fe200078e020f */
[----:B------:R-:W2:Y:S01]  /*0170*/  @!P4 LDC.64 R12, c[0x0][0x3a8] ;  /* 0x0000ea00ff0ccb82 */ /* 0x000ea20000000a00 */
[----:B------:R-:W-:-:S05]  /*0180*/  @!P4 VIADD R15, R15, 0x80 ;  /* 0x000000800f0fc836 */ /* 0x000fca0000000000 */
[----:B------:R-:W-:-:S13]  /*0190*/  ISETP.GE.U32.AND P3, PT, R15, R28, PT ;  /* 0x0000001c0f00720c */ /* 0x000fda0003f66070 */
[----:B------:R-:W-:Y:S01]  /*01a0*/  @!P3 IMAD.IADD R31, R0, 0x1, R15 ;  /* 0x00000001001fb824 */ /* 0x000fe200078e020f */
[----:B------:R-:W3:Y:S01]  /*01b0*/  @!P3 LDC.64 R24, c[0x0][0x3a8] ;  /* 0x0000ea00ff18bb82 */ /* 0x000ee20000000a00 */
[----:B------:R-:W-:-:S05]  /*01c0*/  @!P3 VIADD R15, R15, 0x80 ;  /* 0x000000800f0fb836 */ /* 0x000fca0000000000 */
[----:B------:R-:W-:-:S13]  /*01d0*/  ISETP.GE.U32.AND P2, PT, R15, R28, PT ;  /* 0x0000001c0f00720c */ /* 0x000fda0003f46070 */
[----:B------:R-:W-:Y:S01]  /*01e0*/  @!P2 IADD3 R33, PT, PT, R0, R15, RZ ;  /* 0x0000000f0021a210 */ /* 0x000fe20007ffe0ff */
[----:B------:R-:W-:Y:S01]  /*01f0*/  @!P2 VIADD R15, R15, 0x80 ;  /* 0x000000800f0fa836 */ /* 0x000fe20000000000 */
[----:B------:R-:W4:Y:S04]  /*0200*/  @!P2 LDC.64 R8, c[0x0][0x3a8] ;  /* 0x0000ea00ff08ab82 */ /* 0x000f280000000a00 */
[----:B------:R-:W-:-:S13]  /*0210*/  ISETP.GE.U32.AND P1, PT, R15, R28, PT ;  /* 0x0000001c0f00720c */ /* 0x000fda0003f26070 */
[----:B------:R-:W-:Y:S01]  /*0220*/  @!P1 IMAD.IADD R35, R0, 0x1, R15 ;  /* 0x0000000100239824 */ /* 0x000fe200078e020f */
[----:B------:R-:W4:Y:S01]  /*0230*/  @!P1 LDC.64 R6, c[0x0][0x3a8] ;  /* 0x0000ea00ff069b82 */ /* 0x000f220000000a00 */
[----:B------:R-:W-:-:S05]  /*0240*/  @!P1 VIADD R15, R15, 0x80 ;  /* 0x000000800f0f9836 */ /* 0x000fca0000000000 */
[----:B------:R-:W-:-:S13]  /*0250*/  ISETP.GE.U32.AND P0, PT, R15, R28, PT ;  /* 0x0000001c0f00720c */ /* 0x000fda0003f06070 */
[C---:B------:R-:W-:Y:S01]  /*0260*/  @!P0 IADD3 R37, PT, PT, R0.reuse, R15, RZ ;  /* 0x0000000f00258210 */ /* 0x040fe20007ffe0ff */
[----:B------:R-:W-:Y:S01]  /*0270*/  @!P0 VIADD R15, R15, 0x80 ;  /* 0x000000800f0f8836 */ /* 0x000fe20000000000 */
[----:B------:R-:W-:Y:S01]  /*0280*/  CS2R R18, SRZ ;  /* 0x0000000000127805 */ /* 0x000fe2000001ff00 */
[----:B-1----:R-:W-:Y:S01]  /*0290*/  @!P5 IMAD.WIDE.U32 R22, R17, 0x8, R22 ;  /* 0x000000081116d825 */ /* 0x002fe200078e0016 */
[----:B------:R-:W1:Y:S02]  /*02a0*/  @!P0 LDC.64 R4, c[0x0][0x3a8] ;  /* 0x0000ea00ff048b82 */ /* 0x000e640000000a00 */
[----:B------:R-:W-:Y:S01]  /*02b0*/  ISETP.GE.U32.AND P6, PT, R15, R28, PT ;  /* 0x0000001c0f00720c */ /* 0x000fe20003fc6070 */
[----:B--2---:R-:W-:Y:S01]  /*02c0*/  @!P4 IMAD.WIDE.U32 R26, R27, 0x8, R12 ;  /* 0x000000081b1ac825 */ /* 0x004fe200078e000c */
[----:B------:R2:W5:Y:S11]  /*02d0*/  @!P5 LDG.E.64 R18, desc[UR4][R22.64] ;  /* 0x000000041612d981 */ /* 0x000576000c1e1b00 */
[----:B------:R-:W1:Y:S01]  /*02e0*/  @!P6 LDC.64 R2, c[0x0][0x3a8] ;  /* 0x0000ea00ff02eb82 */ /* 0x000e620000000a00 */
[----:B0-----:R-:W-:Y:S01]  /*02f0*/  @!P6 IMAD.IADD R11, R0, 0x1, R15 ;  /* 0x00000001000be824 */ /* 0x001fe200078e020f */
[----:B------:R-:W-:Y:S01]  /*0300*/  CS2R R16, SRZ ;  /* 0x0000000000107805 */ /* 0x000fe2000001ff00 */
[----:B---3--:R-:W-:Y:S01]  /*0310*/  @!P3 IMAD.WIDE.U32 R24, R31, 0x8, R24 ;  /* 0x000000081f18b825 */ /* 0x008fe200078e0018 */
[----:B------:R-:W-:-:S02]  /*0320*/  CS2R R14, SRZ ;  /* 0x00000000000e7805 */ /* 0x000fc4000001ff00 */
[----:B------:R-:W-:Y:S02]  /*0330*/  CS2R R12, SRZ ;  /* 0x00000000000c7805 */ /* 0x000fe4000001ff00 */
[----:B--2---:R-:W-:Y:S01]  /*0340*/  CS2R R22, SRZ ;  /* 0x0000000000167805 */ /* 0x004fe2000001ff00 */
[----:B----4-:R-:W-:Y:S01]  /*0350*/  @!P2 IMAD.WIDE.U32 R30, R33, 0x8, R8 ;  /* 0x00000008211ea825 */ /* 0x010fe200078e0008 */
[----:B------:R0:W5:Y:S03]  /*0360*/  @!P4 LDG.E.64 R16, desc[UR4][R26.64] ;  /* 0x000000041a10c981 */ /* 0x000166000c1e1b00 */
[----:B------:R-:W-:Y:S01]  /*0370*/  @!P1 IMAD.WIDE.U32 R6, R35, 0x8, R6 ;  /* 0x0000000823069825 */ /* 0x000fe200078e0006 */
[----:B------:R0:W5:Y:S04]  /*0380*/  @!P3 LDG.E.64 R14, desc[UR4][R24.64] ;  /* 0x00000004180eb981 */ /* 0x000168000c1e1b00 */
[----:B------:R0:W5:Y:S01]  /*0390*/  @!P2 LDG.E.64 R12, desc[UR4][R30.64] ;  /* 0x000000041e0ca981 */ /* 0x000162000c1e1b00 */
[----:B-1----:R-:W-:Y:S01]  /*03a0*/  @!P6 IMAD.WIDE.U32 R2, R11, 0x8, R2 ;  /* 0x000000080b02e825 */ /* 0x002fe200078e0002 */
[----:B------:R-:W-:-:S04]  /*03b0*/  CS2R R10, SRZ ;  /* 0x00000000000a7805 */ /* 0x000fc8000001ff00 */
[----:B------:R0:W5:Y:S04]  /*03c0*/  @!P6 LDG.E.64 R22, desc[UR4][R2.64] ;  /* 0x000000040216e981 */ /* 0x000168000c1e1b00 */
[----:B------:R0:W5:Y:S01]  /*03d0*/  @!P1 LDG.E.64 R10, desc[UR4][R6.64] ;  /* 0x00000004060a9981 */ /* 0x000162000c1e1b00 */
[----:B------:R-:W-:Y:S01]  /*03e0*/  CS2R R8, SRZ ;  /* 0x0000000000087805 */ /* 0x000fe2000001ff00 */
[----:B------:R-:W-:-:S05]  /*03f0*/  @!P0 IMAD.WIDE.U32 R4, R37, 0x8, R4 ;  /* 0x0000000825048825 */ /* 0x000fca00078e0004 */
[----:B------:R0:W5:Y:S01]  /*0400*/  @!P0 LDG.E.64 R8, desc[UR4][R4.64] ;  /* 0x0000000404088981 */ /* 0x000162000c1e1b00 */
[----:B------:R-:W-:Y:S01]  /*0410*/  ISETP.GE.U32.AND P0, PT, R29, R28, PT ;  /* 0x0000001c1d00720c */ /* 0x000fe20003f06070 */
[----:B------:R-:W-:-:S12]  /*0420*/  BSSY.RECONVERGENT B1, `(.L_x_6629) ;  /* 0x0000205000017945 */ /* 0x000fd80003800200 */
[----:B0-----:R-:W-:Y:S05]  /*0430*/  @P0 BRA `(.L_x_6630) ;  /* 0x00000020000c0947 */ /* 0x001fea0003800000 */
        /* <DEDUP_REMOVED lines=13> */
[----:B------:R-:W-:Y:S01]  /*0510*/  IMAD.MOV.U32 R3, RZ, RZ, 0x3fe62e42 ;  /* 0x3fe62e42ff037424 */ /* 0x000fe200078e00ff */
        /* <DEDUP_REMOVED lines=102> */
[----:B------:R0:W1:Y:S02]  /*0b80*/  DADD R20, R4, +INF ;  /* 0x7ff0000004147429 */ /* 0x0000640000000000 */
[----:B0-----:R-:W-:Y:S02]  /*0b90*/  @!P0 LEA.HI R4, R6, R6, RZ, 0x1 ;  /* 0x0000000606048211 */ /* 0x001fe400078f08ff */
[----:B-1----:R-:W-:Y:S02]  /*0ba0*/  FSEL R20, R20, RZ, P1 ;  /* 0x000000ff14147208 */ /* 0x002fe40000800000 */
[----:B------:R-:W-:Y:S01]  /*0bb0*/  @!P0 SHF.R.S32.HI R5, RZ, 0x1, R4 ;  /* 0x00000001ff058819 */ /* 0x000fe20000011404 */
[----:B------:R-:W-:Y:S01]  /*0bc0*/  @!P0 IMAD.MOV.U32 R4, RZ, RZ, R24 ;  /* 0x000000ffff048224 */ /* 0x000fe200078e0018 */
[----:B------:R-:W-:-:S03]  /*0bd0*/  FSEL R21, R21, RZ, P1 ;  /* 0x000000ff15157208 */ /* 0x000fc60000800000 */
[----:B------:R-:W-:Y:S02]  /*0be0*/  @!P0 IMAD.IADD R6, R6, 0x1, -R5 ;  /* 0x0000000106068824 */ /* 0x000fe400078e0a05 */
[----:B------:R-:W-:-:S03]  /*0bf0*/  @!P0 IMAD R5, R5, 0x100000, R25 ;  /* 0x0010000005058824 */ /* 0x000fc600078e0219 */
[----:B------:R-:W-:Y:S01]  /*0c00*/  @!P0 LEA R7, R6, 0x3ff00000, 0x14 ;  /* 0x3ff0000006078811 */ /* 0x000fe200078ea0ff */
[----:B------:R-:W-:-:S15]  /*0c10*/  @!P0 IMAD.MOV.U32 R6, RZ, RZ, RZ ;  /* 0x000000ffff068224 */ /* 0x000fde00078e00ff */
[----:B------:R-:W-:-:S15]  /*0c20*/  NOP ;  /* 0x0000000000007918 */ /* 0x000fde0000000000 */
[----:B------:R-:W-:-:S15]  /*0c30*/  NOP ;  /* 0x0000000000007918 */ /* 0x000fde0000000000 */
[----:B------:R-:W-:-:S02]  /*0c40*/  NOP ;  /* 0x0000000000007918 */ /* 0x000fc40000000000 */
[----:B------:R0:W1:Y:S02]  /*0c50*/  @!P0 DMUL R20, R4, R6 ;  /* 0x0000000604148228 */ /* 0x0000640000000000 */
.L_x_6632:
[----:B------:R-:W-:Y:S05]  /*0c60*/  BSYNC.RECONVERGENT B0 ;  /* 0x0000000000007941 */ /* 0x000fea0003800200 */
.L_x_6631:
        /* <DEDUP_REMOVED lines=54> */
[----:B------:R-:W-:Y:S02]  /*0fd0*/  IMAD.MOV.U32 R6, RZ, RZ, R20 ;  /* 0x000000ffff067224 */ /* 0x000fe400078e0014 */
[----:B------:R-:W-:-:S07]  /*0fe0*/  IMAD.MOV.U32 R3, RZ, RZ, R21 ;  /* 0x000000ffff037224 */ /* 0x000fce00078e0015 */
[----:B------:R-:W-:Y:S05]  /*0ff0*/  CALL.REL.NOINC `($__internal_10_$__cuda_sm20_div_rn_f64_full) ;  /* 0x0000020000087944 */ /* 0x000fea0003c00000 */
[----:B------:R-:W-:-:S07]  /*1000*/  IMAD.MOV.U32 R5, RZ, RZ, R3 ;  /* 0x000000ffff057224 */ /* 0x000fce00078e0003 */
.L_x_6636:
[----:B------:R-:W-:Y:S05]  /*1010*/  BSYNC.RECONVERGENT B3 ;  /* 0x0000000000037941 */ /* 0x000fea0003800200 */
.L_x_6635:
        /* <DEDUP_REMOVED lines=78> */
.L_x_6634:
        /* <DEDUP_REMOVED lines=11> */
[----:B------:R-:W-:Y:S01]  /*15b0*/  ISETP.GT.U32.AND P1, PT, R6, 0x7feffffe, PT ;  /* 0x7feffffe0600780c */ /* 0x000fe20003f24070 */
[----:B------:R-:W-:Y:S02]  /*15c0*/  IMAD.MOV.U32 R6, RZ, RZ, -0x3ff ;  /* 0xfffffc01ff067424 */ /* 0x000fe400078e00ff */
[----:B------:R-:W-:-:S10]  /*15d0*/  @!P0 IMAD.MOV.U32 R6, RZ, RZ, -0x435 ;  /* 0xfffffbcbff068424 */ /* 0x000fd400078e00ff */
[----:B------:R-:W-:Y:S05]  /*15e0*/  @P1 BRA `(.L_x_6638) ;  /* 0x0000000800a81947 */ /* 0x000fea0003800000 */
[----:B------:R-:W-:Y:S01]  /*15f0*/  LOP3.LUT R4, R21, 0xfffff, RZ, 0xc0, !PT ;  /* 0x000fffff15047812 */ /* 0x000fe200078ec0ff */
[----:B------:R-:W-:Y:S01]  /*1600*/  UMOV UR6, 0x80000000 ;  /* 0x8000000000067882 */ /* 0x000fe20000000000 */
[----:B------:R-:W-:Y:S02]  /*1610*/  UMOV UR7, 0x43300000 ;  /* 0x4330000000077882 */ /* 0x000fe40000000000 */
[----:B------:R-:W-:Y:S01]  /*1620*/  LOP3.LUT R5, R4, 0x3ff00000, RZ, 0xfc, !PT ;  /* 0x3ff0000004057812 */ /* 0x000fe200078efcff */
[----:B------:R-:W-:-:S03]  /*1630*/  IMAD.MOV.U32 R4, RZ, RZ, R20 ;  /* 0x000000ffff047224 */ /* 0x000fc600078e0014 */
[----:B------:R-:W-:-:S13]  /*1640*/  ISETP.GE.U32.AND P0, PT, R5, 0x3ff6a09f, PT ;  /* 0x3ff6a09f0500780c */ /* 0x000fda0003f06070 */
[----:B------:R-:W-:-:S05]  /*1650*/  @P0 IADD3 R7, PT, PT, R5, -0x100000, RZ ;  /* 0xfff0000005070810 */ /* 0x000fca0007ffe0ff */
        /* <DEDUP_REMOVED lines=8> */
[----:B-1----:R-:W-:Y:S01]  /*16e0*/  LEA.HI R4, R21, R6, RZ, 0xc ;  /* 0x0000000615047211 */ /* 0x002fe200078f60ff */
[----:B------:R-:W-:Y:S02]  /*16f0*/  IMAD.MOV.U32 R6, RZ, RZ, RZ ;  /* 0x000000ffff067224 */ /* 0x000fe400078e00ff */
[----:B------:R-:W-:Y:S02]  /*1700*/  IMAD.MOV.U32 R5, RZ, RZ, 0x43300000 ;  /* 0x43300000ff057424 */ /* 0x000fe400078e00ff */
[----:B------:R-:W-:-:S05]  /*1710*/  @P0 VIADD R4, R4, 0x1 ;  /* 0x0000000104040836 */ /* 0x000fca0000000000 */
[----:B------:R-:W-:-:S15]  /*1720*/  LOP3.LUT R4, R4, 0x80000000, RZ, 0x3c, !PT ;  /* 0x8000000004047812 */ /* 0x000fde00078e3cff */
[----:B------:R-:W-:-:S15]  /*1730*/  NOP ;  /* 0x0000000000007918 */ /* 0x000fde0000000000 */
[----:B------:R-:W-:-:S15]  /*1740*/  NOP ;  /* 0x0000000000007918 */ /* 0x000fde0000000000 */
[----:B------:R-:W-:-:S07]  /*1750*/  NOP ;  /* 0x0000000000007918 */ /* 0x000fce0000000000 */
        /* <DEDUP_REMOVED lines=41> */
[----:B0-----:R-:W-:Y:S01]  /*19f0*/  MOV R30, 0x8b7a8b04 ;  /* 0x8b7a8b04001e7802 */ /* 0x001fe20000000f00 */
[----:B------:R-:W-:-:S15]  /*1a00*/  IMAD.MOV.U32 R31, RZ, RZ, 0x3ed0ee25 ;  /* 0x3ed0ee25ff1f7424 */ /* 0x000fde00078e00ff */
        /* <DEDUP_REMOVED lines=104> */
.L_x_6638:
[----:B------:R-:W-:Y:S01]  /*2090*/  IMAD.MOV.U32 R2, RZ, RZ, 0x0 ;  /* 0x00000000ff027424 */ /* 0x000fe200078e00ff */
[----:B------:R-:W-:Y:S01]  /*20a0*/  LOP3.LUT P0, RZ, R5, 0x7fffffff, RZ, 0xc0, !PT ;  /* 0x7fffffff05ff7812 */ /* 0x000fe2000780c0ff */
[----:B------:R-:W-:-:S06]  /*20b0*/  IMAD.MOV.U32 R3, RZ, RZ, 0x7ff00000 ;  /* 0x7ff00000ff037424 */ /* 0x000fcc00078e00ff */
[----:B------:R-:W0:Y:S02]  /*20c0*/  DFMA R4, R4, R2, +INF ;  /* 0x7ff000000404742b */ /* 0x000e240000000002 */
[----:B0-----:R-:W-:Y:S02]  /*20d0*/  FSEL R2, R4, RZ, P0 ;  /* 0x000000ff04027208 */ /* 0x001fe40000000000 */
[----:B------:R-:W-:-:S07]  /*20e0*/  FSEL R3, R5, -QNAN , P0 ;  /* 0xfff0000005037808 */ /* 0x000fce0000000000 */
.L_x_6637:
[----:B------:R-:W-:Y:S05]  /*20f0*/  BSYNC.RECONVERGENT B2 ;  /* 0x0000000000027941 */ /* 0x000fea0003800200 */
.L_x_6633:
        /* <DEDUP_REMOVED lines=46> */
[----:B------:R-:W-:Y:S02]  /*23e0*/  MOV R6, R2 ;  /* 0x0000000200067202 */ /* 0x000fe40000000f00 */
[----:B------:R-:W-:Y:S01]  /*23f0*/  MOV R2, 0x2430 ;  /* 0x0000243000027802 */ /* 0x000fe20000000f00 */
[----:B0-----:R-:W-:Y:S02]  /*2400*/  IMAD.U32 R4, RZ, RZ, UR6 ;  /* 0x00000006ff047e24 */ /* 0x001fe4000f8e00ff */
[----:B------:R-:W-:-:S07]  /*2410*/  IMAD.U32 R7, RZ, RZ, UR7 ;  /* 0x00000007ff077e24 */ /* 0x000fce000f8e00ff */
[----:B------:R-:W-:Y:S05]  /*2420*/  CALL.REL.NOINC `($__internal_10_$__cuda_sm20_div_rn_f64_full) ;  /* 0x000001e800fc7944 */ /* 0x000fea0003c00000 */
[----:B------:R-:W-:-:S07]  /*2430*/  IMAD.MOV.U32 R5, RZ, RZ, R3 ;  /* 0x000000ffff057224 */ /* 0x000fce00078e0003 */
.L_x_6640:
[----:B------:R-:W-:Y:S05]  /*2440*/  BSYNC.RECONVERGENT B2 ;  /* 0x0000000000027941 */ /* 0x000fea0003800200 */
.L_x_6639:
[----:B------:R-:W-:Y:S01]  /*2450*/  IMAD.MOV.U32 R20, RZ, RZ, R4 ;  /* 0x000000ffff147224 */ /* 0x000fe200078e0004 */
[----:B------:R-:W-:-:S07]  /*2460*/  MOV R21, R5 ;  /* 0x0000000500157202 */ /* 0x000fce0000000f00 */
.L_x_6630:
[----:B------:R-:W-:Y:S05]  /*2470*/  BSYNC.RECONVERGENT B1 ;  /* 0x0000000000017941 */ /* 0x000fea0003800200 */
.L_x_6629:
[----:B------:R-:W-:Y:S01]  /*2480*/  VIADD R31, R29, 0x80 ;  /* 0x000000801d1f7836 */ /* 0x000fe20000000000 */
[----:B------:R-:W-:Y:S04]  /*2490*/  BSSY.RECONVERGENT B1, `(.L_x_6641) ;  /* 0x0000207000017945 */ /* 0x000fe80003800200 */
[----:B------:R-:W-:-:S13]  /*24a0*/  ISETP.GE.U32.AND P0, PT, R31, R28, PT ;  /* 0x0000001c1f00720c */ /* 0x000fda0003f06070 */
        /* <DEDUP_REMOVED lines=122> */
[----:B------:R-:W-:Y:S02]  /*2c50*/  FSEL R19, R19, RZ, P1 ;  /* 0x000000ff13137208 */ /* 0x000fe40000800000 */
[----:B------:R-:W-:Y:S01]  /*2c60*/  @!P0 IADD3 R6, PT, PT, R6, -R5, RZ ;  /* 0x8000000506068210 */ /* 0x000fe20007ffe0ff */
[----:B------:R-:W-:-:S03]  /*2c70*/  @!P0 IMAD R5, R5, 0x100000, R25 ;  /* 0x0010000005058824 */ /* 0x000fc600078e0219 */
[----:B------:R-:W-:Y:S01]  /*2c80*/  @!P0 LEA R7, R6, 0x3ff00000, 0x14 ;  /* 0x3ff0000006078811 */ /* 0x000fe200078ea0ff */
[----:B------:R-:W-:-:S15]  /*2c90*/  @!P0 IMAD.MOV.U32 R6, RZ, RZ, RZ ;  /* 0x000000ffff068224 */ /* 0x000fde00078e00ff */
[----:B------:R-:W-:-:S15]  /*2ca0*/  NOP ;  /* 0x0000000000007918 */ /* 0x000fde0000000000 */
[----:B------:R-:W-:-:S15]  /*2cb0*/  NOP ;  /* 0x0000000000007918 */ /* 0x000fde0000000000 */
[----:B------:R-:W-:-:S04]  /*2cc0*/  NOP ;  /* 0x0000000000007918 */ /* 0x000fc80000000000 */
[----:B------:R0:W1:Y:S02]  /*2cd0*/  @!P0 DMUL R18, R4, R6 ;  /* 0x0000000604128228 */ /* 0x0000640000000000 */
.L_x_6644:
[----:B------:R-:W-:Y:S05]  /*2ce0*/  BSYNC.RECONVERGENT B0 ;  /* 0x0000000000007941 */ /* 0x000fea0003800200 */
.L_x_6643:
        /* <DEDUP_REMOVED lines=15> */
[----:B0-----:R-:W-:Y:S02]  /*2de0*/  @!P0 IMAD.MOV.U32 R26, RZ, RZ, R5 ;  /* 0x000000ffff1a8224 */ /* 0x001fe400078e0005 */
[----:B------:R-:W-:Y:S02]  /*2df0*/  @!P0 IMAD.MOV.U32 R18, RZ, RZ, R4 ;  /* 0x000000ffff128224 */ /* 0x000fe400078e0004 */
[----:B------:R-:W-:-:S05]  /*2e00*/  VIADD R6, R26, 0xffffffff ;  /* 0xffffffff1a067836 */ /* 0x000fca0000000000 */
[----:B------:R-:W-:-:S13]  /*2e10*/  ISETP.GE.U32.AND P1, PT, R6, 0x7fefffff, PT ;  /* 0x7fefffff0600780c */ /* 0x000fda0003f26070 */
        /* <DEDUP_REMOVED lines=9> */
[----:B------:R-:W-:Y:S01]  /*2eb0*/  LOP3.LUT R4, R26, 0xfffff, RZ, 0xc0, !PT ;  /* 0x000fffff1a047812 */ /* 0x000fe200078ec0ff */
[----:B------:R-:W-:Y:S01]  /*2ec0*/  IMAD.MOV.U32 R6, RZ, RZ, RZ ;  /* 0x000000ffff067224 */ /* 0x000fe200078e00ff */
[----:B------:R-:W-:Y:S01]  /*2ed0*/  UMOV UR6, 0x80000000 ;  /* 0x8000000000067882 */ /* 0x000fe20000000000 */
[----:B------:R-:W-:Y:S01]  /*2ee0*/  UMOV UR7, 0x43300000 ;  /* 0x4330000000077882 */ /* 0x000fe20000000000 */
        /* <DEDUP_REMOVED lines=13> */
[----:B------:R-:W-:-:S04]  /*2fc0*/  IMAD.MOV.U32 R5, RZ, RZ, 0x43300000 ;  /* 0x43300000ff057424 */ /* 0x000fc800078e00ff */
        /* <DEDUP_REMOVED lines=52> */
[----:B------:R-:W-:Y:S01]  /*3310*/  DADD R4, R4, -UR6 ;  /* 0x8000000604047e29 */ /* 0x000fe20008000000 */
        /* <DEDUP_REMOVED lines=65> */
[----:B------:R-:W0:Y:S01]  /*3730*/  DFMA R18, R4, UR6, R6 ;  /* 0x0000000604127c2b */ /* 0x000e220008000006 */
[----:B------:R-:W-:Y:S01]  /*3740*/  UMOV UR6, 0x3b39803f ;  /* 0x3b39803f00067882 */ /* 0x000fe20000000000 */
[----:B------:R-:W-:-:S15]  /*3750*/  UMOV UR7, 0x3c7abc9e ;  /* 0x3c7abc9e00077882 */ /* 0x000fde0000000000 */
[----:B------:R-:W-:-:S15]  /*3760*/  NOP ;  /* 0x0000000000007918 */ /* 0x000fde0000000000 */
[----:B------:R-:W-:-:S15]  /*3770*/  NOP ;  /* 0x0000000000007918 */ /* 0x000fde0000000000 */
[----:B------:R-:W-:-:S15]  /*3780*/  NOP ;  /* 0x0000000000007918 */ /* 0x000fde0000000000 */
[----:B------:R-:W-:-:S02]  /*3790*/  NOP ;  /* 0x0000000000007918 */ /* 0x000fc40000000000 */
[----:B0-----:R-:W0:-:S15]  /*37a0*/  DFMA R2, R4, -R2, R18 ;  /* 0x800000020402722b */ /* 0x001e1e0000000012 */
[----:B------:R-:W-:-:S15]  /*37b0*/  NOP ;  /* 0x0000000000007918 */ /* 0x000fde0000000000 */
[----:B------:R-:W-:-:S15]  /*37c0*/  NOP ;  /* 0x0000000000007918 */ /* 0x000fde0000000000 */
[----:B------:R-:W-:-:S15]  /*37d0*/  NOP ;  /* 0x0000000000007918 */ /* 0x000fde0000000000 */
[----:B------:R-:W-:-:S04]  /*37e0*/  NOP ;  /* 0x0000000000007918 */ /* 0x000fc80000000000 */
[----:B0-----:R-:W-:-:S15]  /*37f0*/  DADD R2, -R6, R2 ;  /* 0x0000000006027229 */ /* 0x001fde0000000102 */
[----:B------:R-:W-:-:S15]  /*3800*/  NOP ;  /* 0x0000000000007918 */ /* 0x000fde0000000000 */
[----:B------:R-:W-:-:S15]  /*3810*/  NOP ;  /* 0x0000000000007918 */ /* 0x000fde0000000000 */
[----:B------:R-:W-:-:S15]  /*3820*/  NOP ;  /* 0x0000000000007918 */ /* 0x000fde0000000000 */
[----:B------:R-:W-:-:S04]  /*3830*/  NOP ;  /* 0x0000000000007918 */ /* 0x000fc80000000000 */
[----:B------:R-:W0:-:S15]  /*3840*/  DFMA R24, R6, R26, R24 ;  /* 0x0000001a0618722b */ /* 0x000e1e0000000018 */
        /* <DEDUP_REMOVED lines=16> */
.L_x_6646:
        /* <DEDUP_REMOVED lines=48> */
[----:B------:R-:W-:Y:S01]  /*3c50*/  MOV R3, R19 ;  /* 0x0000001300037202 */ /* 0x000fe20000000f00 */
[----:B------:R-:W-:Y:S01]  /*3c60*/  IMAD.MOV.U32 R6, RZ, RZ, R18 ;  /* 0x000000ffff067224 */ /* 0x000fe200078e0012 */
[----:B------:R-:W-:-:S07]  /*3c70*/  MOV R2, 0x3c90 ;  /* 0x00003c9000027802 */ /* 0x000fce0000000f00 */
[----:B------:R-:W-:Y:S05]  /*3c80*/  CALL.REL.NOINC `($__internal_10_$__cuda_sm20_div_rn_f64_full) ;  /* 0x000001d000e47944 */ /* 0x000fea0003c00000 */
[----:B------:R-:W-:-:S07]  /*3c90*/  IMAD.MOV.U32 R5, RZ, RZ, R3 ;  /* 0x000000ffff057224 */ /* 0x000fce00078e0003 */
.L_x_6649:
[----:B------:R-:W-:Y:S05]  /*3ca0*/  BSYNC.RECONVERGENT B3 ;  /* 0x0000000000037941 */ /* 0x000fea0003800200 */
.L_x_6648:
        /* <DEDUP_REMOVED lines=77> */
.L_x_6647:
[----:B------:R-:W-:Y:S05]  /*4180*/  BSYNC.RECONVERGENT B2 ;  /* 0x0000000000027941 */ /* 0x000fea0003800200 */
.L_x_6645:
        /* <DEDUP_REMOVED lines=52> */
.L_x_6651:
[----:B------:R-:W-:Y:S05]  /*44d0*/  BSYNC.RECONVERGENT B2 ;  /* 0x0000000000027941 */ /* 0x000fea0003800200 */
.L_x_6650:
[----:B------:R-:W-:Y:S01]  /*44e0*/  IMAD.MOV.U32 R18, RZ, RZ, R4 ;  /* 0x000000ffff127224 */ /* 0x000fe200078e0004 */
[----:B------:R-:W-:-:S07]  /*44f0*/  MOV R19, R5 ;  /* 0x0000000500137202 */ /* 0x000fce0000000f00 */
.L_x_6642:
[----:B------:R-:W-:Y:S05]  /*4500*/  BSYNC.RECONVERGENT B1 ;  /* 0x0000000000017941 */ /* 0x000fea0003800200 */
.L_x_6641:
        /* <DEDUP_REMOVED lines=134> */
.L_x_6655:
[----:B------:R-:W-:Y:S05]  /*4d70*/  BSYNC.RECONVERGENT B0 ;  /* 0x0000000000007941 */ /* 0x000fea0003800200 */
.L_x_6654:
        /* <DEDUP_REMOVED lines=198> */
.L_x_6657:
        /* <DEDUP_REMOVED lines=53> */
.L_x_6660:
[----:B------:R-:W-:Y:S05]  /*5d30*/  BSYNC.RECONVERGENT B3 ;  /* 0x0000000000037941 */ /* 0x000fea0003800200 */
.L_x_6659:
        /* <DEDUP_REMOVED lines=77> */
.L_x_6658:
[----:B------:R-:W-:Y:S05]  /*6210*/  BSYNC.RECONVERGENT B2 ;  /* 0x0000000000027941 */ /* 0x000fea0003800200 */
.L_x_6656:
        /* <DEDUP_REMOVED lines=52> */
.L_x_6662:
[----:B------:R-:W-:Y:S05]  /*6560*/  BSYNC.RECONVERGENT B2 ;  /* 0x0000000000027941 */ /* 0x000fea0003800200 */
.L_x_6661:
[----:B------:R-:W-:Y:S01]  /*6570*/  IMAD.MOV.U32 R16, RZ, RZ, R4 ;  /* 0x000000ffff107224 */ /* 0x000fe200078e0004 */
[----:B------:R-:W-:-:S07]  /*6580*/  MOV R17, R5 ;  /* 0x0000000500117202 */ /* 0x000fce0000000f00 */
.L_x_6653:
[----:B------:R-:W-:Y:S05]  /*6590*/  BSYNC.RECONVERGENT B1 ;  /* 0x0000000000017941 */ /* 0x000fea0003800200 */
.L_x_6652:
        /* <DEDUP_REMOVED lines=134> */
.L_x_6666:
[----:B------:R-:W-:Y:S05]  /*6e00*/  BSYNC.RECONVERGENT B0 ;  /* 0x0000000000007941 */ /* 0x000fea0003800200 */
.L_x_6665:
        /* <DEDUP_REMOVED lines=198> */
.L_x_6668:
        /* <DEDUP_REMOVED lines=53> */
.L_x_6671:
[----:B------:R-:W-:Y:S05]  /*7dc0*/  BSYNC.RECONVERGENT B3 ;  /* 0x0000000000037941 */ /* 0x000fea0003800200 */
.L_x_6670:
        /* <DEDUP_REMOVED lines=77> */
.L_x_6669:
[----:B------:R-:W-:Y:S05]  /*82a0*/  BSYNC.RECONVERGENT B2 ;  /* 0x0000000000027941 */ /* 0x000fea0003800200 */
.L_x_6667:
        /* <DEDUP_REMOVED lines=52> */
.L_x_6673:
[----:B------:R-:W-:Y:S05]  /*85f0*/  BSYNC.RECONVERGENT B2 ;  /* 0x0000000000027941 */ /* 0x000fea0003800200 */
.L_x_6672:
[----:B------:R-:W-:Y:S01]  /*8600*/  IMAD.MOV.U32 R14, RZ, RZ, R4 ;  /* 0x000000ffff0e7224 */ /* 0x000fe200078e0004 */
[----:B------:R-:W-:-:S07]  /*8610*/  MOV R15, R5 ;  /* 0x00000005000f7202 */ /* 0x000fce0000000f00 */
.L_x_6664:
[----:B------:R-:W-:Y:S05]  /*8620*/  BSYNC.RECONVERGENT B1 ;  /* 0x0000000000017941 */ /* 0x000fea0003800200 */
.L_x_6663:
        /* <DEDUP_REMOVED lines=134> */
.L_x_6677:
[----:B------:R-:W-:Y:S05]  /*8e90*/  BSYNC.RECONVERGENT B0 ;  /* 0x0000000000007941 */ /* 0x000fea0003800200 */
.L_x_6676:
        /* <DEDUP_REMOVED lines=198> */
.L_x_6679:
        /* <DEDUP_REMOVED lines=53> */
.L_x_6682:
[----:B------:R-:W-:Y:S05]  /*9e50*/  BSYNC.RECONVERGENT B3 ;  /* 0x0000000000037941 */ /* 0x000fea0003800200 */
.L_x_6681:
        /* <DEDUP_REMOVED lines=77> */
.L_x_6680:
[----:B------:R-:W-:Y:S05]  /*a330*/  BSYNC.RECONVERGENT B2 ;  /* 0x0000000000027941 */ /* 0x000fea0003800200 */
.L_x_6678:
        /* <DEDUP_REMOVED lines=52> */
.L_x_6684:
[----:B------:R-:W-:Y:S05]  /*a680*/  BSYNC.RECONVERGENT B2 ;  /* 0x0000000000027941 */ /* 0x000fea0003800200 */
.L_x_6683:
[----:B------:R-:W-:Y:S01]  /*a690*/  IMAD.MOV.U32 R12, RZ, RZ, R4 ;  /* 0x000000ffff0c7224 */ /* 0x000fe200078e0004 */
[----:B------:R-:W-:-:S07]  /*a6a0*/  MOV R13, R5 ;  /* 0x00000005000d7202 */ /* 0x000fce0000000f00 */
.L_x_6675:
[----:B------:R-:W-:Y:S05]  /*a6b0*/  BSYNC.RECONVERGENT B1 ;  /* 0x0000000000017941 */ /* 0x000fea0003800200 */
.L_x_6674:
        /* <DEDUP_REMOVED lines=134> */
.L_x_6688:
[----:B------:R-:W-:Y:S05]  /*af20*/  BSYNC.RECONVERGENT B0 ;  /* 0x0000000000007941 */ /* 0x000fea0003800200 */
.L_x_6687:
        /* <DEDUP_REMOVED lines=198> */
.L_x_6690:
        /* <DEDUP_REMOVED lines=53> */
.L_x_6693:
[----:B------:R-:W-:Y:S05]  /*bee0*/  BSYNC.RECONVERGENT B3 ;  /* 0x0000000000037941 */ /* 0x000fea0003800200 */
.L_x_6692:
        /* <DEDUP_REMOVED lines=77> */
.L_x_6691:
[----:B------:R-:W-:Y:S05]  /*c3c0*/  BSYNC.RECONVERGENT B2 ;  /* 0x0000000000027941 */ /* 0x000fea0003800200 */
.L_x_6689:
        /* <DEDUP_REMOVED lines=52> */
.L_x_6695:
[----:B------:R-:W-:Y:S05]  /*c710*/  BSYNC.RECONVERGENT B2 ;  /* 0x0000000000027941 */ /* 0x000fea0003800200 */
.L_x_6694:
[----:B------:R-:W-:Y:S01]  /*c720*/  IMAD.MOV.U32 R10, RZ, RZ, R4 ;  /* 0x000000ffff0a7224 */ /* 0x000fe200078e0004 */
[----:B------:R-:W-:-:S07]  /*c730*/  MOV R11, R5 ;  /* 0x00000005000b7202 */ /* 0x000fce0000000f00 */
.L_x_6686:
[----:B------:R-:W-:Y:S05]  /*c740*/  BSYNC.RECONVERGENT B1 ;  /* 0x0000000000017941 */ /* 0x000fea0003800200 */
.L_x_6685:
        /* <DEDUP_REMOVED lines=134> */
.L_x_6699:
[----:B------:R-:W-:Y:S05]  /*cfb0*/  BSYNC.RECONVERGENT B0 ;  /* 0x0000000000007941 */ /* 0x000fea0003800200 */
.L_x_6698:
        /* <DEDUP_REMOVED lines=198> */
.L_x_6701:
        /* <DEDUP_REMOVED lines=53> */
.L_x_6704:
[----:B------:R-:W-:Y:S05]  /*df70*/  BSYNC.RECONVERGENT B3 ;  /* 0x0000000000037941 */ /* 0x000fea0003800200 */
.L_x_6703:
        /* <DEDUP_REMOVED lines=77> */
.L_x_6702:
[----:B------:R-:W-:Y:S05]  /*e450*/  BSYNC.RECONVERGENT B2 ;  /* 0x0000000000027941 */ /* 0x000fea0003800200 */
.L_x_6700:
        /* <DEDUP_REMOVED lines=52> */
.L_x_6706:
[----:B------:R-:W-:Y:S05]  /*e7a0*/  BSYNC.RECONVERGENT B2 ;  /* 0x0000000000027941 */ /* 0x000fea0003800200 */
.L_x_6705:
[----:B------:R-:W-:Y:S01]  /*e7b0*/  MOV R8, R4 ;  /* 0x0000000400087202 */ /* 0x000fe20000000f00 */
[----:B------:R-:W-:-:S07]  /*e7c0*/  IMAD.MOV.U32 R9, RZ, RZ, R5 ;  /* 0x000000ffff097224 */ /* 0x000fce00078e0005 */
.L_x_6697:
[----:B------:R-:W-:Y:S05]  /*e7d0*/  BSYNC.RECONVERGENT B1 ;  /* 0x0000000000017941 */ /* 0x000fea0003800200 */
.L_x_6696:
        /* <DEDUP_REMOVED lines=126> */
[----:B------:R-:W-:Y:S01]  /*efc0*/  @!P0 IMAD.IADD R6, R6, 0x1, -R5 ;  /* 0x0000000106068824 */ /* 0x000fe200078e0a05 */
[----:B------:R-:W-:-:S04]  /*efd0*/  @!P0 LEA R5, R5, R25, 0x14 ;  /* 0x0000001905058211 */ /* 0x000fc800078ea0ff */
[----:B------:R-:W-:Y:S01]  /*efe0*/  @!P0 LEA R7, R6, 0x3ff00000, 0x14 ;  /* 0x3ff0000006078811 */ /* 0x000fe200078ea0ff */
[----:B------:R-:W-:-:S15]  /*eff0*/  @!P0 IMAD.MOV.U32 R6, RZ, RZ, RZ ;  /* 0x000000ffff068224 */ /* 0x000fde00078e00ff */
[----:B------:R-:W-:-:S15]  /*f000*/  NOP ;  /* 0x0000000000007918 */ /* 0x000fde0000000000 */
[----:B------:R-:W-:-:S15]  /*f010*/  NOP ;  /* 0x0000000000007918 */ /* 0x000fde0000000000 */
[----:B------:R-:W-:-:S02]  /*f020*/  NOP ;  /* 0x0000000000007918 */ /* 0x000fc40000000000 */
[----:B------:R0:W1:Y:S02]  /*f030*/  @!P0 DMUL R22, R4, R6 ;  /* 0x0000000604168228 */ /* 0x0000640000000000 */
.L_x_6710:
[----:B------:R-:W-:Y:S05]  /*f040*/  BSYNC.RECONVERGENT B0 ;  /* 0x0000000000007941 */ /* 0x000fea0003800200 */
.L_x_6709:
        /* <DEDUP_REMOVED lines=10> */
[----:B------:R-:W-:-:S15]  /*f0f0*/  @!P0 MOV R27, 0xfffffbcb ;  /* 0xfffffbcb001b8802 */ /* 0x000fde0000000f00 */
        /* <DEDUP_REMOVED lines=34> */
[----:B------:R-:W-:-:S03]  /*f320*/  IMAD.MOV.U32 R5, RZ, RZ, 0x43300000 ;  /* 0x43300000ff057424 */ /* 0x000fc600078e00ff */
[----:B------:R-:W-:-:S04]  /*f330*/  @P0 IADD3 R4, PT, PT, R4, 0x1, RZ ;  /* 0x0000000104040810 */ /* 0x000fc80007ffe0ff */
[----:B------:R-:W-:-:S15]  /*f340*/  LOP3.LUT R4, R4, 0x80000000, RZ, 0x3c, !PT ;  /* 0x8000000004047812 */ /* 0x000fde00078e3cff */
[----:B------:R-:W-:-:S15]  /*f350*/  NOP ;  /* 0x0000000000007918 */ /* 0x000fde0000000000 */
[----:B------:R-:W-:-:S15]  /*f360*/  NOP ;  /* 0x0000000000007918 */ /* 0x000fde0000000000 */
[----:B------:R-:W-:-:S09]  /*f370*/  NOP ;  /* 0x0000000000007918 */ /* 0x000fd20000000000 */
        /* <DEDUP_REMOVED lines=147> */
.L_x_6712:
        /* <DEDUP_REMOVED lines=53> */
.L_x_6715:
[----:B------:R-:W-:Y:S05]  /*10000*/  BSYNC.RECONVERGENT B3 ;  /* 0x0000000000037941 */ /* 0x000fea0003800200 */
.L_x_6714:
        /* <DEDUP_REMOVED lines=77> */
.L_x_6713:
[----:B------:R-:W-:Y:S05]  /*104e0*/  BSYNC.RECONVERGENT B2 ;  /* 0x0000000000027941 */ /* 0x000fea0003800200 */
.L_x_6711:
[----:B------:R-:W2:Y:S01]  /*104f0*/  LDCU UR6, c[0x0][0x38c] ;  /* 0x00007180ff0677ac */ /* 0x000ea20008000800 */
[----:B0-----:R-:W0:Y:S01]  /*10500*/  LDC.64 R22, c[0x0][0x388] ;  /* 0x0000e200ff167b82 */ /* 0x001e220000000a00 */
        /* <DEDUP_REMOVED lines=46> */
[----:B0-----:R-:W-:Y:S02]  /*107f0*/  IMAD.U32 R4, RZ, RZ, UR6 ;  /* 0x00000006ff047e24 */ /* 0x001fe4000f8e00ff */
[----:B------:R-:W-:-:S07]  /*10800*/  IMAD.U32 R7, RZ, RZ, UR7 ;  /* 0x00000007ff077e24 */ /* 0x000fce000f8e00ff */
[----:B------:R-:W-:Y:S05]  /*10810*/  CALL.REL.NOINC `($__internal_10_$__cuda_sm20_div_rn_f64_full) ;  /* 0x0000010800007944 */ /* 0x000fea0003c00000 */
[----:B------:R-:W-:-:S07]  /*10820*/  MOV R5, R3 ;  /* 0x0000000300057202 */ /* 0x000fce0000000f00 */
.L_x_6717:
[----:B------:R-:W-:Y:S05]  /*10830*/  BSYNC.RECONVERGENT B2 ;  /* 0x0000000000027941 */ /* 0x000fea0003800200 */
.L_x_6716:
[----:B------:R-:W-:Y:S02]  /*10840*/  IMAD.MOV.U32 R22, RZ, RZ, R4 ;  /* 0x000000ffff167224 */ /* 0x000fe400078e0004 */
[----:B------:R-:W-:-:S07]  /*10850*/  IMAD.MOV.U32 R23, RZ, RZ, R5 ;  /* 0x000000ffff177224 */ /* 0x000fce00078e0005 */
.L_x_6708:
[----:B------:R-:W-:Y:S05]  /*10860*/  BSYNC.RECONVERGENT B1 ;  /* 0x0000000000017941 */ /* 0x000fea0003800200 */
.L_x_6707:
[----:B------:R-:W-:Y:S01]  /*10870*/  ISETP.GE.U32.AND P0, PT, R29, R28, PT ;  /* 0x0000001c1d00720c */ /* 0x000fe20003f06070 */
[----:B------:R-:W-:Y:S04]  /*10880*/  BSSY.RECONVERGENT B0, `(.L_x_6718) ;  /* 0x0000033000007945 */ /* 0x000fe80003800200 */
[----:B------:R-:W-:Y:S08]  /*10890*/  BSSY.RELIABLE B1, `(.L_x_6719) ;  /* 0x000002b000017945 */ /* 0x000ff00003800100 */
[----:B------:R-:W-:Y:S05]  /*108a0*/  @P0 BRA `(.L_x_6720) ;  /* 0x0000000000300947 */ /* 0x000fea0003800000 */
[----:B------:R-:W0:Y:S01]  /*108b0*/  LDC.64 R2, c[0x0][0x3a0] ;  /* 0x0000e800ff027b82 */ /* 0x000e220000000a00 */
[----:B------:R-:W-:Y:S01]  /*108c0*/  IMAD.IADD R5, R0, 0x1, R29 ;  /* 0x0000000100057824 */ /* 0x000fe200078e021d */
[----:B------:R-:W-:-:S04]  /*108d0*/  MOV R29, R31 ;  /* 0x0000001f001d7202 */ /* 0x000fc80000000f00 */
[----:B------:R-:W-:Y:S01]  /*108e0*/  ISETP.GE.U32.AND P0, PT, R29, R28, PT ;  /* 0x0000001c1d00720c */ /* 0x000fe20003f06070 */
[----:B0-----:R-:W-:-:S05]  /*108f0*/  IMAD.WIDE.U32 R2, R5, 0x8, R2 ;  /* 0x0000000805027825 */ /* 0x001fca00078e0002 */
[----:B-----5:R0:W-:Y:S07]  /*10900*/  STG.E.64 desc[UR4][R2.64], R20 ;  /* 0x0000001402007986 */ /* 0x0201ee000c101b04 */
[----:B------:R-:W-:Y:S05]  /*10910*/  @P0 BRA `(.L_x_6721) ;  /* 0x0000000000300947 */ /* 0x000fea0003800000 */
[----:B0-----:R-:W0:Y:S01]  /*10920*/  LDC.64 R2, c[0x0][0x3a0] ;  /* 0x0000e800ff027b82 */ /* 0x001e220000000a00 */
[----:B------:R-:W-:Y:S02]  /*10930*/  IMAD.IADD R5, R0, 0x1, R29 ;  /* 0x0000000100057824 */ /* 0x000fe400078e021d */
[----:B------:R-:W-:Y:S02]  /*10940*/  VIADD R29, R29, 0x80 ;  /* 0x000000801d1d7836 */ /* 0x000fe40000000000 */
[----:B0-----:R-:W-:-:S05]  /*10950*/  IMAD.WIDE.U32 R2, R5, 0x8, R2 ;  /* 0x0000000805027825 */ /* 0x001fca00078e0002 */
[----:B------:R0:W-:Y:S02]  /*10960*/  STG.E.64 desc[UR4][R2.64], R18 ;  /* 0x0000001202007986 */ /* 0x0001e4000c101b04 */
.L_x_6720:
[----:B------:R-:W-:-:S13]  /*10970*/  ISETP.GE.U32.AND P0, PT, R29, R28, PT ;  /* 0x0000001c1d00720c */ /* 0x000fda0003f06070 */
[----:B------:R-:W-:Y:S05]  /*10980*/  @P0 BRA `(.L_x_6722) ;  /* 0x0000000000300947 */ /* 0x000fea0003800000 */
[----:B0-----:R-:W0:Y:S01]  /*10990*/  LDC.64 R2, c[0x0][0x3a0] ;  /* 0x0000e800ff027b82 */ /* 0x001e220000000a00 */
[----:B------:R-:W-:Y:S01]  /*109a0*/  IMAD.IADD R5, R0, 0x1, R29 ;  /* 0x0000000100057824 */ /* 0x000fe200078e021d */
[----:B------:R-:W-:-:S03]  /*109b0*/  IADD3 R29, PT, PT, R29, 0x80, RZ ;  /* 0x000000801d1d7810 */ /* 0x000fc60007ffe0ff */
[----:B0-----:R-:W-:-:S05]  /*109c0*/  IMAD.WIDE.U32 R2, R5, 0x8, R2 ;  /* 0x0000000805027825 */ /* 0x001fca00078e0002 */
[----:B-----5:R1:W-:Y:S02]  /*109d0*/  STG.E.64 desc[UR4][R2.64], R16 ;  /* 0x0000001002007986 */ /* 0x0203e4000c101b04 */
.L_x_6721:
[----:B------:R-:W-:-:S13]  /*109e0*/  ISETP.GE.U32.AND P0, PT, R29, R28, PT ;  /* 0x0000001c1d00720c */ /* 0x000fda0003f06070 */
[----:B------:R-:W-:Y:S05]  /*109f0*/  @P0 BRA `(.L_x_6723) ;  /* 0x0000000000300947 */ /* 0x000fea0003800000 */
[----:B01----:R-:W0:Y:S01]  /*10a00*/  LDC.64 R2, c[0x0][0x3a0] ;  /* 0x0000e800ff027b82 */ /* 0x003e220000000a00 */
[----:B------:R-:W-:Y:S02]  /*10a10*/  IMAD.IADD R5, R0, 0x1, R29 ;  /* 0x0000000100057824 */ /* 0x000fe400078e021d */
[----:B------:R-:W-:Y:S02]  /*10a20*/  VIADD R29, R29, 0x80 ;  /* 0x000000801d1d7836 */ /* 0x000fe40000000000 */
[----:B0-----:R-:W-:-:S05]  /*10a30*/  IMAD.WIDE.U32 R2, R5, 0x8, R2 ;  /* 0x0000000805027825 */ /* 0x001fca00078e0002 */
[----:B------:R1:W-:Y:S02]  /*10a40*/  STG.E.64 desc[UR4][R2.64], R14 ;  /* 0x0000000e02007986 */ /* 0x0003e4000c101b04 */
.L_x_6722:
[----:B------:R-:W-:-:S13]  /*10a50*/  ISETP.GE.U32.AND P0, PT, R29, R28, PT ;  /* 0x0000001c1d00720c */ /* 0x000fda0003f06070 */
[----:B------:R-:W-:Y:S05]  /*10a60*/  @P0 BRA `(.L_x_6724) ;  /* 0x0000000000340947 */ /* 0x000fea0003800000 */
[----:B01----:R-:W0:Y:S01]  /*10a70*/  LDC.64 R2, c[0x0][0x3a0] ;  /* 0x0000e800ff027b82 */ /* 0x003e220000000a00 */
[----:B------:R-:W-:Y:S01]  /*10a80*/  IMAD.IADD R5, R0, 0x1, R29 ;  /* 0x0000000100057824 */ /* 0x000fe200078e021d */
[----:B------:R-:W-:-:S03]  /*10a90*/  IADD3 R29, PT, PT, R29, 0x80, RZ ;  /* 0x000000801d1d7810 */ /* 0x000fc60007ffe0ff */
[----:B0-----:R-:W-:-:S05]  /*10aa0*/  IMAD.WIDE.U32 R2, R5, 0x8, R2 ;  /* 0x0000000805027825 */ /* 0x001fca00078e0002 */
[----:B-----5:R2:W-:Y:S02]  /*10ab0*/  STG.E.64 desc[UR4][R2.64], R12 ;  /* 0x0000000c02007986 */ /* 0x0205e4000c101b04 */
.L_x_6723:
[----:B------:R-:W-:-:S13]  /*10ac0*/  ISETP.GE.U32.AND P0, PT, R29, R28, PT ;  /* 0x0000001c1d00720c */ /* 0x000fda0003f06070 */
[----:B------:R-:W-:Y:S05]  /*10ad0*/  @P0 BREAK.RELIABLE B1 ;  /* 0x0000000000010942 */ /* 0x000fea0003800100 */
[----:B------:R-:W-:Y:S05]  /*10ae0*/  @P0 BRA `(.L_x_6725) ;  /* 0x0000000000300947 */ /* 0x000fea0003800000 */
[----:B012---:R-:W0:Y:S01]  /*10af0*/  LDC.64 R2, c[0x0][0x3a0] ;  /* 0x0000e800ff027b82 */ /* 0x007e220000000a00 */
[----:B------:R-:W-:Y:S02]  /*10b00*/  IMAD.IADD R5, R0, 0x1, R29 ;  /* 0x0000000100057824 */ /* 0x000fe400078e021d */
[----:B------:R-:W-:Y:S02]  /*10b10*/  VIADD R29, R29, 0x80 ;  /* 0x000000801d1d7836 */ /* 0x000fe40000000000 */
[----:B0-----:R-:W-:-:S05]  /*10b20*/  IMAD.WIDE.U32 R2, R5, 0x8, R2 ;  /* 0x0000000805027825 */ /* 0x001fca00078e0002 */
[----:B------:R2:W-:Y:S02]  /*10b30*/  STG.E.64 desc[UR4][R2.64], R10 ;  /* 0x0000000a02007986 */ /* 0x0005e4000c101b04 */
.L_x_6724:
[----:B------:R-:W-:Y:S05]  /*10b40*/  BSYNC.RELIABLE B1 ;  /* 0x0000000000017941 */ /* 0x000fea0003800100 */
.L_x_6719:
[----:B------:R-:W-:-:S13]  /*10b50*/  ISETP.GE.U32.AND P0, PT, R29, R28, PT ;  /* 0x0000001c1d00720c */ /* 0x000fda0003f06070 */
[----:B012---:R-:W0:Y:S01]  /*10b60*/  @!P0 LDC.64 R2, c[0x0][0x3a0] ;  /* 0x0000e800ff028b82 */ /* 0x007e220000000a00 */
[----:B------:R-:W-:Y:S01]  /*10b70*/  @!P0 IMAD.IADD R5, R0, 0x1, R29 ;  /* 0x0000000100058824 */ /* 0x000fe200078e021d */
[----:B------:R-:W-:-:S03]  /*10b80*/  @!P0 IADD3 R29, PT, PT, R29, 0x80, RZ ;  /* 0x000000801d1d8810 */ /* 0x000fc60007ffe0ff */
[----:B0-----:R-:W-:-:S05]  /*10b90*/  @!P0 IMAD.WIDE.U32 R2, R5, 0x8, R2 ;  /* 0x0000000805028825 */ /* 0x001fca00078e0002 */
[----:B-----5:R3:W-:Y:S02]  /*10ba0*/  @!P0 STG.E.64 desc[UR4][R2.64], R8 ;  /* 0x0000000802008986 */ /* 0x0207e4000c101b04 */
.L_x_6725:
[----:B------:R-:W-:Y:S05]  /*10bb0*/  BSYNC.RECONVERGENT B0 ;  /* 0x0000000000007941 */ /* 0x000fea0003800200 */
.L_x_6718:
[----:B------:R-:W-:Y:S05]  /*10bc0*/  WARPSYNC.ALL ;  /* 0x0000000000007948 */ /* 0x000fea0003800000 */
[----:B------:R-:W-:-:S13]  /*10bd0*/  ISETP.GE.U32.AND P0, PT, R29, R28, PT ;  /* 0x0000001c1d00720c */ /* 0x000fda0003f06070 */
[----:B------:R-:W-:Y:S05]  /*10be0*/  @P0 EXIT ;  /* 0x000000000000094d */ /* 0x000fea0003800000 */
[----:B0123--:R-:W0:Y:S01]  /*10bf0*/  LDC.64 R2, c[0x0][0x3a0] ;  /* 0x0000e800ff027b82 */ /* 0x00fe220000000a00 */
[----:B------:R-:W-:-:S04]  /*10c00*/  IMAD.IADD R29, R0, 0x1, R29 ;  /* 0x00000001001d7824 */ /* 0x000fc800078e021d */
[----:B0-----:R-:W-:-:S05]  /*10c10*/  IMAD.WIDE.U32 R2, R29, 0x8, R2 ;  /* 0x000000081d027825 */ /* 0x001fca00078e0002 */
[----:B------:R-:W-:Y:S01]  /*10c20*/  STG.E.64 desc[UR4][R2.64], R22 ;  /* 0x0000001602007986 */ /* 0x000fe2000c101b04 */
[----:B------:R-:W-:Y:S05]  /*10c30*/  EXIT ;  /* 0x000000000000794d */ /* 0x000fea0003800000 */
.L_x_6628:
[----:B------:R-:W0:Y:S01]  /*10c40*/  S2R R28, SR_TID.X ;  /* 0x00000000001c7919 */ /* 0x000e220000002100 */
[----:B------:R-:W1:Y:S01]  /*10c50*/  LDC.64 R2, c[0x0][0x3a8] ;  /* 0x0000ea00ff027b82 */ /* 0x000e620000000a00 */
[----:B------:R-:W2:Y:S01]  /*10c60*/  LDCU.64 UR6, c[0x0][0x388] ;  /* 0x00007100ff0677ac */ /* 0x000ea20008000a00 */
[----:B-1----:R-:W-:-:S04]  /*10c70*/  IMAD.WIDE.U32 R2, R0, 0x8, R2 ;  /* 0x0000000800027825 */ /* 0x002fc800078e0002 */
[----:B0-----:R-:W-:-:S05]  /*10c80*/  IMAD.WIDE.U32 R2, R28, 0x10, R2 ;  /* 0x000000101c027825 */ /* 0x001fca00078e0002 */
[----:B------:R-:W2:Y:S04]  /*10c90*/  LDG.E.128 R8, desc[UR4][R2.64] ;  /* 0x0000000402087981 */ /* 0x000ea8000c1e1d00 */
        /* <DEDUP_REMOVED lines=122> */
[----:B------:R-:W-:Y:S02]  /*11440*/  @!P0 SHF.R.S32.HI R5, RZ, 0x1, R4 ;  /* 0x00000001ff058819 */ /* 0x000fe40000011404 */
[----:B------:R-:W-:-:S03]  /*11450*/  FSEL R9, R9, RZ, P1 ;  /* 0x000000ff09097208 */ /* 0x000fc60000800000 */
[----:B------:R-:W-:Y:S02]  /*11460*/  @!P0 IMAD.IADD R4, R6, 0x1, -R5 ;  /* 0x0000000106048824 */ /* 0x000fe400078e0a05 */
[----:B------:R-:W-:-:S03]  /*11470*/  @!P0 IMAD R25, R5, 0x100000, R25 ;  /* 0x0010000005198824 */ /* 0x000fc600078e0219 */
[----:B------:R-:W-:Y:S02]  /*11480*/  @!P0 LEA R5, R4, 0x3ff00000, 0x14 ;  /* 0x3ff0000004058811 */ /* 0x000fe400078ea0ff */
[----:B------:R-:W-:-:S15]  /*11490*/  @!P0 MOV R4, RZ ;  /* 0x000000ff00048202 */ /* 0x000fde0000000f00 */
[----:B------:R-:W-:-:S15]  /*114a0*/  NOP ;  /* 0x0000000000007918 */ /* 0x000fde0000000000 */
[----:B------:R-:W-:-:S15]  /*114b0*/  NOP ;  /* 0x0000000000007918 */ /* 0x000fde0000000000 */
[----:B------:R-:W-:-:S01]  /*114c0*/  NOP ;  /* 0x0000000000007918 */ /* 0x000fc20000000000 */
[----:B------:R0:W1:Y:S02]  /*114d0*/  @!P0 DMUL R8, R24, R4 ;  /* 0x0000000418088228 */ /* 0x0000640000000000 */
.L_x_6729:
[----:B------:R-:W-:Y:S05]  /*114e0*/  BSYNC.RECONVERGENT B0 ;  /* 0x0000000000007941 */ /* 0x000fea0003800200 */
.L_x_6728:
        /* <DEDUP_REMOVED lines=55> */
[----:B------:R-:W-:Y:S01]  /*11860*/  MOV R2, 0x11890 ;  /* 0x0001189000027802 */ /* 0x000fe20000000f00 */
[----:B------:R-:W-:-:S07]  /*11870*/  IMAD.MOV.U32 R3, RZ, RZ, R9 ;  /* 0x000000ffff037224 */ /* 0x000fce00078e0009 */
[----:B-----5:R-:W-:Y:S05]  /*11880*/  CALL.REL.NOINC `($__internal_10_$__cuda_sm20_div_rn_f64_full) ;  /* 0x000000f400e47944 */ /* 0x020fea0003c00000 */
[----:B------:R-:W-:-:S07]  /*11890*/  IMAD.MOV.U32 R5, RZ, RZ, R3 ;  /* 0x000000ffff057224 */ /* 0x000fce00078e0003 */
.L_x_6733:
[----:B------:R-:W-:Y:S05]  /*118a0*/  BSYNC.RECONVERGENT B3 ;  /* 0x0000000000037941 */ /* 0x000fea0003800200 */
.L_x_6732:
        /* <DEDUP_REMOVED lines=78> */
.L_x_6731:
        /* <DEDUP_REMOVED lines=18> */
[----:B------:R-:W-:Y:S02]  /*11eb0*/  LOP3.LUT R5, R4, 0x3ff00000, RZ, 0xfc, !PT ;  /* 0x3ff0000004057812 */ /* 0x000fe400078efcff */
[----:B------:R-:W-:Y:S02]  /*11ec0*/  MOV R4, R8 ;  /* 0x0000000800047202 */ /* 0x000fe40000000f00 */
        /* <DEDUP_REMOVED lines=11> */
[----:B------:R-:W-:Y:S01]  /*11f80*/  IMAD.MOV.U32 R6, RZ, RZ, RZ ;  /* 0x000000ffff067224 */ /* 0x000fe200078e00ff */
[----:B------:R-:W-:-:S03]  /*11f90*/  MOV R5, 0x43300000 ;  /* 0x4330000000057802 */ /* 0x000fc60000000f00 */
        /* <DEDUP_REMOVED lines=151> */
.L_x_6735:
[----:B------:R-:W-:Y:S01]  /*12910*/  MOV R2, 0x0 ;  /* 0x0000000000027802 */ /* 0x000fe20000000f00 */
[----:B------:R-:W-:Y:S01]  /*12920*/  IMAD.MOV.U32 R3, RZ, RZ, 0x7ff00000 ;  /* 0x7ff00000ff037424 */ /* 0x000fe200078e00ff */
[----:B------:R-:W-:-:S05]  /*12930*/  LOP3.LUT P0, RZ, R5, 0x7fffffff, RZ, 0xc0, !PT ;  /* 0x7fffffff05ff7812 */ /* 0x000fca000780c0ff */
[----:B------:R-:W0:Y:S02]  /*12940*/  DFMA R4, R4, R2, +INF ;  /* 0x7ff000000404742b */ /* 0x000e240000000002 */
[----:B0-----:R-:W-:Y:S02]  /*12950*/  FSEL R2, R4, RZ, P0 ;  /* 0x000000ff04027208 */ /* 0x001fe40000000000 */
[----:B------:R-:W-:-:S07]  /*12960*/  FSEL R3, R5, -QNAN , P0 ;  /* 0xfff0000005037808 */ /* 0x000fce0000000000 */
.L_x_6734:
[----:B------:R-:W-:Y:S05]  /*12970*/  BSYNC.RECONVERGENT B2 ;  /* 0x0000000000027941 */ /* 0x000fea0003800200 */
.L_x_6730:
        /* <DEDUP_REMOVED lines=47> */
[----:B------:R-:W-:Y:S02]  /*12c70*/  MOV R2, 0x12cb0 ;  /* 0x00012cb000027802 */ /* 0x000fe40000000f00 */
[----:B0-----:R-:W-:Y:S01]  /*12c80*/  MOV R4, UR6 ;  /* 0x0000000600047c02 */ /* 0x001fe20008000f00 */
[----:B------:R-:W-:-:S07]  /*12c90*/  IMAD.U32 R7, RZ, RZ, UR7 ;  /* 0x00000007ff077e24 */ /* 0x000fce000f8e00ff */
[----:B-----5:R-:W-:Y:S05]  /*12ca0*/  CALL.REL.NOINC `($__internal_10_$__cuda_sm20_div_rn_f64_full) ;  /* 0x000000e000dc7944 */ /* 0x020fea0003c00000 */
[----:B------:R-:W-:-:S07]  /*12cb0*/  IMAD.MOV.U32 R5, RZ, RZ, R3 ;  /* 0x000000ffff057224 */ /* 0x000fce00078e0003 */
.L_x_6737:
[----:B------:R-:W-:Y:S05]  /*12cc0*/  BSYNC.RECONVERGENT B2 ;  /* 0x0000000000027941 */ /* 0x000fea0003800200 */
.L_x_6736:
[----:B------:R-:W-:Y:S01]  /*12cd0*/  IMAD.MOV.U32 R8, RZ, RZ, R4 ;  /* 0x000000ffff087224 */ /* 0x000fe200078e0004 */
[----:B------:R-:W-:-:S07]  /*12ce0*/  MOV R9, R5 ;  /* 0x0000000500097202 */ /* 0x000fce0000000f00 */
.L_x_6727:
[----:B------:R-:W-:Y:S05]  /*12cf0*/  BSYNC.RECONVERGENT B1 ;  /* 0x0000000000017941 */ /* 0x000fea0003800200 */
.L_x_6726:
        /* <DEDUP_REMOVED lines=131> */
.L_x_6741:
[----:B------:R-:W-:Y:S05]  /*13530*/  BSYNC.RECONVERGENT B0 ;  /* 0x0000000000007941 */ /* 0x000fea0003800200 */
.L_x_6740:
        /* <DEDUP_REMOVED lines=8> */
[----:B------:R-:W-:-:S10]  /*135c0*/  IMAD.MOV.U32 R5, RZ, RZ, R11 ;  /* 0x000000ffff057224 */ /* 0x000fd400078e000b */
[----:B------:R-:W-:-:S15]  /*135d0*/  @!P0 IMAD.MOV.U32 R30, RZ, RZ, -0x435 ;  /* 0xfffffbcbff1e8424 */ /* 0x000fde00078e00ff */
[----:B------:R-:W-:-:S15]  /*135e0*/  NOP ;  /* 0x0000000000007918 */ /* 0x000fde0000000000 */
[----:B------:R-:W-:-:S15]  /*135f0*/  NOP ;  /* 0x0000000000007918 */ /* 0x000fde0000000000 */
[----:B------:R-:W-:-:S04]  /*13600*/  NOP ;  /* 0x0000000000007918 */ /* 0x000fc80000000000 */
[----:B------:R-:W0:Y:S02]  /*13610*/  @!P0 DMUL R4, R4, 1.80143985094819840000e+16 ;  /* 0x4350000004048828 */ /* 0x000e240000000000 */
[----:B0-----:R-:W-:Y:S01]  /*13620*/  @!P0 IMAD.MOV.U32 R11, RZ, RZ, R5 ;  /* 0x000000ffff0b8224 */ /* 0x001fe200078e0005 */
[----:B------:R-:W-:-:S04]  /*13630*/  @!P0 MOV R10, R4 ;  /* 0x00000004000a8202 */ /* 0x000fc80000000f00 */
[----:B------:R-:W-:-:S04]  /*13640*/  IADD3 R6, PT, PT, R11, -0x1, RZ ;  /* 0xffffffff0b067810 */ /* 0x000fc80007ffe0ff */
[----:B------:R-:W-:-:S13]  /*13650*/  ISETP.GE.U32.AND P1, PT, R6, 0x7fefffff, PT ;  /* 0x7fefffff0600780c */ /* 0x000fda0003f26070 */
        /* <DEDUP_REMOVED lines=16> */
[----:B------:R-:W-:-:S05]  /*13760*/  @P0 VIADD R7, R5, 0xfff00000 ;  /* 0xfff0000005070836 */ /* 0x000fca0000000000 */
[----:B------:R-:W-:-:S06]  /*13770*/  @P0 MOV R5, R7 ;  /* 0x0000000700050202 */ /* 0x000fcc0000000f00 */
        /* <DEDUP_REMOVED lines=161> */
.L_x_6743:
        /* <DEDUP_REMOVED lines=54> */
.L_x_6746:
[----:B------:R-:W-:Y:S05]  /*144f0*/  BSYNC.RECONVERGENT B3 ;  /* 0x0000000000037941 */ /* 0x000fea0003800200 */
.L_x_6745:
        /* <DEDUP_REMOVED lines=77> */
.L_x_6744:
[----:B------:R-:W-:Y:S05]  /*149d0*/  BSYNC.RECONVERGENT B2 ;  /* 0x0000000000027941 */ /* 0x000fea0003800200 */
.L_x_6742:
        /* <DEDUP_REMOVED lines=52> */
.L_x_6748:
[----:B------:R-:W-:Y:S05]  /*14d20*/  BSYNC.RECONVERGENT B2 ;  /* 0x0000000000027941 */ /* 0x000fea0003800200 */
.L_x_6747:
[----:B------:R-:W-:Y:S01]  /*14d30*/  IMAD.MOV.U32 R10, RZ, RZ, R4 ;  /* 0x000000ffff0a7224 */ /* 0x000fe200078e0004 */
[----:B------:R-:W-:-:S07]  /*14d40*/  MOV R11, R5 ;  /* 0x00000005000b7202 */ /* 0x000fce0000000f00 */
.L_x_6739:
[----:B------:R-:W-:Y:S05]  /*14d50*/  BSYNC.RECONVERGENT B1 ;  /* 0x0000000000017941 */ /* 0x000fea0003800200 */
.L_x_6738:
        /* <DEDUP_REMOVED lines=131> */
.L_x_6752:
[----:B------:R-:W-:Y:S05]  /*15590*/  BSYNC.RECONVERGENT B0 ;  /* 0x0000000000007941 */ /* 0x000fea0003800200 */
.L_x_6751:
        /* <DEDUP_REMOVED lines=197> */
.L_x_6754:
        /* <DEDUP_REMOVED lines=52> */
[----:B------:R-:W-:Y:S05]  /*16530*/  CALL.REL.NOINC `($__internal_10_$__cuda_sm20_div_rn_f64_full) ;  /* 0x000000a800b87944 */ /* 0x000fea0003c00000 */
[----:B------:R-:W-:-:S07]  /*16540*/  IMAD.MOV.U32 R5, RZ, RZ, R3 ;  /* 0x000000ffff057224 */ /* 0x000fce00078e0003 */
.L_x_6757:
[----:B------:R-:W-:Y:S05]  /*16550*/  BSYNC.RECONVERGENT B3 ;  /* 0x0000000000037941 */ /* 0x000fea0003800200 */
.L_x_6756:
        /* <DEDUP_REMOVED lines=77> */
.L_x_6755:
[----:B------:R-:W-:Y:S05]  /*16a30*/  BSYNC.RECONVERGENT B2 ;  /* 0x0000000000027941 */ /* 0x000fea0003800200 */
.L_x_6753:
        /* <DEDUP_REMOVED lines=50> */
[----:B------:R-:W-:Y:S05]  /*16d60*/  CALL.REL.NOINC `($__internal_10_$__cuda_sm20_div_rn_f64_full) ;  /* 0x000000a000ac7944 */ /* 0x000fea0003c00000 */
[----:B------:R-:W-:-:S07]  /*16d70*/  IMAD.MOV.U32 R5, RZ, RZ, R3 ;  /* 0x000000ffff057224 */ /* 0x000fce00078e0003 */
.L_x_6759:
[----:B------:R-:W-:Y:S05]  /*16d80*/  BSYNC.RECONVERGENT B2 ;  /* 0x0000000000027941 */ /* 0x000fea0003800200 */
.L_x_6758:
[----:B------:R-:W-:Y:S01]  /*16d90*/  IMAD.MOV.U32 R12, RZ, RZ, R4 ;  /* 0x000000ffff0c7224 */ /* 0x000fe200078e0004 */
[----:B------:R-:W-:-:S07]  /*16da0*/  MOV R13, R5 ;  /* 0x00000005000d7202 */ /* 0x000fce0000000f00 */
.L_x_6750:
[----:B------:R-:W-:Y:S05]  /*16db0*/  BSYNC.RECONVERGENT B1 ;  /* 0x0000000000017941 */ /* 0x000fea0003800200 */
.L_x_6749:
        /* <DEDUP_REMOVED lines=131> */
.L_x_6763:
[----:B------:R-:W-:Y:S05]  /*175f0*/  BSYNC.RECONVERGENT B0 ;  /* 0x0000000000007941 */ /* 0x000fea0003800200 */
.L_x_6762:
        /* <DEDUP_REMOVED lines=197> */
.L_x_6765:
        /* <DEDUP_REMOVED lines=54> */
.L_x_6768:
[----:B------:R-:W-:Y:S05]  /*185b0*/  BSYNC.RECONVERGENT B3 ;  /* 0x0000000000037941 */ /* 0x000fea0003800200 */
.L_x_6767:
        /* <DEDUP_REMOVED lines=77> */
.L_x_6766:
[----:B------:R-:W-:Y:S05]  /*18a90*/  BSYNC.RECONVERGENT B2 ;  /* 0x0000000000027941 */ /* 0x000fea0003800200 */
.L_x_6764:
        /* <DEDUP_REMOVED lines=52> */
.L_x_6770:
[----:B------:R-:W-:Y:S05]  /*18de0*/  BSYNC.RECONVERGENT B2 ;  /* 0x0000000000027941 */ /* 0x000fea0003800200 */
.L_x_6769:
[----:B------:R-:W-:Y:S01]  /*18df0*/  IMAD.MOV.U32 R14, RZ, RZ, R4 ;  /* 0x000000ffff0e7224 */ /* 0x000fe200078e0004 */
[----:B------:R-:W-:-:S07]  /*18e00*/  MOV R15, R5 ;  /* 0x00000005000f7202 */ /* 0x000fce0000000f00 */
.L_x_6761:
[----:B------:R-:W-:Y:S05]  /*18e10*/  BSYNC.RECONVERGENT B1 ;  /* 0x0000000000017941 */ /* 0x000fea0003800200 */
.L_x_6760:
        /* <DEDUP_REMOVED lines=131> */
.L_x_6774:
[----:B------:R-:W-:Y:S05]  /*19650*/  BSYNC.RECONVERGENT B0 ;  /* 0x0000000000007941 */ /* 0x000fea0003800200 */
.L_x_6773:
        /* <DEDUP_REMOVED lines=197> */
.L_x_6776:
        /* <DEDUP_REMOVED lines=54> */
.L_x_6779:
[----:B------:R-:W-:Y:S05]  /*1a610*/  BSYNC.RECONVERGENT B3 ;  /* 0x0000000000037941 */ /* 0x000fea0003800200 */
.L_x_6778:
        /* <DEDUP_REMOVED lines=77> */
.L_x_6777:
[----:B------:R-:W-:Y:S05]  /*1aaf0*/  BSYNC.RECONVERGENT B2 ;  /* 0x0000000000027941 */ /* 0x000fea0003800200 */
.L_x_6775:
        /* <DEDUP_REMOVED lines=52> */
.L_x_6781:
[----:B------:R-:W-:Y:S05]  /*1ae40*/  BSYNC.RECONVERGENT B2 ;  /* 0x0000000000027941 */ /* 0x000fea0003800200 */
.L_x_6780:
[----:B------:R-:W-:Y:S01]  /*1ae50*/  IMAD.MOV.U32 R16, RZ, RZ, R4 ;  /* 0x000000ffff107224 */ /* 0x000fe200078e0004 */
[----:B------:R-:W-:-:S07]  /*1ae60*/  MOV R17, R5 ;  /* 0x0000000500117202 */ /* 0x000fce0000000f00 */
.L_x_6772:
[----:B------:R-:W-:Y:S05]  /*1ae70*/  BSYNC.RECONVERGENT B1 ;  /* 0x0000000000017941 */ /* 0x000fea0003800200 */
.L_x_6771:
        /* <DEDUP_REMOVED lines=131> */
.L_x_6785:
[----:B------:R-:W-:Y:S05]  /*1b6b0*/  BSYNC.RECONVERGENT B0 ;  /* 0x0000000000007941 */ /* 0x000fea0003800200 */
.L_x_6784:
        /* <DEDUP_REMOVED lines=197> */
.L_x_6787:
        /* <DEDUP_REMOVED lines=54> */
.L_x_6790:
[----:B------:R-:W-:Y:S05]  /*1c670*/  BSYNC.RECONVERGENT B3 ;  /* 0x0000000000037941 */ /* 0x000fea0003800200 */
.L_x_6789:
        /* <DEDUP_REMOVED lines=77> */
.L_x_6788:
[----:B------:R-:W-:Y:S05]  /*1cb50*/  BSYNC.RECONVERGENT B2 ;  /* 0x0000000000027941 */ /* 0x000fea0003800200 */
.L_x_6786:
        /* <DEDUP_REMOVED lines=52> */
.L_x_6792:
[----:B------:R-:W-:Y:S05]  /*1cea0*/  BSYNC.RECONVERGENT B2 ;  /* 0x0000000000027941 */ /* 0x000fea0003800200 */
.L_x_6791:
[----:B------:R-:W-:Y:S01]  /*1ceb0*/  IMAD.MOV.U32 R18, RZ, RZ, R4 ;  /* 0x000000ffff127224 */ /* 0x000fe200078e0004 */
[----:B------:R-:W-:-:S07]  /*1cec0*/  MOV R19, R5 ;  /* 0x0000000500137202 */ /* 0x000fce0000000f00 */
.L_x_6783:
[----:B------:R-:W-:Y:S05]  /*1ced0*/  BSYNC.RECONVERGENT B1 ;  /* 0x0000000000017941 */ /* 0x000fea0003800200 */
.L_x_6782:
        /* <DEDUP_REMOVED lines=131> */
.L_x_6796:
[----:B------:R-:W-:Y:S05]  /*1d710*/  BSYNC.RECONVERGENT B0 ;  /* 0x0000000000007941 */ /* 0x000fea0003800200 */
.L_x_6795:
        /* <DEDUP_REMOVED lines=197> */
.L_x_6798:
        /* <DEDUP_REMOVED lines=54> */
.L_x_6801:
[----:B------:R-:W-:Y:S05]  /*1e6d0*/  BSYNC.RECONVERGENT B3 ;  /* 0x0000000000037941 */ /* 0x000fea0003800200 */
.L_x_6800:
        /* <DEDUP_REMOVED lines=77> */
.L_x_6799:
[----:B------:R-:W-:Y:S05]  /*1ebb0*/  BSYNC.RECONVERGENT B2 ;  /* 0x0000000000027941 */ /* 0x000fea0003800200 */
.L_x_6797:
        /* <DEDUP_REMOVED lines=52> */
.L_x_6803:
[----:B------:R-:W-:Y:S05]  /*1ef00*/  BSYNC.RECONVERGENT B2 ;  /* 0x0000000000027941 */ /* 0x000fea0003800200 */
.L_x_6802:
[----:B------:R-:W-:Y:S01]  /*1ef10*/  IMAD.MOV.U32 R20, RZ, RZ, R4 ;  /* 0x000000ffff147224 */ /* 0x000fe200078e0004 */
[----:B------:R-:W-:-:S07]  /*1ef20*/  MOV R21, R5 ;  /* 0x0000000500157202 */ /* 0x000fce0000000f00 */
.L_x_6794:
[----:B------:R-:W-:Y:S05]  /*1ef30*/  BSYNC.RECONVERGENT B1 ;  /* 0x0000000000017941 */ /* 0x000fea0003800200 */
.L_x_6793:
        /* <DEDUP_REMOVED lines=131> */
.L_x_6807:
[----:B------:R-:W-:Y:S05]  /*1f770*/  BSYNC.RECONVERGENT B0 ;  /* 0x0000000000007941 */ /* 0x000fea0003800200 */
.L_x_6806:
        /* <DEDUP_REMOVED lines=197> */
.L_x_6809:
        /* <DEDUP_REMOVED lines=54> */
.L_x_6812:
[----:B------:R-:W-:Y:S05]  /*20730*/  BSYNC.RECONVERGENT B3 ;  /* 0x0000000000037941 */ /* 0x000fea0003800200 */
.L_x_6811:
        /* <DEDUP_REMOVED lines=77> */
.L_x_6810:
[----:B------:R-:W-:Y:S05]  /*20c10*/  BSYNC.RECONVERGENT B2 ;  /* 0x0000000000027941 */ /* 0x000fea0003800200 */
.L_x_6808:
        /* <DEDUP_REMOVED lines=52> */
.L_x_6814:
[----:B------:R-:W-:Y:S05]  /*20f60*/  BSYNC.RECONVERGENT B2 ;  /* 0x0000000000027941 */ /* 0x000fea0003800200 */
.L_x_6813:
[----:B------:R-:W-:Y:S01]  /*20f70*/  IMAD.MOV.U32 R22, RZ, RZ, R4 ;  /* 0x000000ffff167224 */ /* 0x000fe200078e0004 */
[----:B------:R-:W-:-:S07]  /*20f80*/  MOV R23, R5 ;  /* 0x0000000500177202 */ /* 0x000fce0000000f00 */
.L_x_6805:
[----:B------:R-:W-:Y:S05]  /*20f90*/  BSYNC.RECONVERGENT B1 ;  /* 0x0000000000017941 */ /* 0x000fea0003800200 */
.L_x_6804:
[----:B------:R-:W0:Y:S02]  /*20fa0*/  LDC.64 R2, c[0x0][0x3a0] ;  /* 0x0000e800ff027b82 */ /* 0x000e240000000a00 */
[----:B0-----:R-:W-:-:S04]  /*20fb0*/  IMAD.WIDE.U32 R2, R0, 0x8, R2 ;  /* 0x0000000800027825 */ /* 0x001fc800078e0002 */
[----:B------:R-:W-:-:S05]  /*20fc0*/  IMAD.WIDE.U32 R2, R28, 0x10, R2 ;  /* 0x000000101c027825 */ /* 0x000fca00078e0002 */
[----:B------:R-:W-:Y:S04]  /*20fd0*/  STG.E.128 desc[UR4][R2.64], R8 ;  /* 0x0000000802007986 */ /* 0x000fe8000c101d04 */
[----:B------:R-:W-:Y:S04]  /*20fe0*/  STG.E.128 desc[UR4][R2.64+0x800], R12 ;  /* 0x0008000c02007986 */ /* 0x000fe8000c101d04 */
[----:B------:R-:W-:Y:S04]  /*20ff0*/  STG.E.128 desc[UR4][R2.64+0x1000], R16 ;  /* 0x0010001002007986 */ /* 0x000fe8000c101d04 */
[----:B------:R-:W-:Y:S01]  /*21000*/  STG.E.128 desc[UR4][R2.64+0x1800], R20 ;  /* 0x0018001402007986 */ /* 0x000fe2000c101d04 */
[----:B------:R-:W-:Y:S05]  /*21010*/  EXIT ;  /* 0x000000000000794d */ /* 0x000fea0003800000 */
        .weak           $__internal_10_$__cuda_sm20_div_rn_f64_full
        .type           $__internal_10_$__cuda_sm20_div_rn_f64_full,@function
        .size           $__internal_10_$__cuda_sm20_div_rn_f64_full,(.L_x_7025 - $__internal_10_$__cuda_sm20_div_rn_f64_full)
$__internal_10_$__cuda_sm20_div_rn_f64_full:
[----:B------:R-:W-:Y:S01]  /*21020*/  IMAD.MOV.U32 R35, RZ, RZ, R3 ;  /* 0x000000ffff237224 */ /* 0x000fe200078e0003 */
[----:B------:R-:W-:Y:S01]  /*21030*/  MOV R27, R7 ;  /* 0x00000007001b7202 */ /* 0x000fe20000000f00 */
[----:B------:R-:W-:Y:S01]  /*21040*/  IMAD.MOV.U32 R34, RZ, RZ, R6 ;  /* 0x000000ffff227224 */ /* 0x000fe200078e0006 */
[----:B------:R-:W-:Y:S01]  /*21050*/  LOP3.LUT R6, R7, 0x7ff00000, RZ, 0xc0, !PT ;  /* 0x7ff0000007067812 */ /* 0x000fe200078ec0ff */
[----:B------:R-:W-:Y:S01]  /*21060*/  IMAD.MOV.U32 R5, RZ, RZ, 0x1ca00000 ;  /* 0x1ca00000ff057424 */ /* 0x000fe200078e00ff */
[C---:B------:R-:W-:Y:S01]  /*21070*/  FSETP.GEU.AND P1, PT, |R35|.reuse, 1.469367938527859385e-39, PT ;  /* 0x001000002300780b */ /* 0x040fe20003f2e200 */
[----:B------:R-:W-:Y:S01]  /*21080*/  IMAD.MOV.U32 R32, RZ, RZ, R34 ;  /* 0x000000ffff207224 */ /* 0x000fe200078e0022 */
[----:B------:R-:W-:Y:S01]  /*21090*/  LOP3.LUT R3, R35, 0x7ff00000, RZ, 0xc0, !PT ;  /* 0x7ff0000023037812 */ /* 0x000fe200078ec0ff */
[----:B------:R-:W-:Y:S01]  /*210a0*/  IMAD.MOV.U32 R26, RZ, RZ, R4 ;  /* 0x000000ffff1a7224 */ /* 0x000fe200078e0004 */
[----:B------:R-:W-:Y:S01]  /*210b0*/  MOV R36, R4 ;  /* 0x0000000400247202 */ /* 0x000fe20000000f00 */
[----:B------:R-:W-:Y:S01]  /*210c0*/  IMAD.MOV.U32 R38, RZ, RZ, 0x1 ;  /* 0x00000001ff267424 */ /* 0x000fe200078e00ff */
[----:B------:R-:W-:Y:S01]  /*210d0*/  ISETP.GE.U32.AND P0, PT, R3, R6, PT ;  /* 0x000000060300720c */ /* 0x000fe20003f06070 */
[----:B------:R-:W-:Y:S01]  /*210e0*/  IMAD.MOV.U32 R4, RZ, RZ, R3 ;  /* 0x000000ffff047224 */ /* 0x000fe200078e0003 */
[----:B------:R-:W-:Y:S05]  /*210f0*/  BSSY.RECONVERGENT B0, `(.L_x_6815) ;  /* 0x0000079000007945 */ /* 0x000fea0003800200 */
[----:B------:R-:W-:-:S04]  /*21100*/  @!P1 LOP3.LUT R24, R27, 0x7ff00000, RZ, 0xc0, !PT ;  /* 0x7ff000001b189812 */ /* 0x000fc800078ec0ff */
[----:B------:R-:W-:Y:S02]  /*21110*/  @!P1 ISETP.GE.U32.AND P2, PT, R3, R24, PT ;  /* 0x000000180300920c */ /* 0x000fe40003f46070 */
[C---:B------:R-:W-:Y:S02]  /*21120*/  SEL R24, R5.reuse, 0x63400000, !P0 ;  /* 0x6340000005187807 */ /* 0x040fe40004000000 */
[----:B------:R-:W-:Y:S02]  /*21130*/  @!P1 SEL R25, R5, 0x63400000, !P2 ;  /* 0x6340000005199807 */ /* 0x000fe40005000000 */
[----:B------:R-:W-:Y:S02]  /*21140*/  FSETP.GEU.AND P0, PT, |R7|, 1.469367938527859385e-39, PT ;  /* 0x001000000700780b */ /* 0x000fe40003f0e200 */
[--C-:B------:R-:W-:Y:S02]  /*21150*/  @!P1 LOP3.LUT R25, R25, 0x80000000, R35.reuse, 0xf8, !PT ;  /* 0x8000000019199812 */ /* 0x100fe400078ef823 */
[----:B------:R-:W-:Y:S01]  /*21160*/  LOP3.LUT R33, R24, 0x800fffff, R35, 0xf8, !PT ;  /* 0x800fffff18217812 */ /* 0x000fe200078ef823 */
[----:B------:R-:W-:Y:S01]  /*21170*/  @!P1 IMAD.MOV.U32 R24, RZ, RZ, RZ ;  /* 0x000000ffff189224 */ /* 0x000fe200078e00ff */
[----:B------:R-:W-:-:S02]  /*21180*/  LOP3.LUT R7, R7, 0x800fffff, RZ, 0xc0, !PT ;  /* 0x800fffff07077812 */ /* 0x000fc400078ec0ff */
[----:B------:R-:W-:Y:S02]  /*21190*/  @!P1 LOP3.LUT R25, R25, 0x100000, RZ, 0xfc, !PT ;  /* 0x0010000019199812 */ /* 0x000fe400078efcff */
[----:B------:R-:W-:-:S04]  /*211a0*/  LOP3.LUT R37, R7, 0x3ff00000, RZ, 0xfc, !PT ;  /* 0x3ff0000007257812 */ /* 0x000fc800078efcff */
[----:B------:R-:W0:Y:S02]  /*211b0*/  @!P1 DFMA R32, R32, 2, -R24 ;  /* 0x400000002020982b */ /* 0x000e240000000818 */
[----:B0-----:R-:W-:-:S05]  /*211c0*/  @!P1 LOP3.LUT R4, R33, 0x7ff00000, RZ, 0xc0, !PT ;  /* 0x7ff0000021049812 */ /* 0x001fca00078ec0ff */
[----:B------:R-:W-:-:S15]  /*211d0*/  VIADD R7, R4, 0xffffffff ;  /* 0xffffffff04077836 */ /* 0x000fde0000000000 */
[----:B------:R-:W-:-:S15]  /*211e0*/  NOP ;  /* 0x0000000000007918 */ /* 0x000fde0000000000 */
[----:B------:R-:W-:-:S15]  /*211f0*/  NOP ;  /* 0x0000000000007918 */ /* 0x000fde0000000000 */
[----:B------:R-:W-:-:S12]  /*21200*/  NOP ;  /* 0x0000000000007918 */ /* 0x000fd80000000000 */
[----:B------:R-:W0:Y:S02]  /*21210*/  @!P0 DMUL R36, R26, 8.98846567431157953865e+307 ;  /* 0x7fe000001a248828 */ /* 0x000e240000000000 */
[----:B0-----:R-:W0:Y:S01]  /*21220*/  MUFU.RCP64H R39, R37 ;  /* 0x0000002500277308 */ /* 0x001e220000001800 */
[----:B------:R-:W-:Y:S02]  /*21230*/  @!P0 LOP3.LUT R6, R37, 0x7ff00000, RZ, 0xc0, !PT ;  /* 0x7ff0000025068812 */ /* 0x000fe400078ec0ff */
[----:B------:R-:W-:Y:S02]  /*21240*/  ISETP.GT.U32.AND P0, PT, R7, 0x7feffffe, PT ;  /* 0x7feffffe0700780c */ /* 0x000fe40003f04070 */
[----:B------:R-:W-:-:S04]  /*21250*/  IADD3 R7, PT, PT, R6, -0x1, RZ ;  /* 0xffffffff06077810 */ /* 0x000fc80007ffe0ff */
[----:B------:R-:W-:-:S15]  /*21260*/  ISETP.GT.U32.OR P0, PT, R7, 0x7feffffe, P0 ;  /* 0x7feffffe0700780c */ /* 0x000fde0000704470 */
[----:B------:R-:W-:-:S15]  /*21270*/  NOP ;  /* 0x0000000000007918 */ /* 0x000fde0000000000 */
[----:B------:R-:W-:-:S15]  /*21280*/  NOP ;  /* 0x0000000000007918 */ /* 0x000fde0000000000 */
[----:B------:R-:W-:-:S08]  /*21290*/  NOP ;  /* 0x0000000000007918 */ /* 0x000fd00000000000 */
        /* <DEDUP_REMOVED lines=38> */
[CC--:B------:R-:W-:Y:S02]  /*21500*/  ISETP.GE.U32.AND P0, PT, R3.reuse, R4.reuse, PT ;  /* 0x000000040300720c */ /* 0x0c0fe40003f06070 */
[----:B------:R-:W-:Y:S02]  /*21510*/  VIADDMNMX R3, R3, -R4, 0xb9600000, !PT ;  /* 0xb960000003037446 */ /* 0x000fe40007800904 */
[----:B------:R-:W-:Y:S02]  /*21520*/  SEL R4, R5, 0x63400000, !P0 ;  /* 0x6340000005047807 */ /* 0x000fe40004000000 */
[----:B------:R-:W-:-:S05]  /*21530*/  VIMNMX R3, PT, PT, R3, 0x46a00000, PT ;  /* 0x46a0000003037848 */ /* 0x000fca0003fe0100 */
[----:B------:R-:W-:Y:S02]  /*21540*/  IMAD.IADD R3, R3, 0x1, -R4 ;  /* 0x0000000103037824 */ /* 0x000fe400078e0a04 */
[----:B------:R-:W-:Y:S02]  /*21550*/  IMAD.MOV.U32 R4, RZ, RZ, RZ ;  /* 0x000000ffff047224 */ /* 0x000fe400078e00ff */
[----:B------:R-:W-:-:S06]  /*21560*/  VIADD R5, R3, 0x7fe00000 ;  /* 0x7fe0000003057836 */ /* 0x000fcc0000000000 */
        /* <DEDUP_REMOVED lines=21> */
[----:B------:R-:W-:-:S03]  /*216c0*/  FSEL R5, R26, R39, !P0 ;  /* 0x000000271a057208 */ /* 0x000fc60004000000 */
[----:B------:R-:W-:Y:S01]  /*216d0*/  IMAD.MOV.U32 R38, RZ, RZ, R4 ;  /* 0x000000ffff267224 */ /* 0x000fe200078e0004 */
[----:B------:R-:W-:Y:S01]  /*216e0*/  MOV R39, R5 ;  /* 0x0000000500277202 */ /* 0x000fe20000000f00 */
[----:B------:R-:W-:Y:S06]  /*216f0*/  BRA `(.L_x_6817) ;  /* 0x0000000000607947 */ /* 0x000fec0003800000 */
.L_x_6816:
        /* <DEDUP_REMOVED lines=12> */
[----:B------:R-:W-:Y:S01]  /*217c0*/  @!P0 IMAD.MOV.U32 R38, RZ, RZ, RZ ;  /* 0x000000ffff268224 */ /* 0x000fe200078e00ff */
[----:B------:R-:W-:Y:S01]  /*217d0*/  @!P0 MOV R39, R27 ;  /* 0x0000001b00278202 */ /* 0x000fe20000000f00 */
[----:B------:R-:W-:Y:S02]  /*217e0*/  @P0 IMAD.MOV.U32 R38, RZ, RZ, RZ ;  /* 0x000000ffff260224 */ /* 0x000fe400078e00ff */
[----:B------:R-:W-:Y:S01]  /*217f0*/  @P0 IMAD.MOV.U32 R39, RZ, RZ, R3 ;  /* 0x000000ffff270224 */ /* 0x000fe200078e0003 */
[----:B------:R-:W-:Y:S06]  /*21800*/  BRA `(.L_x_6817) ;  /* 0x00000000001c7947 */ /* 0x000fec0003800000 */
.L_x_6819:
[----:B------:R-:W-:Y:S01]  /*21810*/  LOP3.LUT R3, R27, 0x80000, RZ, 0xfc, !PT ;  /* 0x000800001b037812 */ /* 0x000fe200078efcff */
[----:B------:R-:W-:-:S03]  /*21820*/  IMAD.MOV.U32 R38, RZ, RZ, R26 ;  /* 0x000000ffff267224 */ /* 0x000fc600078e001a */
[----:B------:R-:W-:Y:S01]  /*21830*/  MOV R39, R3 ;  /* 0x0000000300277202 */ /* 0x000fe20000000f00 */
[----:B------:R-:W-:Y:S06]  /*21840*/  BRA `(.L_x_6817) ;  /* 0x00000000000c7947 */ /* 0x000fec0003800000 */
.L_x_6818:
[----:B------:R-:W-:Y:S01]  /*21850*/  LOP3.LUT R3, R35, 0x80000, RZ, 0xfc, !PT ;  /* 0x0008000023037812 */ /* 0x000fe200078efcff */
[----:B------:R-:W-:-:S04]  /*21860*/  IMAD.MOV.U32 R38, RZ, RZ, R34 ;  /* 0x000000ffff267224 */ /* 0x000fc800078e0022 */
[----:B------:R-:W-:-:S07]  /*21870*/  IMAD.MOV.U32 R39, RZ, RZ, R3 ;  /* 0x000000ffff277224 */ /* 0x000fce00078e0003 */
.L_x_6817:
[----:B------:R-:W-:Y:S05]  /*21880*/  BSYNC.RECONVERGENT B0 ;  /* 0x0000000000007941 */ /* 0x000fea0003800200 */
.L_x_6815:
[----:B------:R-:W-:Y:S01]  /*21890*/  IMAD.MOV.U32 R6, RZ, RZ, R2 ;  /* 0x000000ffff067224 */ /* 0x000fe200078e0002 */
[----:B------:R-:W-:Y:S01]  /*218a0*/  MOV R3, R39 ;  /* 0x0000002700037202 */ /* 0x000fe20000000f00 */
[----:B------:R-:W-:Y:S02]  /*218b0*/  IMAD.MOV.U32 R7, RZ, RZ, 0x0 ;  /* 0x00000000ff077424 */ /* 0x000fe400078e00ff */
[----:B------:R-:W-:Y:S02]  /*218c0*/  IMAD.MOV.U32 R4, RZ, RZ, R38 ;  /* 0x000000ffff047224 */ /* 0x000fe400078e0026 */
[----:B------:R-:W-:Y:S05]  /*218d0*/  RET.REL.NODEC R6 `(_ZN2at6native29vectorized_elementwise_kernelILi2EZZZNS0_65_GLOBAL__N__cd49fe81_27_ActivationSoftplusKernel_cu_1520ed90_293215softplus_kernelERNS_18TensorIteratorBaseERKN3c106ScalarES8_ENKUlvE_clEvENKUlvE_clEvEUldE_St5arrayIPcLm2EEEEviT0_T1_) ;  /* 0xfffffde406c87950 */ /* 0x000fea0003c3ffff */
.L_x_6820:
        /* <DEDUP_REMOVED lines=10> */
.L_x_7025:


//--------------------- .text._ZN2at6native29vectorized_elementwise_kernelILi4EZZZNS0_65_GLOBAL__N__cd49fe81_27_ActivationSoftplusKernel_cu_1520ed90_293215softplus_kernelERNS_18TensorIteratorBaseERKN3c106ScalarES8_ENKUlvE_clEvENKUlvE_clEvEUldE_St5arrayIPcLm2EEEEviT0_T1_ --------------------------
	.section	.text._ZN2at6native29vectorized_elementwise_kernelILi4EZZZNS0_65_GLOBAL__N__cd49fe81_27_ActivationSoftplusKernel_cu_1520ed90_293215softplus_kernelERNS_18TensorIteratorBaseERKN3c106ScalarES8_ENKUlvE_clEvENKUlvE_clEvEUldE_St5arrayIPcLm2EEEEviT0_T1_,"ax",@progbits
	.align	128
        .global         _ZN2at6native29vectorized_elementwise_kernelILi4EZZZNS0_65_GLOBAL__N__cd49fe81_27_ActivationSoftplusKernel_cu_1520ed90_293215softplus_kernelERNS_18TensorIteratorBaseERKN3c106ScalarES8_ENKUlvE_clEvENKUlvE_clEvEUldE_St5arrayIPcLm2EEEEviT0_T1_
        .type           _ZN2at6native29vectorized_elementwise_kernelILi4EZZZNS0_65_GLOBAL__N__cd49fe81_27_ActivationSoftplusKernel_cu_1520ed90_293215softplus_kernelERNS_18TensorIteratorBaseERKN3c106ScalarES8_ENKUlvE_clEvENKUlvE_clEvEUldE_St5arrayIPcLm2EEEEviT0_T1_,@function
        .size           _ZN2at6native29vectorized_elementwise_kernelILi4EZZZNS0_65_GLOBAL__N__cd49fe81_27_ActivationSoftplusKernel_cu_1520ed90_293215softplus_kernelERNS_18TensorIteratorBaseERKN3c106ScalarES8_ENKUlvE_clEvENKUlvE_clEvEUldE_St5arrayIPcLm2EEEEviT0_T1_,(.L_x_7026 - _ZN2at6native29vectorized_elementwise_kernelILi4EZZZNS0_65_GLOBAL__N__cd49fe81_27_ActivationSoftplusKernel_cu_1520ed90_293215softplus_kernelERNS_18TensorIteratorBaseERKN3c106ScalarES8_ENKUlvE_clEvENKUlvE_clEvEUldE_St5arrayIPcLm2EEEEviT0_T1_)
        .other          _ZN2at6native29vectorized_elementwise_kernelILi4EZZZNS0_65_GLOBAL__N__cd49fe81_27_ActivationSoftplusKernel_cu_1520ed90_293215softplus_kernelERNS_18TensorIteratorBaseERKN3c106ScalarES8_ENKUlvE_clEvENKUlvE_clEvEUldE_St5arrayIPcLm2EEEEviT0_T1_,@"STO_CUDA_ENTRY STV_DEFAULT"
_ZN2at6native29vectorized_elementwise_kernelILi4EZZZNS0_65_GLOBAL__N__cd49fe81_27_ActivationSoftplusKernel_cu_1520ed90_293215softplus_kernelERNS_18TensorIteratorBaseERKN3c106ScalarES8_ENKUlvE_clEvENKUlvE_clEvEUldE_St5arrayIPcLm2EEEEviT0_T1_:
.text._ZN2at6native29vectorized_elementwise_kernelILi4EZZZNS0_65_GLOBAL__N__cd49fe81_27_ActivationSoftplusKernel_cu_1520ed90_293215softplus_kernelERNS_18TensorIteratorBaseERKN3c106ScalarES8_ENKUlvE_clEvENKUlvE_clEvEUldE_St5arrayIPcLm2EEEEviT0_T1_:
        /* <DEDUP_REMOVED lines=198> */
.L_x_6825:
[----:B------:R-:W-:Y:S05]  /*0c60*/  BSYNC.RECONVERGENT B0 ;  /* 0x0000000000007941 */ /* 0x000fea0003800200 */
.L_x_6824:
        /* <DEDUP_REMOVED lines=56> */
[----:B------:R-:W-:Y:S05]  /*0ff0*/  CALL.REL.NOINC `($__internal_11_$__cuda_sm20_div_rn_f64_full) ;  /* 0x000001fc00f87944 */ /* 0x000fea0003c00000 */
[----:B------:R-:W-:-:S07]  /*1000*/  IMAD.MOV.U32 R5, RZ, RZ, R3 ;  /* 0x000000ffff057224 */ /* 0x000fce00078e0003 */
.L_x_6829:
[----:B------:R-:W-:Y:S05]  /*1010*/  BSYNC.RECONVERGENT B3 ;  /* 0x0000000000037941 */ /* 0x000fea0003800200 */
.L_x_6828:
        /* <DEDUP_REMOVED lines=78> */
.L_x_6827:
        /* <DEDUP_REMOVED lines=185> */
.L_x_6831:
[----:B------:R-:W-:Y:S01]  /*2090*/  IMAD.MOV.U32 R2, RZ, RZ, 0x0 ;  /* 0x00000000ff027424 */ /* 0x000fe200078e00ff */
[----:B------:R-:W-:Y:S01]  /*20a0*/  LOP3.LUT P0, RZ, R5, 0x7fffffff, RZ, 0xc0, !PT ;  /* 0x7fffffff05ff7812 */ /* 0x000fe2000780c0ff */
[----:B------:R-:W-:-:S06]  /*20b0*/  IMAD.MOV.U32 R3, RZ, RZ, 0x7ff00000 ;  /* 0x7ff00000ff037424 */ /* 0x000fcc00078e00ff */
[----:B------:R-:W0:Y:S02]  /*20c0*/  DFMA R4, R4, R2, +INF ;  /* 0x7ff000000404742b */ /* 0x000e240000000002 */
[----:B0-----:R-:W-:Y:S02]  /*20d0*/  FSEL R2, R4, RZ, P0 ;  /* 0x000000ff04027208 */ /* 0x001fe40000000000 */
[----:B------:R-:W-:-:S07]  /*20e0*/  FSEL R3, R5, -QNAN , P0 ;  /* 0xfff0000005037808 */ /* 0x000fce0000000000 */
.L_x_6830:
[----:B------:R-:W-:Y:S05]  /*20f0*/  BSYNC.RECONVERGENT B2 ;  /* 0x0000000000027941 */ /* 0x000fea0003800200 */
.L_x_6826:
        /* <DEDUP_REMOVED lines=50> */
[----:B------:R-:W-:Y:S05]  /*2420*/  CALL.REL.NOINC `($__internal_11_$__cuda_sm20_div_rn_f64_full) ;  /* 0x000001e800ec7944 */ /* 0x000fea0003c00000 */
[----:B------:R-:W-:-:S07]  /*2430*/  IMAD.MOV.U32 R5, RZ, RZ, R3 ;  /* 0x000000ffff057224 */ /* 0x000fce00078e0003 */
.L_x_6833:
[----:B------:R-:W-:Y:S05]  /*2440*/  BSYNC.RECONVERGENT B2 ;  /* 0x0000000000027941 */ /* 0x000fea0003800200 */
.L_x_6832:
[----:B------:R-:W-:Y:S01]  /*2450*/  IMAD.MOV.U32 R20, RZ, RZ, R4 ;  /* 0x000000ffff147224 */ /* 0x000fe200078e0004 */
[----:B------:R-:W-:-:S07]  /*2460*/  MOV R21, R5 ;  /* 0x0000000500157202 */ /* 0x000fce0000000f00 */
.L_x_6823:
[----:B------:R-:W-:Y:S05]  /*2470*/  BSYNC.RECONVERGENT B1 ;  /* 0x0000000000017941 */ /* 0x000fea0003800200 */
.L_x_6822:
        /* <DEDUP_REMOVED lines=134> */
.L_x_6837:
[----:B------:R-:W-:Y:S05]  /*2ce0*/  BSYNC.RECONVERGENT B0 ;  /* 0x0000000000007941 */ /* 0x000fea0003800200 */
.L_x_6836:
        /* <DEDUP_REMOVED lines=198> */
.L_x_6839:
        /* <DEDUP_REMOVED lines=51> */
[----:B------:R-:W-:Y:S05]  /*3c80*/  CALL.REL.NOINC `($__internal_11_$__cuda_sm20_div_rn_f64_full) ;  /* 0x000001d000d47944 */ /* 0x000fea0003c00000 */
[----:B------:R-:W-:-:S07]  /*3c90*/  IMAD.MOV.U32 R5, RZ, RZ, R3 ;  /* 0x000000ffff057224 */ /* 0x000fce00078e0003 */
.L_x_6842:
[----:B------:R-:W-:Y:S05]  /*3ca0*/  BSYNC.RECONVERGENT B3 ;  /* 0x0000000000037941 */ /* 0x000fea0003800200 */
.L_x_6841:
        /* <DEDUP_REMOVED lines=77> */
.L_x_6840:
[----:B------:R-:W-:Y:S05]  /*4180*/  BSYNC.RECONVERGENT B2 ;  /* 0x0000000000027941 */ /* 0x000fea0003800200 */
.L_x_6838:
        /* <DEDUP_REMOVED lines=52> */
.L_x_6844:
[----:B------:R-:W-:Y:S05]  /*44d0*/  BSYNC.RECONVERGENT B2 ;  /* 0x0000000000027941 */ /* 0x000fea0003800200 */
.L_x_6843:
[----:B------:R-:W-:Y:S01]  /*44e0*/  IMAD.MOV.U32 R18, RZ, RZ, R4 ;  /* 0x000000ffff127224 */ /* 0x000fe200078e0004 */
[----:B------:R-:W-:-:S07]  /*44f0*/  MOV R19, R5 ;  /* 0x0000000500137202 */ /* 0x000fce0000000f00 */
.L_x_6835:
[----:B------:R-:W-:Y:S05]  /*4500*/  BSYNC.RECONVERGENT B1 ;  /* 0x0000000000017941 */ /* 0x000fea0003800200 */
.L_x_6834:
        /* <DEDUP_REMOVED lines=134> */
.L_x_6848:
[----:B------:R-:W-:Y:S05]  /*4d70*/  BSYNC.RECONVERGENT B0 ;  /* 0x0000000000007941 */ /* 0x000fea0003800200 */
.L_x_6847:
        /* <DEDUP_REMOVED lines=198> */
.L_x_6850:
        /* <DEDUP_REMOVED lines=53> */
.L_x_6853:
[----:B------:R-:W-:Y:S05]  /*5d30*/  BSYNC.RECONVERGENT B3 ;  /* 0x0000000000037941 */ /* 0x000fea0003800200 */
.L_x_6852:
        /* <DEDUP_REMOVED lines=77> */
.L_x_6851:
[----:B------:R-:W-:Y:S05]  /*6210*/  BSYNC.RECONVERGENT B2 ;  /* 0x0000000000027941 */ /* 0x000fea0003800200 */
.L_x_6849:
        /* <DEDUP_REMOVED lines=52> */
.L_x_6855:
[----:B------:R-:W-:Y:S05]  /*6560*/  BSYNC.RECONVERGENT B2 ;  /* 0x0000000000027941 */ /* 0x000fea0003800200 */
.L_x_6854:
[----:B------:R-:W-:Y:S01]  /*6570*/  IMAD.MOV.U32 R16, RZ, RZ, R4 ;  /* 0x000000ffff107224 */ /* 0x000fe200078e0004 */
[----:B------:R-:W-:-:S07]  /*6580*/  MOV R17, R5 ;  /* 0x0000000500117202 */ /* 0x000fce0000000f00 */
.L_x_6846:
[----:B------:R-:W-:Y:S05]  /*6590*/  BSYNC.RECONVERGENT B1 ;  /* 0x0000000000017941 */ /* 0x000fea0003800200 */
.L_x_6845:
        /* <DEDUP_REMOVED lines=134> */
.L_x_6859:
[----:B------:R-:W-:Y:S05]  /*6e00*/  BSYNC.RECONVERGENT B0 ;  /* 0x0000000000007941 */ /* 0x000fea0003800200 */
.L_x_6858:
        /* <DEDUP_REMOVED lines=198> */
.L_x_6861:
        /* <DEDUP_REMOVED lines=53> */
.L_x_6864:
[----:B------:R-:W-:Y:S05]  /*7dc0*/  BSYNC.RECONVERGENT B3 ;  /* 0x0000000000037941 */ /* 0x000fea0003800200 */
.L_x_6863:
        /* <DEDUP_REMOVED lines=77> */
.L_x_6862:
[----:B------:R-:W-:Y:S05]  /*82a0*/  BSYNC.RECONVERGENT B2 ;  /* 0x0000000000027941 */ /* 0x000fea0003800200 */
.L_x_6860:
        /* <DEDUP_REMOVED lines=52> */
.L_x_6866:
[----:B------:R-:W-:Y:S05]  /*85f0*/  BSYNC.RECONVERGENT B2 ;  /* 0x0000000000027941 */ /* 0x000fea0003800200 */
.L_x_6865:
[----:B------:R-:W-:Y:S01]  /*8600*/  IMAD.MOV.U32 R14, RZ, RZ, R4 ;  /* 0x000000ffff0e7224 */ /* 0x000fe200078e0004 */
[----:B------:R-:W-:-:S07]  /*8610*/  MOV R15, R5 ;  /* 0x00000005000f7202 */ /* 0x000fce0000000f00 */
.L_x_6857:
[----:B------:R-:W-:Y:S05]  /*8620*/  BSYNC.RECONVERGENT B1 ;  /* 0x0000000000017941 */ /* 0x000fea0003800200 */
.L_x_6856:
        /* <DEDUP_REMOVED lines=134> */
.L_x_6870:
[----:B------:R-:W-:Y:S05]  /*8e90*/  BSYNC.RECONVERGENT B0 ;  /* 0x0000000000007941 */ /* 0x000fea0003800200 */
.L_x_6869:
        /* <DEDUP_REMOVED lines=198> */
.L_x_6872:
        /* <DEDUP_REMOVED lines=53> */
.L_x_6875:
[----:B------:R-:W-:Y:S05]  /*9e50*/  BSYNC.RECONVERGENT B3 ;  /* 0x0000000000037941 */ /* 0x000fea0003800200 */
.L_x_6874:
        /* <DEDUP_REMOVED lines=77> */
.L_x_6873:
[----:B------:R-:W-:Y:S05]  /*a330*/  BSYNC.RECONVERGENT B2 ;  /* 0x0000000000027941 */ /* 0x000fea0003800200 */
.L_x_6871:
        /* <DEDUP_REMOVED lines=52> */
.L_x_6877:
[----:B------:R-:W-:Y:S05]  /*a680*/  BSYNC.RECONVERGENT B2 ;  /* 0x0000000000027941 */ /* 0x000fea0003800200 */
.L_x_6876:
[----:B------:R-:W-:Y:S01]  /*a690*/  IMAD.MOV.U32 R12, RZ, RZ, R4 ;  /* 0x000000ffff0c7224 */ /* 0x000fe200078e0004 */
[----:B------:R-:W-:-:S07]  /*a6a0*/  MOV R13, R5 ;  /* 0x00000005000d7202 */ /* 0x000fce0000000f00 */
.L_x_6868:
[----:B------:R-:W-:Y:S05]  /*a6b0*/  BSYNC.RECONVERGENT B1 ;  /* 0x0000000000017941 */ /* 0x000fea0003800200 */
.L_x_6867:
        /* <DEDUP_REMOVED lines=134> */
.L_x_6881:
[----:B------:R-:W-:Y:S05]  /*af20*/  BSYNC.RECONVERGENT B0 ;  /* 0x0000000000007941 */ /* 0x000fea0003800200 */
.L_x_6880:
        /* <DEDUP_REMOVED lines=198> */
.L_x_6883:
        /* <DEDUP_REMOVED lines=53> */
.L_x_6886:
[----:B------:R-:W-:Y:S05]  /*bee0*/  BSYNC.RECONVERGENT B3 ;  /* 0x0000000000037941 */ /* 0x000fea0003800200 */
.L_x_6885:
        /* <DEDUP_REMOVED lines=77> */
.L_x_6884:
[----:B------:R-:W-:Y:S05]  /*c3c0*/  BSYNC.RECONVERGENT B2 ;  /* 0x0000000000027941 */ /* 0x000fea0003800200 */
.L_x_6882:
        /* <DEDUP_REMOVED lines=52> */
.L_x_6888:
[----:B------:R-:W-:Y:S05]  /*c710*/  BSYNC.RECONVERGENT B2 ;  /* 0x0000000000027941 */ /* 0x000fea0003800200 */
.L_x_6887:
[----:B------:R-:W-:Y:S01]  /*c720*/  IMAD.MOV.U32 R10, RZ, RZ, R4 ;  /* 0x000000ffff0a7224 */ /* 0x000fe200078e0004 */
[----:B------:R-:W-:-:S07]  /*c730*/  MOV R11, R5 ;  /* 0x00000005000b7202 */ /* 0x000fce0000000f00 */
.L_x_6879:
[----:B------:R-:W-:Y:S05]  /*c740*/  BSYNC.RECONVERGENT B1 ;  /* 0x0000000000017941 */ /* 0x000fea0003800200 */
.L_x_6878:
        /* <DEDUP_REMOVED lines=134> */
.L_x_6892:
[----:B------:R-:W-:Y:S05]  /*cfb0*/  BSYNC.RECONVERGENT B0 ;  /* 0x0000000000007941 */ /* 0x000fea0003800200 */
.L_x_6891:
        /* <DEDUP_REMOVED lines=198> */
.L_x_6894:
        /* <DEDUP_REMOVED lines=53> */
.L_x_6897:
[----:B------:R-:W-:Y:S05]  /*df70*/  BSYNC.RECONVERGENT B3 ;  /* 0x0000000000037941 */ /* 0x000fea0003800200 */
.L_x_6896:
        /* <DEDUP_REMOVED lines=77> */
.L_x_6895:
[----:B------:R-:W-:Y:S05]  /*e450*/  BSYNC.RECONVERGENT B2 ;  /* 0x0000000000027941 */ /* 0x000fea0003800200 */
.L_x_6893:
        /* <DEDUP_REMOVED lines=52> */
.L_x_6899:
[----:B------:R-:W-:Y:S05]  /*e7a0*/  BSYNC.RECONVERGENT B2 ;  /* 0x0000000000027941 */ /* 0x000fea0003800200 */
.L_x_6898:
[----:B------:R-:W-:Y:S01]  /*e7b0*/  MOV R8, R4 ;  /* 0x0000000400087202 */ /* 0x000fe20000000f00 */
[----:B------:R-:W-:-:S07]  /*e7c0*/  IMAD.MOV.U32 R9, RZ, RZ, R5 ;  /* 0x000000ffff097224 */ /* 0x000fce00078e0005 */
.L_x_6890:
[----:B------:R-:W-:Y:S05]  /*e7d0*/  BSYNC.RECONVERGENT B1 ;  /* 0x0000000000017941 */ /* 0x000fea0003800200 */
.L_x_6889:
        /* <DEDUP_REMOVED lines=134> */
.L_x_6903:
[----:B------:R-:W-:Y:S05]  /*f040*/  BSYNC.RECONVERGENT B0 ;  /* 0x0000000000007941 */ /* 0x000fea0003800200 */
.L_x_6902:
        /* <DEDUP_REMOVED lines=198> */
.L_x_6905:
        /* <DEDUP_REMOVED lines=53> */
.L_x_6908:
[----:B------:R-:W-:Y:S05]  /*10000*/  BSYNC.RECONVERGENT B3 ;  /* 0x0000000000037941 */ /* 0x000fea0003800200 */
.L_x_6907:
        /* <DEDUP_REMOVED lines=77> */
.L_x_6906:
[----:B------:R-:W-:Y:S05]  /*104e0*/  BSYNC.RECONVERGENT B2 ;  /* 0x0000000000027941 */ /* 0x000fea0003800200 */
.L_x_6904:
        /* <DEDUP_REMOVED lines=50> */
[----:B------:R-:W-:Y:S05]  /*10810*/  CALL.REL.NOINC `($__internal_11_$__cuda_sm20_div_rn_f64_full) ;  /* 0x0000010400f07944 */ /* 0x000fea0003c00000 */
[----:B------:R-:W-:-:S07]  /*10820*/  MOV R5, R3 ;  /* 0x0000000300057202 */ /* 0x000fce0000000f00 */
.L_x_6910:
[----:B------:R-:W-:Y:S05]  /*10830*/  BSYNC.RECONVERGENT B2 ;  /* 0x0000000000027941 */ /* 0x000fea0003800200 */
.L_x_6909:
[----:B------:R-:W-:Y:S02]  /*10840*/  IMAD.MOV.U32 R22, RZ, RZ, R4 ;  /* 0x000000ffff167224 */ /* 0x000fe400078e0004 */
[----:B------:R-:W-:-:S07]  /*10850*/  IMAD.MOV.U32 R23, RZ, RZ, R5 ;  /* 0x000000ffff177224 */ /* 0x000fce00078e0005 */
.L_x_6901:
[----:B------:R-:W-:Y:S05]  /*10860*/  BSYNC.RECONVERGENT B1 ;  /* 0x0000000000017941 */ /* 0x000fea0003800200 */
.L_x_6900:
        /* <DEDUP_REMOVED lines=16> */
.L_x_6913:
[----:B------:R-:W-:-:S13]  /*10970*/  ISETP.GE.U32.AND P0, PT, R29, R28, PT ;  /* 0x0000001c1d00720c */ /* 0x000fda0003f06070 */
[----:B------:R-:W-:Y:S05]  /*10980*/  @P0 BRA `(.L_x_6915) ;  /* 0x0000000000300947 */ /* 0x000fea0003800000 */
[----:B0-----:R-:W0:Y:S01]  /*10990*/  LDC.64 R2, c[0x0][0x3a0] ;  /* 0x0000e800ff027b82 */ /* 0x001e220000000a00 */
[----:B------:R-:W-:Y:S01]  /*109a0*/  IMAD.IADD R5, R0, 0x1, R29 ;  /* 0x0000000100057824 */ /* 0x000fe200078e021d */
[----:B------:R-:W-:-:S03]  /*109b0*/  IADD3 R29, PT, PT, R29, 0x80, RZ ;  /* 0x000000801d1d7810 */ /* 0x000fc60007ffe0ff */
[----:B0-----:R-:W-:-:S05]  /*109c0*/  IMAD.WIDE.U32 R2, R5, 0x8, R2 ;  /* 0x0000000805027825 */ /* 0x001fca00078e0002 */
[----:B-----5:R1:W-:Y:S02]  /*109d0*/  STG.E.64 desc[UR4][R2.64], R16 ;  /* 0x0000001002007986 */ /* 0x0203e4000c101b04 */
.L_x_6914:
[----:B------:R-:W-:-:S13]  /*109e0*/  ISETP.GE.U32.AND P0, PT, R29, R28, PT ;  /* 0x0000001c1d00720c */ /* 0x000fda0003f06070 */
[----:B------:R-:W-:Y:S05]  /*109f0*/  @P0 BRA `(.L_x_6916) ;  /* 0x0000000000300947 */ /* 0x000fea0003800000 */
[----:B01----:R-:W0:Y:S01]  /*10a00*/  LDC.64 R2, c[0x0][0x3a0] ;  /* 0x0000e800ff027b82 */ /* 0x003e220000000a00 */
[----:B------:R-:W-:Y:S02]  /*10a10*/  IMAD.IADD R5, R0, 0x1, R29 ;  /* 0x0000000100057824 */ /* 0x000fe400078e021d */
[----:B------:R-:W-:Y:S02]  /*10a20*/  VIADD R29, R29, 0x80 ;  /* 0x000000801d1d7836 */ /* 0x000fe40000000000 */
[----:B0-----:R-:W-:-:S05]  /*10a30*/  IMAD.WIDE.U32 R2, R5, 0x8, R2 ;  /* 0x0000000805027825 */ /* 0x001fca00078e0002 */
[----:B------:R1:W-:Y:S02]  /*10a40*/  STG.E.64 desc[UR4][R2.64], R14 ;  /* 0x0000000e02007986 */ /* 0x0003e4000c101b04 */
.L_x_6915:
[----:B------:R-:W-:-:S13]  /*10a50*/  ISETP.GE.U32.AND P0, PT, R29, R28, PT ;  /* 0x0000001c1d00720c */ /* 0x000fda0003f06070 */
[----:B------:R-:W-:Y:S05]  /*10a60*/  @P0 BRA `(.L_x_6917) ;  /* 0x0000000000340947 */ /* 0x000fea0003800000 */
[----:B01----:R-:W0:Y:S01]  /*10a70*/  LDC.64 R2, c[0x0][0x3a0] ;  /* 0x0000e800ff027b82 */ /* 0x003e220000000a00 */
[----:B------:R-:W-:Y:S01]  /*10a80*/  IMAD.IADD R5, R0, 0x1, R29 ;  /* 0x0000000100057824 */ /* 0x000fe200078e021d */
[----:B------:R-:W-:-:S03]  /*10a90*/  IADD3 R29, PT, PT, R29, 0x80, RZ ;  /* 0x000000801d1d7810 */ /* 0x000fc60007ffe0ff */
[----:B0-----:R-:W-:-:S05]  /*10aa0*/  IMAD.WIDE.U32 R2, R5, 0x8, R2 ;  /* 0x0000000805027825 */ /* 0x001fca00078e0002 */
[----:B-----5:R2:W-:Y:S02]  /*10ab0*/  STG.E.64 desc[UR4][R2.64], R12 ;  /* 0x0000000c02007986 */ /* 0x0205e4000c101b04 */
.L_x_6916:
        /* <DEDUP_REMOVED lines=8> */
.L_x_6917:
[----:B------:R-:W-:Y:S05]  /*10b40*/  BSYNC.RELIABLE B1 ;  /* 0x0000000000017941 */ /* 0x000fea0003800100 */
.L_x_6912:
[----:B------:R-:W-:-:S13]  /*10b50*/  ISETP.GE.U32.AND P0, PT, R29, R28, PT ;  /* 0x0000001c1d00720c */ /* 0x000fda0003f06070 */
[----:B012---:R-:W0:Y:S01]  /*10b60*/  @!P0 LDC.64 R2, c[0x0][0x3a0] ;  /* 0x0000e800ff028b82 */ /* 0x007e220000000a00 */
[----:B------:R-:W-:Y:S01]  /*10b70*/  @!P0 IMAD.IADD R5, R0, 0x1, R29 ;  /* 0x0000000100058824 */ /* 0x000fe200078e021d */
[----:B------:R-:W-:-:S03]  /*10b80*/  @!P0 IADD3 R29, PT, PT, R29, 0x80, RZ ;  /* 0x000000801d1d8810 */ /* 0x000fc60007ffe0ff */
[----:B0-----:R-:W-:-:S05]  /*10b90*/  @!P0 IMAD.WIDE.U32 R2, R5, 0x8, R2 ;  /* 0x0000000805028825 */ /* 0x001fca00078e0002 */
[----:B-----5:R3:W-:Y:S02]  /*10ba0*/  @!P0 STG.E.64 desc[UR4][R2.64], R8 ;  /* 0x0000000802008986 */ /* 0x0207e4000c101b04 */
.L_x_6918:
[----:B------:R-:W-:Y:S05]  /*10bb0*/  BSYNC.RECONVERGENT B0 ;  /* 0x0000000000007941 */ /* 0x000fea0003800200 */
.L_x_6911:
        /* <DEDUP_REMOVED lines=8> */
.L_x_6821:
[----:B------:R-:W0:Y:S01]  /*10c40*/  S2R R28, SR_TID.X ;  /* 0x00000000001c7919 */ /* 0x000e220000002100 */
[----:B------:R-:W1:Y:S01]  /*10c50*/  LDC.64 R2, c[0x0][0x3a8] ;  /* 0x0000ea00ff027b82 */ /* 0x000e620000000a00 */
[----:B------:R-:W2:Y:S01]  /*10c60*/  LDCU.64 UR6, c[0x0][0x388] ;  /* 0x00007100ff0677ac */ /* 0x000ea20008000a00 */
[----:B-1----:R-:W-:-:S04]  /*10c70*/  IMAD.WIDE.U32 R2, R0, 0x8, R2 ;  /* 0x0000000800027825 */ /* 0x002fc800078e0002 */
[----:B0-----:R-:W-:-:S05]  /*10c80*/  IMAD.WIDE.U32 R2, R28, 0x20, R2 ;  /* 0x000000201c027825 */ /* 0x001fca00078e0002 */
[----:B------:R-:W2:Y:S04]  /*10c90*/  LDG.E.ENL2.256 R12, R8, desc[UR4][R2.64] ;  /* 0xfe0000040208797e */ /* 0x000ea8000812190c */
        /* <DEDUP_REMOVED lines=130> */
.L_x_6922:
[----:B------:R-:W-:Y:S05]  /*114c0*/  BSYNC.RECONVERGENT B0 ;  /* 0x0000000000007941 */ /* 0x000fea0003800200 */
.L_x_6921:
        /* <DEDUP_REMOVED lines=57> */
[----:B-----5:R-:W-:Y:S05]  /*11860*/  CALL.REL.NOINC `($__internal_11_$__cuda_sm20_div_rn_f64_full) ;  /* 0x000000f400dc7944 */ /* 0x020fea0003c00000 */
[----:B------:R-:W-:-:S07]  /*11870*/  IMAD.MOV.U32 R5, RZ, RZ, R3 ;  /* 0x000000ffff057224 */ /* 0x000fce00078e0003 */
.L_x_6926:
[----:B------:R-:W-:Y:S05]  /*11880*/  BSYNC.RECONVERGENT B3 ;  /* 0x0000000000037941 */ /* 0x000fea0003800200 */
.L_x_6925:
        /* <DEDUP_REMOVED lines=78> */
.L_x_6924:
        /* <DEDUP_REMOVED lines=184> */
.L_x_6928:
[----:B------:R-:W-:Y:S01]  /*128f0*/  MOV R2, 0x0 ;  /* 0x0000000000027802 */ /* 0x000fe20000000f00 */
[----:B------:R-:W-:Y:S01]  /*12900*/  IMAD.MOV.U32 R3, RZ, RZ, 0x7ff00000 ;  /* 0x7ff00000ff037424 */ /* 0x000fe200078e00ff */
[----:B------:R-:W-:-:S05]  /*12910*/  LOP3.LUT P0, RZ, R5, 0x7fffffff, RZ, 0xc0, !PT ;  /* 0x7fffffff05ff7812 */ /* 0x000fca000780c0ff */
[----:B------:R-:W0:Y:S02]  /*12920*/  DFMA R4, R4, R2, +INF ;  /* 0x7ff000000404742b */ /* 0x000e240000000002 */
[----:B0-----:R-:W-:Y:S02]  /*12930*/  FSEL R2, R4, RZ, P0 ;  /* 0x000000ff04027208 */ /* 0x001fe40000000000 */
[----:B------:R-:W-:-:S07]  /*12940*/  FSEL R3, R5, -QNAN , P0 ;  /* 0xfff0000005037808 */ /* 0x000fce0000000000 */
.L_x_6927:
[----:B------:R-:W-:Y:S05]  /*12950*/  BSYNC.RECONVERGENT B2 ;  /* 0x0000000000027941 */ /* 0x000fea0003800200 */
.L_x_6923:
        /* <DEDUP_REMOVED lines=50> */
[----:B-----5:R-:W-:Y:S05]  /*12c80*/  CALL.REL.NOINC `($__internal_11_$__cuda_sm20_div_rn_f64_full) ;  /* 0x000000e000d47944 */ /* 0x020fea0003c00000 */
[----:B------:R-:W-:-:S07]  /*12c90*/  IMAD.MOV.U32 R5, RZ, RZ, R3 ;  /* 0x000000ffff057224 */ /* 0x000fce00078e0003 */
.L_x_6930:
[----:B------:R-:W-:Y:S05]  /*12ca0*/  BSYNC.RECONVERGENT B2 ;  /* 0x0000000000027941 */ /* 0x000fea0003800200 */
.L_x_6929:
[----:B------:R-:W-:Y:S01]  /*12cb0*/  IMAD.MOV.U32 R8, RZ, RZ, R4 ;  /* 0x000000ffff087224 */ /* 0x000fe200078e0004 */
[----:B------:R-:W-:-:S07]  /*12cc0*/  MOV R9, R5 ;  /* 0x0000000500097202 */ /* 0x000fce0000000f00 */
.L_x_6920:
[----:B------:R-:W-:Y:S05]  /*12cd0*/  BSYNC.RECONVERGENT B1 ;  /* 0x0000000000017941 */ /* 0x000fea0003800200 */
.L_x_6919:
        /* <DEDUP_REMOVED lines=131> */
.L_x_6934:
[----:B------:R-:W-:Y:S05]  /*13510*/  BSYNC.RECONVERGENT B0 ;  /* 0x0000000000007941 */ /* 0x000fea0003800200 */
.L_x_6933:
        /* <DEDUP_REMOVED lines=197> */
.L_x_6936:
        /* <DEDUP_REMOVED lines=54> */
.L_x_6939:
[----:B------:R-:W-:Y:S05]  /*144d0*/  BSYNC.RECONVERGENT B3 ;  /* 0x0000000000037941 */ /* 0x000fea0003800200 */
.L_x_6938:
        /* <DEDUP_REMOVED lines=77> */
.L_x_6937:
[----:B------:R-:W-:Y:S05]  /*149b0*/  BSYNC.RECONVERGENT B2 ;  /* 0x0000000000027941 */ /* 0x000fea0003800200 */
.L_x_6935:
        /* <DEDUP_REMOVED lines=52> */
.L_x_6941:
[----:B------:R-:W-:Y:S05]  /*14d00*/  BSYNC.RECONVERGENT B2 ;  /* 0x0000000000027941 */ /* 0x000fea0003800200 */
.L_x_6940:
[----:B------:R-:W-:Y:S01]  /*14d10*/  IMAD.MOV.U32 R10, RZ, RZ, R4 ;  /* 0x000000ffff0a7224 */ /* 0x000fe200078e0004 */
[----:B------:R-:W-:-:S07]  /*14d20*/  MOV R11, R5 ;  /* 0x00000005000b7202 */ /* 0x000fce0000000f00 */
.L_x_6932:
[----:B------:R-:W-:Y:S05]  /*14d30*/  BSYNC.RECONVERGENT B1 ;  /* 0x0000000000017941 */ /* 0x000fea0003800200 */
.L_x_6931:
        /* <DEDUP_REMOVED lines=131> */
.L_x_6945:
[----:B------:R-:W-:Y:S05]  /*15570*/  BSYNC.RECONVERGENT B0 ;  /* 0x0000000000007941 */ /* 0x000fea0003800200 */
.L_x_6944:
        /* <DEDUP_REMOVED lines=197> */
.L_x_6947:
        /* <DEDUP_REMOVED lines=54> */
.L_x_6950:
[----:B------:R-:W-:Y:S05]  /*16530*/  BSYNC.RECONVERGENT B3 ;  /* 0x0000000000037941 */ /* 0x000fea0003800200 */
.L_x_6949:
        /* <DEDUP_REMOVED lines=77> */
.L_x_6948:
[----:B------:R-:W-:Y:S05]  /*16a10*/  BSYNC.RECONVERGENT B2 ;  /* 0x0000000000027941 */ /* 0x000fea0003800200 */
.L_x_6946:
        /* <DEDUP_REMOVED lines=52> */
.L_x_6952:
[----:B------:R-:W-:Y:S05]  /*16d60*/  BSYNC.RECONVERGENT B2 ;  /* 0x0000000000027941 */ /* 0x000fea0003800200 */
.L_x_6951:
[----:B------:R-:W-:Y:S01]  /*16d70*/  IMAD.MOV.U32 R12, RZ, RZ, R4 ;  /* 0x000000ffff0c7224 */ /* 0x000fe200078e0004 */
[----:B------:R-:W-:-:S07]  /*16d80*/  MOV R13, R5 ;  /* 0x00000005000d7202 */ /* 0x000fce0000000f00 */
.L_x_6943:
[----:B------:R-:W-:Y:S05]  /*16d90*/  BSYNC.RECONVERGENT B1 ;  /* 0x0000000000017941 */ /* 0x000fea0003800200 */
.L_x_6942:
        /* <DEDUP_REMOVED lines=131> */
.L_x_6956:
[----:B------:R-:W-:Y:S05]  /*175d0*/  BSYNC.RECONVERGENT B0 ;  /* 0x0000000000007941 */ /* 0x000fea0003800200 */
.L_x_6955:
        /* <DEDUP_REMOVED lines=197> */
.L_x_6958:
        /* <DEDUP_REMOVED lines=54> */
.L_x_6961:
[----:B------:R-:W-:Y:S05]  /*18590*/  BSYNC.RECONVERGENT B3 ;  /* 0x0000000000037941 */ /* 0x000fea0003800200 */
.L_x_6960:
        /* <DEDUP_REMOVED lines=77> */
.L_x_6959:
[----:B------:R-:W-:Y:S05]  /*18a70*/  BSYNC.RECONVERGENT B2 ;  /* 0x0000000000027941 */ /* 0x000fea0003800200 */
.L_x_6957:
        /* <DEDUP_REMOVED lines=52> */
.L_x_6963:
[----:B------:R-:W-:Y:S05]  /*18dc0*/  BSYNC.RECONVERGENT B2 ;  /* 0x0000000000027941 */ /* 0x000fea0003800200 */
.L_x_6962:
[----:B------:R-:W-:Y:S01]  /*18dd0*/  IMAD.MOV.U32 R14, RZ, RZ, R4 ;  /* 0x000000ffff0e7224 */ /* 0x000fe200078e0004 */
[----:B------:R-:W-:-:S07]  /*18de0*/  MOV R15, R5 ;  /* 0x00000005000f7202 */ /* 0x000fce0000000f00 */
.L_x_6954:
[----:B------:R-:W-:Y:S05]  /*18df0*/  BSYNC.RECONVERGENT B1 ;  /* 0x0000000000017941 */ /* 0x000fea0003800200 */
.L_x_6953:
        /* <DEDUP_REMOVED lines=131> */
.L_x_6967:
[----:B------:R-:W-:Y:S05]  /*19630*/  BSYNC.RECONVERGENT B0 ;  /* 0x0000000000007941 */ /* 0x000fea0003800200 */
.L_x_6966:
        /* <DEDUP_REMOVED lines=197> */
.L_x_6969:
        /* <DEDUP_REMOVED lines=52> */
[----:B------:R-:W-:Y:S05]  /*1a5d0*/  CALL.REL.NOINC `($__internal_11_$__cuda_sm20_div_rn_f64_full) ;  /* 0x0000006800807944 */ /* 0x000fea0003c00000 */
[----:B------:R-:W-:-:S07]  /*1a5e0*/  IMAD.MOV.U32 R5, RZ, RZ, R3 ;  /* 0x000000ffff057224 */ /* 0x000fce00078e0003 */
.L_x_6972:
[----:B------:R-:W-:Y:S05]  /*1a5f0*/  BSYNC.RECONVERGENT B3 ;  /* 0x0000000000037941 */ /* 0x000fea0003800200 */
.L_x_6971:
        /* <DEDUP_REMOVED lines=77> */
.L_x_6970:
[----:B------:R-:W-:Y:S05]  /*1aad0*/  BSYNC.RECONVERGENT B2 ;  /* 0x0000000000027941 */ /* 0x000fea0003800200 */
.L_x_6968:
        /* <DEDUP_REMOVED lines=50> */
[----:B------:R-:W-:Y:S05]  /*1ae00*/  CALL.REL.NOINC `($__internal_11_$__cuda_sm20_div_rn_f64_full) ;  /* 0x0000006000747944 */ /* 0x000fea0003c00000 */
[----:B------:R-:W-:-:S07]  /*1ae10*/  IMAD.MOV.U32 R5, RZ, RZ, R3 ;  /* 0x000000ffff057224 */ /* 0x000fce00078e0003 */
.L_x_6974:
[----:B------:R-:W-:Y:S05]  /*1ae20*/  BSYNC.RECONVERGENT B2 ;  /* 0x0000000000027941 */ /* 0x000fea0003800200 */
.L_x_6973:
[----:B------:R-:W-:Y:S01]  /*1ae30*/  IMAD.MOV.U32 R16, RZ, RZ, R4 ;  /* 0x000000ffff107224 */ /* 0x000fe200078e0004 */
[----:B------:R-:W-:-:S07]  /*1ae40*/  MOV R17, R5 ;  /* 0x0000000500117202 */ /* 0x000fce0000000f00 */
.L_x_6965:
[----:B------:R-:W-:Y:S05]  /*1ae50*/  BSYNC.RECONVERGENT B1 ;  /* 0x0000000000017941 */ /* 0x000fea0003800200 */
.L_x_6964:
        /* <DEDUP_REMOVED lines=131> */
.L_x_6978:
[----:B------:R-:W-:Y:S05]  /*1b690*/  BSYNC.RECONVERGENT B0 ;  /* 0x0000000000007941 */ /* 0x000fea0003800200 */
.L_x_6977:
        /* <DEDUP_REMOVED lines=197> */
.L_x_6980:
        /* <DEDUP_REMOVED lines=54> */
.L_x_6983:
[----:B------:R-:W-:Y:S05]  /*1c650*/  BSYNC.RECONVERGENT B3 ;  /* 0x0000000000037941 */ /* 0x000fea0003800200 */
.L_x_6982:
        /* <DEDUP_REMOVED lines=77> */
.L_x_6981:
[----:B------:R-:W-:Y:S05]  /*1cb30*/  BSYNC.RECONVERGENT B2 ;  /* 0x0000000000027941 */ /* 0x000fea0003800200 */
.L_x_6979:
        /* <DEDUP_REMOVED lines=52> */
.L_x_6985:
[----:B------:R-:W-:Y:S05]  /*1ce80*/  BSYNC.RECONVERGENT B2 ;  /* 0x0000000000027941 */ /* 0x000fea0003800200 */
.L_x_6984:
[----:B------:R-:W-:Y:S01]  /*1ce90*/  IMAD.MOV.U32 R18, RZ, RZ, R4 ;  /* 0x000000ffff127224 */ /* 0x000fe200078e0004 */
[----:B------:R-:W-:-:S07]  /*1cea0*/  MOV R19, R5 ;  /* 0x0000000500137202 */ /* 0x000fce0000000f00 */
.L_x_6976:
[----:B------:R-:W-:Y:S05]  /*1ceb0*/  BSYNC.RECONVERGENT B1 ;  /* 0x0000000000017941 */ /* 0x000fea0003800200 */
.L_x_6975:
        /* <DEDUP_REMOVED lines=131> */
.L_x_6989:
[----:B------:R-:W-:Y:S05]  /*1d6f0*/  BSYNC.RECONVERGENT B0 ;  /* 0x0000000000007941 */ /* 0x000fea0003800200 */
.L_x_6988:
        /* <DEDUP_REMOVED lines=197> */
.L_x_6991:
        /* <DEDUP_REMOVED lines=54> */
.L_x_6994:
[----:B------:R-:W-:Y:S05]  /*1e6b0*/  BSYNC.RECONVERGENT B3 ;  /* 0x0000000000037941 */ /* 0x000fea0003800200 */
.L_x_6993:
        /* <DEDUP_REMOVED lines=77> */
.L_x_6992:
[----:B------:R-:W-:Y:S05]  /*1eb90*/  BSYNC.RECONVERGENT B2 ;  /* 0x0000000000027941 */ /* 0x000fea0003800200 */
.L_x_6990:
        /* <DEDUP_REMOVED lines=52> */
.L_x_6996:
[----:B------:R-:W-:Y:S05]  /*1eee0*/  BSYNC.RECONVERGENT B2 ;  /* 0x0000000000027941 */ /* 0x000fea0003800200 */
.L_x_6995:
[----:B------:R-:W-:Y:S01]  /*1eef0*/  IMAD.MOV.U32 R20, RZ, RZ, R4 ;  /* 0x000000ffff147224 */ /* 0x000fe200078e0004 */
[----:B------:R-:W-:-:S07]  /*1ef00*/  MOV R21, R5 ;  /* 0x0000000500157202 */ /* 0x000fce0000000f00 */
.L_x_6987:
[----:B------:R-:W-:Y:S05]  /*1ef10*/  BSYNC.RECONVERGENT B1 ;  /* 0x0000000000017941 */ /* 0x000fea0003800200 */
.L_x_6986:
        /* <DEDUP_REMOVED lines=131> */
.L_x_7000:
[----:B------:R-:W-:Y:S05]  /*1f750*/  BSYNC.RECONVERGENT B0 ;  /* 0x0000000000007941 */ /* 0x000fea0003800200 */
.L_x_6999:
        /* <DEDUP_REMOVED lines=197> */
.L_x_7002:
        /* <DEDUP_REMOVED lines=54> */
.L_x_7005:
[----:B------:R-:W-:Y:S05]  /*20710*/  BSYNC.RECONVERGENT B3 ;  /* 0x0000000000037941 */ /* 0x000fea0003800200 */
.L_x_7004:
        /* <DEDUP_REMOVED lines=77> */
.L_x_7003:
[----:B------:R-:W-:Y:S05]  /*20bf0*/  BSYNC.RECONVERGENT B2 ;  /* 0x0000000000027941 */ /* 0x000fea0003800200 */
.L_x_7001:
        /* <DEDUP_REMOVED lines=52> */
.L_x_7007:
[----:B------:R-:W-:Y:S05]  /*20f40*/  BSYNC.RECONVERGENT B2 ;  /* 0x0000000000027941 */ /* 0x000fea0003800200 */
.L_x_7006:
[----:B------:R-:W-:Y:S01]  /*20f50*/  IMAD.MOV.U32 R22, RZ, RZ, R4 ;  /* 0x000000ffff167224 */ /* 0x000fe200078e0004 */
[----:B------:R-:W-:-:S07]  /*20f60*/  MOV R23, R5 ;  /* 0x0000000500177202 */ /* 0x000fce0000000f00 */
.L_x_6998:
[----:B------:R-:W-:Y:S05]  /*20f70*/  BSYNC.RECONVERGENT B1 ;  /* 0x0000000000017941 */ /* 0x000fea0003800200 */
.L_x_6997:
[----:B------:R-:W0:Y:S02]  /*20f80*/  LDC.64 R2, c[0x0][0x3a0] ;  /* 0x0000e800ff027b82 */ /* 0x000e240000000a00 */
[----:B0-----:R-:W-:-:S04]  /*20f90*/  IMAD.WIDE.U32 R2, R0, 0x8, R2 ;  /* 0x0000000800027825 */ /* 0x001fc800078e0002 */
[----:B------:R-:W-:-:S05]  /*20fa0*/  IMAD.WIDE.U32 R2, R28, 0x20, R2 ;  /* 0x000000201c027825 */ /* 0x000fca00078e0002 */
[----:B------:R-:W-:Y:S04]  /*20fb0*/  STG.E.ENL2.256 desc[UR4][R2.64], R8, R12 ;  /* 0xf8000008020c797f */ /* 0x000fe8000f121804 */
[----:B------:R-:W-:Y:S01]  /*20fc0*/  STG.E.ENL2.256 desc[UR4][R2.64+0x1000], R16, R20 ;  /* 0xf80080100214797f */ /* 0x000fe2000f121804 */
[----:B------:R-:W-:Y:S05]  /*20fd0*/  EXIT ;  /* 0x000000000000794d */ /* 0x000fea0003800000 */
        .weak           $__internal_11_$__cuda_sm20_div_rn_f64_full
        .type           $__internal_11_$__cuda_sm20_div_rn_f64_full,@function
        .size           $__internal_11_$__cuda_sm20_div_rn_f64_full,(.L_x_7026 - $__internal_11_$__cuda_sm20_div_rn_f64_full)
$__internal_11_$__cuda_sm20_div_rn_f64_full:
        /* <DEDUP_REMOVED lines=110> */
.L_x_7009:
        /* <DEDUP_REMOVED lines=17> */
.L_x_7012:
[----:B------:R-:W-:Y:S01]  /*217d0*/  LOP3.LUT R3, R27, 0x80000, RZ, 0xfc, !PT ;  /* 0x000800001b037812 */ /* 0x000fe200078efcff */
[----:B------:R-:W-:-:S03]  /*217e0*/  IMAD.MOV.U32 R38, RZ, RZ, R26 ;  /* 0x000000ffff267224 */ /* 0x000fc600078e001a */
[----:B------:R-:W-:Y:S01]  /*217f0*/  MOV R39, R3 ;  /* 0x0000000300277202 */ /* 0x000fe20000000f00 */
[----:B------:R-:W-:Y:S06]  /*21800*/  BRA `(.L_x_7010) ;  /* 0x00000000000c7947 */ /* 0x000fec0003800000 */
.L_x_7011:
[----:B------:R-:W-:Y:S01]  /*21810*/  LOP3.LUT R3, R35, 0x80000, RZ, 0xfc, !PT ;  /* 0x0008000023037812 */ /* 0x000fe200078efcff */
[----:B------:R-:W-:-:S04]  /*21820*/  IMAD.MOV.U32 R38, RZ, RZ, R34 ;  /* 0x000000ffff267224 */ /* 0x000fc800078e0022 */
[----:B------:R-:W-:-:S07]  /*21830*/  IMAD.MOV.U32 R39, RZ, RZ, R3 ;  /* 0x000000ffff277224 */ /* 0x000fce00078e0003 */
.L_x_7010:
[----:B------:R-:W-:Y:S05]  /*21840*/  BSYNC.RECONVERGENT B0 ;  /* 0x0000000000007941 */ /* 0x000fea0003800200 */
.L_x_7008:
[----:B------:R-:W-:Y:S01]  /*21850*/  IMAD.MOV.U32 R6, RZ, RZ, R2 ;  /* 0x000000ffff067224 */ /* 0x000fe200078e0002 */
[----:B------:R-:W-:Y:S01]  /*21860*/  MOV R3, R39 ;  /* 0x0000002700037202 */ /* 0x000fe20000000f00 */
[----:B------:R-:W-:Y:S02]  /*21870*/  IMAD.MOV.U32 R7, RZ, RZ, 0x0 ;  /* 0x00000000ff077424 */ /* 0x000fe400078e00ff */
[----:B------:R-:W-:Y:S02]  /*21880*/  IMAD.MOV.U32 R4, RZ, RZ, R38 ;  /* 0x000000ffff047224 */ /* 0x000fe400078e0026 */
[----:B------:R-:W-:Y:S05]  /*21890*/  RET.REL.NODEC R6 `(_ZN2at6native29vectorized_elementwise_kernelILi4EZZZNS0_65_GLOBAL__N__cd49fe81_27_ActivationSoftplusKernel_cu_1520ed90_293215softplus_kernelERNS_18TensorIteratorBaseERKN3c106ScalarES8_ENKUlvE_clEvENKUlvE_clEvEUldE_St5arrayIPcLm2EEEEviT0_T1_) ;  /* 0xfffffde406d87950 */ /* 0x000fea0003c3ffff */
.L_x_7013:
        /* <DEDUP_REMOVED lines=14> */
.L_x_7026:


//--------------------- .text._ZN2at6native29vectorized_elementwise_kernelILi8EZZZNS0_65_GLOBAL__N__cd49fe81_27_ActivationSoftplusKernel_cu_1520ed90_293215softplus_kernelERNS_18TensorIteratorBaseERKN3c106ScalarES8_ENKUlvE_clEvENKUlvE_clEvEUldE_St5arrayIPcLm2EEEEviT0_T1_ --------------------------
	.section	.text._ZN2at6native29vectorized_elementwise_kernelILi8EZZZNS0_65_GLOBAL__N__cd49fe81_27_ActivationSoftplusKernel_cu_1520ed90_293215softplus_kernelERNS_18TensorIteratorBaseERKN3c106ScalarES8_ENKUlvE_clEvENKUlvE_clEvEUldE_St5arrayIPcLm2EEEEviT0_T1_,"ax",@progbits
	.align	128
        .global         _ZN2at6native29vectorized_elementwise_kernelILi8EZZZNS0_65_GLOBAL__N__cd49fe81_27_ActivationSoftplusKernel_cu_1520ed90_293215softplus_kernelERNS_18TensorIteratorBaseERKN3c106ScalarES8_ENKUlvE_clEvENKUlvE_clEvEUldE_St5arrayIPcLm2EEEEviT0_T1_
        .type           _ZN2at6native29vectorized_elementwise_kernelILi8EZZZNS0_65_GLOBAL__N__cd49fe81_27_ActivationSoftplusKernel_cu_1520ed90_293215softplus_kernelERNS_18TensorIteratorBaseERKN3c106ScalarES8_ENKUlvE_clEvENKUlvE_clEvEUldE_St5arrayIPcLm2EEEEviT0_T1_,@function
        .size           _ZN2at6native29vectorized_elementwise_kernelILi8EZZZNS0_65_GLOBAL__N__cd49fe81_27_ActivationSoftplusKernel_cu_1520ed90_293215softplus_kernelERNS_18TensorIteratorBaseERKN3c106ScalarES8_ENKUlvE_clEvENKUlvE_clEvEUldE_St5arrayIPcLm2EEEEviT0_T1_,(.L_x_7082 - _ZN2at6native29vectorized_elementwise_kernelILi8EZZZNS0_65_GLOBAL__N__cd49fe81_27_ActivationSoftplusKernel_cu_1520ed90_293215softplus_kernelERNS_18TensorIteratorBaseERKN3c106ScalarES8_ENKUlvE_clEvENKUlvE_clEvEUldE_St5arrayIPcLm2EEEEviT0_T1_)
        .other          _ZN2at6native29vectorized_elementwise_kernelILi8EZZZNS0_65_GLOBAL__N__cd49fe81_27_ActivationSoftplusKernel_cu_1520ed90_293215softplus_kernelERNS_18TensorIteratorBaseERKN3c106ScalarES8_ENKUlvE_clEvENKUlvE_clEvEUldE_St5arrayIPcLm2EEEEviT0_T1_,@"STO_CUDA_ENTRY STV_DEFAULT"
_ZN2at6native29vectorized_elementwise_kernelILi8EZZZNS0_65_GLOBAL__N__cd49fe81_27_ActivationSoftplusKernel_cu_1520ed90_293215softplus_kernelERNS_18TensorIteratorBaseERKN3c106ScalarES8_ENKUlvE_clEvENKUlvE_clEvEUldE_St5arrayIPcLm2EEEEviT0_T1_:
.text._ZN2at6native29vectorized_elementwise_kernelILi8EZZZNS0_65_GLOBAL__N__cd49fe81_27_ActivationSoftplusKernel_cu_1520ed90_293215softplus_kernelERNS_18TensorIteratorBaseERKN3c106ScalarES8_ENKUlvE_clEvENKUlvE_clEvEUldE_St5arrayIPcLm2EEEEviT0_T1_:
[----:B------:R-:W-:Y:S01]  /*0000*/  LDC R1, c[0x0][0x37c] ;  /* 0x0000df00ff017b82 */ /* 0x000fe20000000800 */
[----:B------:R-:W-:Y:S05]  /*0010*/  EXIT ;  /* 0x000000000000794d */ /* 0x000fea0003800000 */
.L_x_7014:
        /* <DEDUP_REMOVED lines=14> */
.L_x_7082:


//--------------------- .nv.global.init           --------------------------
	.section	.nv.global.init,"aw",@progbits
.nv.global.init:
	.type		$str$6,@object
	.size		$str$6,(__unnamed_1 - $str$6)
$str$6:
        /*0000*/ 	.byte	0x66, 0x61, 0x6c, 0x73, 0x65, 0x00
	.type		__unnamed_1,@object
	.size		__unnamed_1,(__unnamed_5 - __unnamed_1)
__unnamed_1:
        /*0006*/ 	.byte	0x66, 0x65, 0x74, 0x63, 0x68, 0x5f, 0x61, 0x6e, 0x64, 0x5f, 0x63, 0x61, 0x73, 0x74, 0x00
	.type		__unnamed_5,@object
	.size		__unnamed_5,(__unnamed_3 - __unnamed_5)
__unnamed_5:
        /*0015*/ 	.byte	0x66, 0x65, 0x74, 0x63, 0x68, 0x5f, 0x61, 0x6e, 0x64, 0x5f, 0x63, 0x61, 0x73, 0x74, 0x00
	.type		__unnamed_3,@object
	.size		__unnamed_3,(__unnamed_7 - __unnamed_3)
__unnamed_3:
        /*0024*/ 	.byte	0x66, 0x65, 0x74, 0x63, 0x68, 0x5f, 0x61, 0x6e, 0x64, 0x5f, 0x63, 0x61, 0x73, 0x74, 0x00
	.type		__unnamed_7,@object
	.size		__unnamed_7,(__unnamed_2 - __unnamed_7)
__unnamed_7:
        /*0033*/ 	.byte	0x66, 0x65, 0x74, 0x63, 0x68, 0x5f, 0x61, 0x6e, 0x64, 0x5f, 0x63, 0x61, 0x73, 0x74, 0x00
	.type		__unnamed_2,@object
	.size		__unnamed_2,(__unnamed_6 - __unnamed_2)
__unnamed_2:
        /*0042*/ 	.byte	0x63, 0x61, 0x73, 0x74, 0x5f, 0x61, 0x6e, 0x64, 0x5f, 0x73, 0x74, 0x6f, 0x72, 0x65, 0x00
	.type		__unnamed_6,@object
	.size		__unnamed_6,(__unnamed_4 - __unnamed_6)
__unnamed_6:
        /*0051*/ 	.byte	0x63, 0x61, 0x73, 0x74, 0x5f, 0x61, 0x6e, 0x64, 0x5f, 0x73, 0x74, 0x6f, 0x72, 0x65, 0x00
	.type		__unnamed_4,@object
	.size		__unnamed_4,(__unnamed_8 - __unnamed_4)
__unnamed_4:
        /*0060*/ 	.byte	0x63, 0x61, 0x73, 0x74, 0x5f, 0x61, 0x6e, 0x64, 0x5f, 0x73, 0x74, 0x6f, 0x72, 0x65, 0x00
	.type		__unnamed_8,@object
	.size		__unnamed_8,($str$7 - __unnamed_8)
__unnamed_8:
        /*006f*/ 	.byte	0x63, 0x61, 0x73, 0x74, 0x5f, 0x61, 0x6e, 0x64, 0x5f, 0x73, 0x74, 0x6f, 0x72, 0x65, 0x00
	.type		$str$7,@object
	.size		$str$7,(.L_37 - $str$7)
$str$7:
        /*007e*/ 	.byte	0x2f, 0x72, 0x6f, 0x6f, 0x74, 0x2f, 0x2e, 0x70, 0x79, 0x65, 0x6e, 0x76, 0x2f, 0x76, 0x65, 0x72
        /*008e*/ 	.byte	0x73, 0x69, 0x6f, 0x6e, 0x73, 0x2f, 0x33, 0x2e, 0x31, 0x33, 0x2e, 0x31, 0x32, 0x2f, 0x6c, 0x69
        /*009e*/ 	.byte	0x62, 0x2f, 0x70, 0x79, 0x74, 0x68, 0x6f, 0x6e, 0x33, 0x2e, 0x31, 0x33, 0x2f, 0x73, 0x69, 0x74
        /*00ae*/ 	.byte	0x65, 0x2d, 0x70, 0x61, 0x63, 0x6b, 0x61, 0x67, 0x65, 0x73, 0x2f, 0x74, 0x6f, 0x72, 0x63, 0x68
        /*00be*/ 	.byte	0x2f, 0x69, 0x6e, 0x63, 0x6c, 0x75, 0x64, 0x65, 0x2f, 0x63, 0x31, 0x30, 0x2f, 0x63, 0x6f, 0x72
        /*00ce*/ 	.byte	0x65, 0x2f, 0x44, 0x79, 0x6e, 0x61, 0x6d, 0x69, 0x63, 0x43, 0x61, 0x73, 0x74, 0x2e, 0x68, 0x00
.L_37:


//--------------------- .nv.shared.reserved.0     --------------------------
	.section	.nv.shared.reserved.0,"aw",@nobits
	.weak		__nv_reservedSMEM_offset_0_alias
	.size		__nv_reservedSMEM_offset_0_alias, 0, 64
	.other		__nv_reservedSMEM_offset_0_alias,@"STO_CUDA_RESERVED_SHARED STV_DEFAULT"
__nv_reservedSMEM_offset_0_alias:
	.zero		0
	.zero		64


//--------------------- .nv.global                --------------------------
	.section	.nv.global,"aw",@nobits
.nv.global:
	.type		_ZN63_INTERNAL_cd49fe81_27_ActivationSoftplusKernel_cu_1520ed90_29324cuda3std3__48in_placeE,@object
	.size		_ZN63_INTERNAL_cd49fe81_27_ActivationSoftplusKernel_cu_1520ed90_29324cuda3std3__48in_placeE,(_ZN63_INTERNAL_cd49fe81_27_ActivationSoftplusKernel_cu_1520ed90_29324cuda3std6ranges3__45__cpo8distanceE - _ZN63_INTERNAL_cd49fe81_27_ActivationSoftplusKernel_cu_1520ed90_29324cuda3std3__48in_placeE)
_ZN63_INTERNAL_cd49fe81_27_ActivationSoftplusKernel_cu_1520ed90_29324cuda3std3__48in_placeE:
	.zero		1
	.type		_ZN63_INTERNAL_cd49fe81_27_ActivationSoftplusKernel_cu_1520ed90_29324cuda3std6ranges3__45__cpo8distanceE,@object
	.size		_ZN63_INTERNAL_cd49fe81_27_ActivationSoftplusKernel_cu_1520ed90_29324cuda3std6ranges3__45__cpo8distanceE,(_ZN63_INTERNAL_cd49fe81_27_ActivationSoftplusKernel_cu_1520ed90_29324cuda3std3__45__cpo3endE - _ZN63_INTERNAL_cd49fe81_27_ActivationSoftplusKernel_cu_1520ed90_29324cuda3std6ranges3__45__cpo8distanceE)
_ZN63_INTERNAL_cd49fe81_27_ActivationSoftplusKernel_cu_1520ed90_29324cuda3std6ranges3__45__cpo8distanceE:
	.zero		1
	.type		_ZN63_INTERNAL_cd49fe81_27_ActivationSoftplusKernel_cu_1520ed90_29324cuda3std3__45__cpo3endE,@object
	.size		_ZN63_INTERNAL_cd49fe81_27_ActivationSoftplusKernel_cu_1520ed90_29324cuda3std3__45__cpo3endE,(_ZN63_INTERNAL_cd49fe81_27_ActivationSoftplusKernel_cu_1520ed90_29324cuda3std6ranges3__45__cpo7advanceE - _ZN63_INTERNAL_cd49fe81_27_ActivationSoftplusKernel_cu_1520ed90_29324cuda3std3__45__cpo3endE)
_ZN63_INTERNAL_cd49fe81_27_ActivationSoftplusKernel_cu_1520ed90_29324cuda3std3__45__cpo3endE:
	.zero		1
	.type		_ZN63_INTERNAL_cd49fe81_27_ActivationSoftplusKernel_cu_1520ed90_29324cuda3std6ranges3__45__cpo7advanceE,@object
	.size		_ZN63_INTERNAL_cd49fe81_27_ActivationSoftplusKernel_cu_1520ed90_29324cuda3std6ranges3__45__cpo7advanceE,(_ZN63_INTERNAL_cd49fe81_27_ActivationSoftplusKernel_cu_1520ed90_29324cuda3std3__45__cpo4rendE - _ZN63_INTERNAL_cd49fe81_27_ActivationSoftplusKernel_cu_1520ed90_29324cuda3std6ranges3__45__cpo7advanceE)
_ZN63_INTERNAL_cd49fe81_27_ActivationSoftplusKernel_cu_1520ed90_29324cuda3std6ranges3__45__cpo7advanceE:
	.zero		1
	.type		_ZN63_INTERNAL_cd49fe81_27_ActivationSoftplusKernel_cu_1520ed90_29324cuda3std3__45__cpo4rendE,@object
	.size		_ZN63_INTERNAL_cd49fe81_27_ActivationSoftplusKernel_cu_1520ed90_29324cuda3std3__45__cpo4rendE,(_ZN63_INTERNAL_cd49fe81_27_ActivationSoftplusKernel_cu_1520ed90_29324cuda3std6ranges3__45__cpo4dataE - _ZN63_INTERNAL_cd49fe81_27_ActivationSoftplusKernel_cu_1520ed90_29324cuda3std3__45__cpo4rendE)
_ZN63_INTERNAL_cd49fe81_27_ActivationSoftplusKernel_cu_1520ed90_29324cuda3std3__45__cpo4rendE:
	.zero		1
	.type		_ZN63_INTERNAL_cd49fe81_27_ActivationSoftplusKernel_cu_1520ed90_29324cuda3std6ranges3__45__cpo4dataE,@object
	.size		_ZN63_INTERNAL_cd49fe81_27_ActivationSoftplusKernel_cu_1520ed90_29324cuda3std6ranges3__45__cpo4dataE,(_ZN63_INTERNAL_cd49fe81_27_ActivationSoftplusKernel_cu_1520ed90_29324cuda3std6ranges3__45__cpo5beginE - _ZN63_INTERNAL_cd49fe81_27_ActivationSoftplusKernel_cu_1520ed90_29324cuda3std6ranges3__45__cpo4dataE)
_ZN63_INTERNAL_cd49fe81_27_ActivationSoftplusKernel_cu_1520ed90_29324cuda3std6ranges3__45__cpo4dataE:
	.zero		1
	.type		_ZN63_INTERNAL_cd49fe81_27_ActivationSoftplusKernel_cu_1520ed90_29324cuda3std6ranges3__45__cpo5beginE,@object
	.size		_ZN63_INTERNAL_cd49fe81_27_ActivationSoftplusKernel_cu_1520ed90_29324cuda3std6ranges3__45__cpo5beginE,(_ZN63_INTERNAL_cd49fe81_27_ActivationSoftplusKernel_cu_1520ed90_29324cuda3std3__45__cpo5crendE - _ZN63_INTERNAL_cd49fe81_27_ActivationSoftplusKernel_cu_1520ed90_29324cuda3std6ranges3__45__cpo5beginE)
_ZN63_INTERNAL_cd49fe81_27_ActivationSoftplusKernel_cu_1520ed90_29324cuda3std6ranges3__45__cpo5beginE:
	.zero		1
	.type		_ZN63_INTERNAL_cd49fe81_27_ActivationSoftplusKernel_cu_1520ed90_29324cuda3std3__45__cpo5crendE,@object
	.size		_ZN63_INTERNAL_cd49fe81_27_ActivationSoftplusKernel_cu_1520ed90_29324cuda3std3__45__cpo5crendE,(_ZN63_INTERNAL_cd49fe81_27_ActivationSoftplusKernel_cu_1520ed90_29324cuda3std6ranges3__45__cpo4sizeE - _ZN63_INTERNAL_cd49fe81_27_ActivationSoftplusKernel_cu_1520ed90_29324cuda3std3__45__cpo5crendE)
_ZN63_INTERNAL_cd49fe81_27_ActivationSoftplusKernel_cu_1520ed90_29324cuda3std3__45__cpo5crendE:
	.zero		1
	.type		_ZN63_INTERNAL_cd49fe81_27_ActivationSoftplusKernel_cu_1520ed90_29324cuda3std6ranges3__45__cpo4sizeE,@object
	.size		_ZN63_INTERNAL_cd49fe81_27_ActivationSoftplusKernel_cu_1520ed90_29324cuda3std6ranges3__45__cpo4sizeE,(_ZN63_INTERNAL_cd49fe81_27_ActivationSoftplusKernel_cu_1520ed90_29324cuda3std3__465_GLOBAL__N__cd49fe81_27_ActivationSoftplusKernel_cu_1520ed90_29326ignoreE - _ZN63_INTERNAL_cd49fe81_27_ActivationSoftplusKernel_cu_1520ed90_29324cuda3std6ranges3__45__cpo4sizeE)
_ZN63_INTERNAL_cd49fe81_27_ActivationSoftplusKernel_cu_1520ed90_29324cuda3std6ranges3__45__cpo4sizeE:
	.zero		1
	.type		_ZN63_INTERNAL_cd49fe81_27_ActivationSoftplusKernel_cu_1520ed90_29324cuda3std3__465_GLOBAL__N__cd49fe81_27_ActivationSoftplusKernel_cu_1520ed90_29326ignoreE,@object
	.size		_ZN63_INTERNAL_cd49fe81_27_ActivationSoftplusKernel_cu_1520ed90_29324cuda3std3__465_GLOBAL__N__cd49fe81_27_ActivationSoftplusKernel_cu_1520ed90_29326ignoreE,(_ZN63_INTERNAL_cd49fe81_27_ActivationSoftplusKernel_cu_1520ed90_29324cuda3std6ranges3__45__cpo6cbeginE - _ZN63_INTERNAL_cd49fe81_27_ActivationSoftplusKernel_cu_1520ed90_29324cuda3std3__465_GLOBAL__N__cd49fe81_27_ActivationSoftplusKernel_cu_1520ed90_29326ignoreE)
_ZN63_INTERNAL_cd49fe81_27_ActivationSoftplusKernel_cu_1520ed90_29324cuda3std3__465_GLOBAL__N__cd49fe81_27_ActivationSoftplusKernel_cu_1520ed90_29326ignoreE:
	.zero		1
	.type		_ZN63_INTERNAL_cd49fe81_27_ActivationSoftplusKernel_cu_1520ed90_29324cuda3std6ranges3__45__cpo6cbeginE,@object
	.size		_ZN63_INTERNAL_cd49fe81_27_ActivationSoftplusKernel_cu_1520ed90_29324cuda3std6ranges3__45__cpo6cbeginE,(_ZN63_INTERNAL_cd49fe81_27_ActivationSoftplusKernel_cu_1520ed90_29324cuda3std3__45__cpo4cendE - _ZN63_INTERNAL_cd49fe81_27_ActivationSoftplusKernel_cu_1520ed90_29324cuda3std6ranges3__45__cpo6cbeginE)
_ZN63_INTERNAL_cd49fe81_27_ActivationSoftplusKernel_cu_1520ed90_29324cuda3std6ranges3__45__cpo6cbeginE:
	.zero		1
	.type		_ZN63_INTERNAL_cd49fe81_27_ActivationSoftplusKernel_cu_1520ed90_29324cuda3std3__45__cpo4cendE,@object
	.size		_ZN63_INTERNAL_cd49fe81_27_ActivationSoftplusKernel_cu_1520ed90_29324cuda3std3__45__cpo4cendE,(_ZN63_INTERNAL_cd49fe81_27_ActivationSoftplusKernel_cu_1520ed90_29324cuda3std6ranges3__45__cpo4nextE - _ZN63_INTERNAL_cd49fe81_27_ActivationSoftplusKernel_cu_1520ed90_29324cuda3std3__45__cpo4cendE)
_ZN63_INTERNAL_cd49fe81_27_ActivationSoftplusKernel_cu_1520ed90_29324cuda3std3__45__cpo4cendE:
	.zero		1
	.type		_ZN63_INTERNAL_cd49fe81_27_ActivationSoftplusKernel_cu_1520ed90_29324cuda3std6ranges3__45__cpo4nextE,@object
	.size		_ZN63_INTERNAL_cd49fe81_27_ActivationSoftplusKernel_cu_1520ed90_29324cuda3std6ranges3__45__cpo4nextE,(_ZN63_INTERNAL_cd49fe81_27_ActivationSoftplusKernel_cu_1520ed90_29324cuda3std6ranges3__45__cpo4swapE - _ZN63_INTERNAL_cd49fe81_27_ActivationSoftplusKernel_cu_1520ed90_29324cuda3std6ranges3__45__cpo4nextE)
_ZN63_INTERNAL_cd49fe81_27_ActivationSoftplusKernel_cu_1520ed90_29324cuda3std6ranges3__45__cpo4nextE:
	.zero		1
	.type		_ZN63_INTERNAL_cd49fe81_27_ActivationSoftplusKernel_cu_1520ed90_29324cuda3std6ranges3__45__cpo4swapE,@object
	.size		_ZN63_INTERNAL_cd49fe81_27_ActivationSoftplusKernel_cu_1520ed90_29324cuda3std6ranges3__45__cpo4swapE,(_ZN63_INTERNAL_cd49fe81_27_ActivationSoftplusKernel_cu_1520ed90_29324cuda3std3__420unreachable_sentinelE - _ZN63_INTERNAL_cd49fe81_27_ActivationSoftplusKernel_cu_1520ed90_29324cuda3std6ranges3__45__cpo4swapE)
_ZN63_INTERNAL_cd49fe81_27_ActivationSoftplusKernel_cu_1520ed90_29324cuda3std6ranges3__45__cpo4swapE:
	.zero		1
	.type		_ZN63_INTERNAL_cd49fe81_27_ActivationSoftplusKernel_cu_1520ed90_29324cuda3std3__420unreachable_sentinelE,@object
	.size		_ZN63_INTERNAL_cd49fe81_27_ActivationSoftplusKernel_cu_1520ed90_29324cuda3std3__420unreachable_sentinelE,(_ZN63_INTERNAL_cd49fe81_27_ActivationSoftplusKernel_cu_1520ed90_29326thrust24THRUST_300001_SM_1030_NS6system6detail10sequential3seqE - _ZN63_INTERNAL_cd49fe81_27_ActivationSoftplusKernel_cu_1520ed90_29324cuda3std3__420unreachable_sentinelE)
_ZN63_INTERNAL_cd49fe81_27_ActivationSoftplusKernel_cu_1520ed90_29324cuda3std3__420unreachable_sentinelE:
	.zero		1
	.type		_ZN63_INTERNAL_cd49fe81_27_ActivationSoftplusKernel_cu_1520ed90_29326thrust24THRUST_300001_SM_1030_NS6system6detail10sequential3seqE,@object
	.size		_ZN63_INTERNAL_cd49fe81_27_ActivationSoftplusKernel_cu_1520ed90_29326thrust24THRUST_300001_SM_1030_NS6system6detail10sequential3seqE,(_ZN63_INTERNAL_cd49fe81_27_ActivationSoftplusKernel_cu_1520ed90_29324cuda3std3__45__cpo6cbeginE - _ZN63_INTERNAL_cd49fe81_27_ActivationSoftplusKernel_cu_1520ed90_29326thrust24THRUST_300001_SM_1030_NS6system6detail10sequential3seqE)
_ZN63_INTERNAL_cd49fe81_27_ActivationSoftplusKernel_cu_1520ed90_29326thrust24THRUST_300001_SM_1030_NS6system6detail10sequential3seqE:
	.zero		1
	.type		_ZN63_INTERNAL_cd49fe81_27_ActivationSoftplusKernel_cu_1520ed90_29324cuda3std3__45__cpo6cbeginE,@object
	.size		_ZN63_INTERNAL_cd49fe81_27_ActivationSoftplusKernel_cu_1520ed90_29324cuda3std3__45__cpo6cbeginE,(_ZN63_INTERNAL_cd49fe81_27_ActivationSoftplusKernel_cu_1520ed90_29324cuda3std6ranges3__45__cpo9iter_swapE - _ZN63_INTERNAL_cd49fe81_27_ActivationSoftplusKernel_cu_1520ed90_29324cuda3std3__45__cpo6cbeginE)
_ZN63_INTERNAL_cd49fe81_27_ActivationSoftplusKernel_cu_1520ed90_29324cuda3std3__45__cpo6cbeginE:
	.zero		1
	.type		_ZN63_INTERNAL_cd49fe81_27_ActivationSoftplusKernel_cu_1520ed90_29324cuda3std6ranges3__45__cpo9iter_swapE,@object
	.size		_ZN63_INTERNAL_cd49fe81_27_ActivationSoftplusKernel_cu_1520ed90_29324cuda3std6ranges3__45__cpo9iter_swapE,(_ZN63_INTERNAL_cd49fe81_27_ActivationSoftplusKernel_cu_1520ed90_29324cuda3std3__45__cpo7crbeginE - _ZN63_INTERNAL_cd49fe81_27_ActivationSoftplusKernel_cu_1520ed90_29324cuda3std6ranges3__45__cpo9iter_swapE)
_ZN63_INTERNAL_cd49fe81_27_ActivationSoftplusKernel_cu_1520ed90_29324cuda3std6ranges3__45__cpo9iter_swapE:
	.zero		1
	.type		_ZN63_INTERNAL_cd49fe81_27_ActivationSoftplusKernel_cu_1520ed90_29324cuda3std3__45__cpo7crbeginE,@object
	.size		_ZN63_INTERNAL_cd49fe81_27_ActivationSoftplusKernel_cu_1520ed90_29324cuda3std3__45__cpo7crbeginE,(_ZN63_INTERNAL_cd49fe81_27_ActivationSoftplusKernel_cu_1520ed90_29324cuda3std6ranges3__45__cpo5cdataE - _ZN63_INTERNAL_cd49fe81_27_ActivationSoftplusKernel_cu_1520ed90_29324cuda3std3__45__cpo7crbeginE)
_ZN63_INTERNAL_cd49fe81_27_ActivationSoftplusKernel_cu_1520ed90_29324cuda3std3__45__cpo7crbeginE:
	.zero		1
	.type		_ZN63_INTERNAL_cd49fe81_27_ActivationSoftplusKernel_cu_1520ed90_29324cuda3std6ranges3__45__cpo5cdataE,@object
	.size		_ZN63_INTERNAL_cd49fe81_27_ActivationSoftplusKernel_cu_1520ed90_29324cuda3std6ranges3__45__cpo5cdataE,(_ZN63_INTERNAL_cd49fe81_27_ActivationSoftplusKernel_cu_1520ed90_29324cuda3std6ranges3__45__cpo3endE - _ZN63_INTERNAL_cd49fe81_27_ActivationSoftplusKernel_cu_1520ed90_29324cuda3std6ranges3__45__cpo5cdataE)
_ZN63_INTERNAL_cd49fe81_27_ActivationSoftplusKernel_cu_1520ed90_29324cuda3std6ranges3__45__cpo5cdataE:
	.zero		1
	.type		_ZN63_INTERNAL_cd49fe81_27_ActivationSoftplusKernel_cu_1520ed90_29324cuda3std6ranges3__45__cpo3endE,@object
	.size		_ZN63_INTERNAL_cd49fe81_27_ActivationSoftplusKernel_cu_1520ed90_29324cuda3std6ranges3__45__cpo3endE,(_ZN63_INTERNAL_cd49fe81_27_ActivationSoftplusKernel_cu_1520ed90_29324cuda3std3__419piecewise_constructE - _ZN63_INTERNAL_cd49fe81_27_ActivationSoftplusKernel_cu_1520ed90_29324cuda3std6ranges3__45__cpo3endE)
_ZN63_INTERNAL_cd49fe81_27_ActivationSoftplusKernel_cu_1520ed90_29324cuda3std6ranges3__45__cpo3endE:
	.zero		1
	.type		_ZN63_INTERNAL_cd49fe81_27_ActivationSoftplusKernel_cu_1520ed90_29324cuda3std3__419piecewise_constructE,@object
	.size		_ZN63_INTERNAL_cd49fe81_27_ActivationSoftplusKernel_cu_1520ed90_29324cuda3std3__419piecewise_constructE,(_ZN63_INTERNAL_cd49fe81_27_ActivationSoftplusKernel_cu_1520ed90_29324cuda3std6ranges3__45__cpo5ssizeE - _ZN63_INTERNAL_cd49fe81_27_ActivationSoftplusKernel_cu_1520ed90_29324cuda3std3__419piecewise_constructE)
_ZN63_INTERNAL_cd49fe81_27_ActivationSoftplusKernel_cu_1520ed90_29324cuda3std3__419piecewise_constructE:
	.zero		1
	.type		_ZN63_INTERNAL_cd49fe81_27_ActivationSoftplusKernel_cu_1520ed90_29324cuda3std6ranges3__45__cpo5ssizeE,@object
	.size		_ZN63_INTERNAL_cd49fe81_27_ActivationSoftplusKernel_cu_1520ed90_29324cuda3std6ranges3__45__cpo5ssizeE,(_ZN63_INTERNAL_cd49fe81_27_ActivationSoftplusKernel_cu_1520ed90_29324cuda3std3__45__cpo5beginE - _ZN63_INTERNAL_cd49fe81_27_ActivationSoftplusKernel_cu_1520ed90_29324cuda3std6ranges3__45__cpo5ssizeE)
_ZN63_INTERNAL_cd49fe81_27_ActivationSoftplusKernel_cu_1520ed90_29324cuda3std6ranges3__45__cpo5ssizeE:
	.zero		1
	.type		_ZN63_INTERNAL_cd49fe81_27_ActivationSoftplusKernel_cu_1520ed90_29324cuda3std3__45__cpo5beginE,@object
	.size		_ZN63_INTERNAL_cd49fe81_27_ActivationSoftplusKernel_cu_1520ed90_29324cuda3std3__45__cpo5beginE,(_ZN63_INTERNAL_cd49fe81_27_ActivationSoftplusKernel_cu_1520ed90_29324cuda3std6ranges3__45__cpo4cendE - _ZN63_INTERNAL_cd49fe81_27_ActivationSoftplusKernel_cu_1520ed90_29324cuda3std3__45__cpo5beginE)
_ZN63_INTERNAL_cd49fe81_27_ActivationSoftplusKernel_cu_1520ed90_29324cuda3std3__45__cpo5beginE:
	.zero		1
	.type		_ZN63_INTERNAL_cd49fe81_27_ActivationSoftplusKernel_cu_1520ed90_29324cuda3std6ranges3__45__cpo4cendE,@object
	.size		_ZN63_INTERNAL_cd49fe81_27_ActivationSoftplusKernel_cu_1520ed90_29324cuda3std6ranges3__45__cpo4cendE,(_ZN63_INTERNAL_cd49fe81_27_ActivationSoftplusKernel_cu_1520ed90_29324cuda3std3__45__cpo6rbeginE - _ZN63_INTERNAL_cd49fe81_27_ActivationSoftplusKernel_cu_1520ed90_29324cuda3std6ranges3__45__cpo4cendE)
_ZN63_INTERNAL_cd49fe81_27_ActivationSoftplusKernel_cu_1520ed90_29324cuda3std6ranges3__45__cpo4cendE:
	.zero		1
	.type		_ZN63_INTERNAL_cd49fe81_27_ActivationSoftplusKernel_cu_1520ed90_29324cuda3std3__45__cpo6rbeginE,@object
	.size		_ZN63_INTERNAL_cd49fe81_27_ActivationSoftplusKernel_cu_1520ed90_29324cuda3std3__45__cpo6rbeginE,(_ZN63_INTERNAL_cd49fe81_27_ActivationSoftplusKernel_cu_1520ed90_29324cuda3std6ranges3__45__cpo4prevE - _ZN63_INTERNAL_cd49fe81_27_ActivationSoftplusKernel_cu_1520ed90_29324cuda3std3__45__cpo6rbeginE)
_ZN63_INTERNAL_cd49fe81_27_ActivationSoftplusKernel_cu_1520ed90_29324cuda3std3__45__cpo6rbeginE:
	.zero		1
	.type		_ZN63_INTERNAL_cd49fe81_27_ActivationSoftplusKernel_cu_1520ed90_29324cuda3std6ranges3__45__cpo4prevE,@object
	.size		_ZN63_INTERNAL_cd49fe81_27_ActivationSoftplusKernel_cu_1520ed90_29324cuda3std6ranges3__45__cpo4prevE,(_ZN63_INTERNAL_cd49fe81_27_ActivationSoftplusKernel_cu_1520ed90_29324cuda3std6ranges3__45__cpo9iter_moveE - _ZN63_INTERNAL_cd49fe81_27_ActivationSoftplusKernel_cu_1520ed90_29324cuda3std6ranges3__45__cpo4prevE)
_ZN63_INTERNAL_cd49fe81_27_ActivationSoftplusKernel_cu_1520ed90_29324cuda3std6ranges3__45__cpo4prevE:
	.zero		1
	.type		_ZN63_INTERNAL_cd49fe81_27_ActivationSoftplusKernel_cu_1520ed90_29324cuda3std6ranges3__45__cpo9iter_moveE,@object
	.size		_ZN63_INTERNAL_cd49fe81_27_ActivationSoftplusKernel_cu_1520ed90_29324cuda3std6ranges3__45__cpo9iter_moveE,(.L_21 - _ZN63_INTERNAL_cd49fe81_27_ActivationSoftplusKernel_cu_1520ed90_29324cuda3std6ranges3__45__cpo9iter_moveE)
_ZN63_INTERNAL_cd49fe81_27_ActivationSoftplusKernel_cu_1520ed90_29324cuda3std6ranges3__45__cpo9iter_moveE:
	.zero		1
.L_21:


//--------------------- .nv.constant0._ZN2at6native18elementwise_kernelILi128ELi4EZNS0_15gpu_kernel_implIZZZNS0_65_GLOBAL__N__cd49fe81_27_ActivationSoftplusKernel_cu_1520ed90_293224softplus_backward_kernelERNS_18TensorIteratorBaseERKN3c106ScalarES9_ENKUlvE_clEvENKUlvE2_clEvEUlNS6_8BFloat16ESC_E_EEvS5_RKT_EUliE_EEviT1_ --------------------------
	.section	.nv.constant0._ZN2at6native18elementwise_kernelILi128ELi4EZNS0_15gpu_kernel_implIZZZNS0_65_GLOBAL__N__cd49fe81_27_ActivationSoftplusKernel_cu_1520ed90_293224softplus_backward_kernelERNS_18TensorIteratorBaseERKN3c106ScalarES9_ENKUlvE_clEvENKUlvE2_clEvEUlNS6_8BFloat16ESC_E_EEvS5_RKT_EUliE_EEviT1_,"a",@progbits
	.sectionflags	@""
	.align	4
.nv.constant0._ZN2at6native18elementwise_kernelILi128ELi4EZNS0_15gpu_kernel_implIZZZNS0_65_GLOBAL__N__cd49fe81_27_ActivationSoftplusKernel_cu_1520ed90_293224softplus_backward_kernelERNS_18TensorIteratorBaseERKN3c106ScalarES9_ENKUlvE_clEvENKUlvE2_clEvEUlNS6_8BFloat16ESC_E_EEvS5_RKT_EUliE_EEviT1_:
	.zero		1568


//--------------------- .nv.constant0._ZN2at6native27unrolled_elementwise_kernelIZZZNS0_65_GLOBAL__N__cd49fe81_27_ActivationSoftplusKernel_cu_1520ed90_293224softplus_backward_kernelERNS_18TensorIteratorBaseERKN3c106ScalarES8_ENKUlvE_clEvENKUlvE2_clEvEUlNS5_8BFloat16ESB_E_St5arrayIPcLm3EELi4E23TrivialOffsetCalculatorILi2EjESG_ILi1EjENS0_6memory12LoadWithCastILi2EEENSJ_13StoreWithCastILi1EEEEEviT_T0_T2_T3_T4_T5_ --------------------------
	.section	.nv.constant0._ZN2at6native27unrolled_elementwise_kernelIZZZNS0_65_GLOBAL__N__cd49fe81_27_ActivationSoftplusKernel_cu_1520ed90_293224softplus_backward_kernelERNS_18TensorIteratorBaseERKN3c106ScalarES8_ENKUlvE_clEvENKUlvE2_clEvEUlNS5_8BFloat16ESB_E_St5arrayIPcLm3EELi4E23TrivialOffsetCalculatorILi2EjESG_ILi1EjENS0_6memory12LoadWithCastILi2EEENSJ_13StoreWithCastILi1EEEEEviT_T0_T2_T3_T4_T5_,"a",@progbits
	.sectionflags	@""
	.align	4
.nv.constant0._ZN2at6native27unrolled_elementwise_kernelIZZZNS0_65_GLOBAL__N__cd49fe81_27_ActivationSoftplusKernel_cu_1520ed90_293224softplus_backward_kernelERNS_18TensorIteratorBaseERKN3c106ScalarES8_ENKUlvE_clEvENKUlvE2_clEvEUlNS5_8BFloat16ESB_E_St5arrayIPcLm3EELi4E23TrivialOffsetCalculatorILi2EjESG_ILi1EjENS0_6memory12LoadWithCastILi2EEENSJ_13StoreWithCastILi1EEEEEviT_T0_T2_T3_T4_T5_:
	.zero		968


//--------------------- .nv.constant0._ZN2at6native18elementwise_kernelILi128ELi4EZNS0_22gpu_kernel_impl_nocastIZZZNS0_65_GLOBAL__N__cd49fe81_27_ActivationSoftplusKernel_cu_1520ed90_293224softplus_backward_kernelERNS_18TensorIteratorBaseERKN3c106ScalarES9_ENKUlvE_clEvENKUlvE2_clEvEUlNS6_8BFloat16ESC_E_EEvS5_RKT_EUliE_EEviT1_ --------------------------
	.section	.nv.constant0._ZN2at6native18elementwise_kernelILi128ELi4EZNS0_22gpu_kernel_impl_nocastIZZZNS0_65_GLOBAL__N__cd49fe81_27_ActivationSoftplusKernel_cu_1520ed90_293224softplus_backward_kernelERNS_18TensorIteratorBaseERKN3c106ScalarES9_ENKUlvE_clEvENKUlvE2_clEvEUlNS6_8BFloat16ESC_E_EEvS5_RKT_EUliE_EEviT1_,"a",@progbits
	.sectionflags	@""
	.align	4
.nv.constant0._ZN2at6native18elementwise_kernelILi128ELi4EZNS0_22gpu_kernel_impl_nocastIZZZNS0_65_GLOBAL__N__cd49fe81_27_ActivationSoftplusKernel_cu_1520ed90_293224softplus_backward_kernelERNS_18TensorIteratorBaseERKN3c106ScalarES9_ENKUlvE_clEvENKUlvE2_clEvEUlNS6_8BFloat16ESC_E_EEvS5_RKT_EUliE_EEviT1_:
	.zero		1560


//--------------------- .nv.constant0._ZN2at6native27unrolled_elementwise_kernelIZZZNS0_65_GLOBAL__N__cd49fe81_27_ActivationSoftplusKernel_cu_1520ed90_293224softplus_backward_kernelERNS_18TensorIteratorBaseERKN3c106ScalarES8_ENKUlvE_clEvENKUlvE2_clEvEUlNS5_8BFloat16ESB_E_St5arrayIPcLm3EELi4E23TrivialOffsetCalculatorILi2EjESG_ILi1EjENS0_6memory15LoadWithoutCastENSJ_16StoreWithoutCastEEEviT_T0_T2_T3_T4_T5_ --------------------------
	.section	.nv.constant0._ZN2at6native27unrolled_elementwise_kernelIZZZNS0_65_GLOBAL__N__cd49fe81_27_ActivationSoftplusKernel_cu_1520ed90_293224softplus_backward_kernelERNS_18TensorIteratorBaseERKN3c106ScalarES8_ENKUlvE_clEvENKUlvE2_clEvEUlNS5_8BFloat16ESB_E_St5arrayIPcLm3EELi4E23TrivialOffsetCalculatorILi2EjESG_ILi1EjENS0_6memory15LoadWithoutCastENSJ_16StoreWithoutCastEEEviT_T0_T2_T3_T4_T5_,"a",@progbits
	.sectionflags	@""
	.align	4
.nv.constant0._ZN2at6native27unrolled_elementwise_kernelIZZZNS0_65_GLOBAL__N__cd49fe81_27_ActivationSoftplusKernel_cu_1520ed90_293224softplus_backward_kernelERNS_18TensorIteratorBaseERKN3c106ScalarES8_ENKUlvE_clEvENKUlvE2_clEvEUlNS5_8BFloat16ESB_E_St5arrayIPcLm3EELi4E23TrivialOffsetCalculatorILi2EjESG_ILi1EjENS0_6memory15LoadWithoutCastENSJ_16StoreWithoutCastEEEviT_T0_T2_T3_T4_T5_:
	.zero		948


//--------------------- .nv.constant0._ZN2at6native29vectorized_elementwise_kernelILi2EZZZNS0_65_GLOBAL__N__cd49fe81_27_ActivationSoftplusKernel_cu_1520ed90_293224softplus_backward_kernelERNS_18TensorIteratorBaseERKN3c106ScalarES8_ENKUlvE_clEvENKUlvE2_clEvEUlNS5_8BFloat16ESB_E_St5arrayIPcLm3EEEEviT0_T1_ --------------------------
	.section	.nv.constant0._ZN2at6native29vectorized_elementwise_kernelILi2EZZZNS0_65_GLOBAL__N__cd49fe81_27_ActivationSoftplusKernel_cu_1520ed90_293224softplus_backward_kernelERNS_18TensorIteratorBaseERKN3c106ScalarES8_ENKUlvE_clEvENKUlvE2_clEvEUlNS5_8BFloat16ESB_E_St5arrayIPcLm3EEEEviT0_T1_,"a",@progbits
	.sectionflags	@""
	.align	4
.nv.constant0._ZN2at6native29vectorized_elementwise_kernelILi2EZZZNS0_65_GLOBAL__N__cd49fe81_27_ActivationSoftplusKernel_cu_1520ed90_293224softplus_backward_kernelERNS_18TensorIteratorBaseERKN3c106ScalarES8_ENKUlvE_clEvENKUlvE2_clEvEUlNS5_8BFloat16ESB_E_St5arrayIPcLm3EEEEviT0_T1_:
	.zero		944


//--------------------- .nv.constant0._ZN2at6native29vectorized_elementwise_kernelILi4EZZZNS0_65_GLOBAL__N__cd49fe81_27_ActivationSoftplusKernel_cu_1520ed90_293224softplus_backward_kernelERNS_18TensorIteratorBaseERKN3c106ScalarES8_ENKUlvE_clEvENKUlvE2_clEvEUlNS5_8BFloat16ESB_E_St5arrayIPcLm3EEEEviT0_T1_ --------------------------
	.section	.nv.constant0._ZN2at6native29vectorized_elementwise_kernelILi4EZZZNS0_65_GLOBAL__N__cd49fe81_27_ActivationSoftplusKernel_cu_1520ed90_293224softplus_backward_kernelERNS_18TensorIteratorBaseERKN3c106ScalarES8_ENKUlvE_clEvENKUlvE2_clEvEUlNS5_8BFloat16ESB_E_St5arrayIPcLm3EEEEviT0_T1_,"a",@progbits
	.sectionflags	@""
	.align	4
.nv.constant0._ZN2at6native29vectorized_elementwise_kernelILi4EZZZNS0_65_GLOBAL__N__cd49fe81_27_ActivationSoftplusKernel_cu_1520ed90_293224softplus_backward_kernelERNS_18TensorIteratorBaseERKN3c106ScalarES8_ENKUlvE_clEvENKUlvE2_clEvEUlNS5_8BFloat16ESB_E_St5arrayIPcLm3EEEEviT0_T1_:
	.zero		944


//--------------------- .nv.constant0._ZN2at6native29vectorized_elementwise_kernelILi8EZZZNS0_65_GLOBAL__N__cd49fe81_27_ActivationSoftplusKernel_cu_1520ed90_293224softplus_backward_kernelERNS_18TensorIteratorBaseERKN3c106ScalarES8_ENKUlvE_clEvENKUlvE2_clEvEUlNS5_8BFloat16ESB_E_St5arrayIPcLm3EEEEviT0_T1_ --------------------------
	.section	.nv.constant0._ZN2at6native29vectorized_elementwise_kernelILi8EZZZNS0_65_GLOBAL__N__cd49fe81_27_ActivationSoftplusKernel_cu_1520ed90_293224softplus_backward_kernelERNS_18TensorIteratorBaseERKN3c106ScalarES8_ENKUlvE_clEvENKUlvE2_clEvEUlNS5_8BFloat16ESB_E_St5arrayIPcLm3EEEEviT0_T1_,"a",@progbits
	.sectionflags	@""
	.align	4
.nv.constant0._ZN2at6native29vectorized_elementwise_kernelILi8EZZZNS0_65_GLOBAL__N__cd49fe81_27_ActivationSoftplusKernel_cu_1520ed90_293224softplus_backward_kernelERNS_18TensorIteratorBaseERKN3c106ScalarES8_ENKUlvE_clEvENKUlvE2_clEvEUlNS5_8BFloat16ESB_E_St5arrayIPcLm3EEEEviT0_T1_:
	.zero		944


//--------------------- .nv.constant0._ZN2at6native18elementwise_kernelILi128ELi4EZNS0_15gpu_kernel_implIZZZNS0_65_GLOBAL__N__cd49fe81_27_ActivationSoftplusKernel_cu_1520ed90_293224softplus_backward_kernelERNS_18TensorIteratorBaseERKN3c106ScalarES9_ENKUlvE_clEvENKUlvE1_clEvEUlNS6_4HalfESC_E_EEvS5_RKT_EUliE_EEviT1_ --------------------------
	.section	.nv.constant0._ZN2at6native18elementwise_kernelILi128ELi4EZNS0_15gpu_kernel_implIZZZNS0_65_GLOBAL__N__cd49fe81_27_ActivationSoftplusKernel_cu_1520ed90_293224softplus_backward_kernelERNS_18TensorIteratorBaseERKN3c106ScalarES9_ENKUlvE_clEvENKUlvE1_clEvEUlNS6_4HalfESC_E_EEvS5_RKT_EUliE_EEviT1_,"a",@progbits
	.sectionflags	@""
	.align	4
.nv.constant0._ZN2at6native18elementwise_kernelILi128ELi4EZNS0_15gpu_kernel_implIZZZNS0_65_GLOBAL__N__cd49fe81_27_ActivationSoftplusKernel_cu_1520ed90_293224softplus_backward_kernelERNS_18TensorIteratorBaseERKN3c106ScalarES9_ENKUlvE_clEvENKUlvE1_clEvEUlNS6_4HalfESC_E_EEvS5_RKT_EUliE_EEviT1_:
	.zero		1568


//--------------------- .nv.constant0._ZN2at6native27unrolled_elementwise_kernelIZZZNS0_65_GLOBAL__N__cd49fe81_27_ActivationSoftplusKernel_cu_1520ed90_293224softplus_backward_kernelERNS_18TensorIteratorBaseERKN3c106ScalarES8_ENKUlvE_clEvENKUlvE1_clEvEUlNS5_4HalfESB_E_St5arrayIPcLm3EELi4E23TrivialOffsetCalculatorILi2EjESG_ILi1EjENS0_6memory12LoadWithCastILi2EEENSJ_13StoreWithCastILi1EEEEEviT_T0_T2_T3_T4_T5_ --------------------------
	.section	.nv.constant0._ZN2at6native27unrolled_elementwise_kernelIZZZNS0_65_GLOBAL__N__cd49fe81_27_ActivationSoftplusKernel_cu_1520ed90_293224softplus_backward_kernelERNS_18TensorIteratorBaseERKN3c106ScalarES8_ENKUlvE_clEvENKUlvE1_clEvEUlNS5_4HalfESB_E_St5arrayIPcLm3EELi4E23TrivialOffsetCalculatorILi2EjESG_ILi1EjENS0_6memory12LoadWithCastILi2EEENSJ_13StoreWithCastILi1EEEEEviT_T0_T2_T3_T4_T5_,"a",@progbits
	.sectionflags	@""
	.align	4
.nv.constant0._ZN2at6native27unrolled_elementwise_kernelIZZZNS0_65_GLOBAL__N__cd49fe81_27_ActivationSoftplusKernel_cu_1520ed90_293224softplus_backward_kernelERNS_18TensorIteratorBaseERKN3c106ScalarES8_ENKUlvE_clEvENKUlvE1_clEvEUlNS5_4HalfESB_E_St5arrayIPcLm3EELi4E23TrivialOffsetCalculatorILi2EjESG_ILi1EjENS0_6memory12LoadWithCastILi2EEENSJ_13StoreWithCastILi1EEEEEviT_T0_T2_T3_T4_T5_:
	.zero		968


//--------------------- .nv.constant0._ZN2at6native18elementwise_kernelILi128ELi4EZNS0_22gpu_kernel_impl_nocastIZZZNS0_65_GLOBAL__N__cd49fe81_27_ActivationSoftplusKernel_cu_1520ed90_293224softplus_backward_kernelERNS_18TensorIteratorBaseERKN3c106ScalarES9_ENKUlvE_clEvENKUlvE1_clEvEUlNS6_4HalfESC_E_EEvS5_RKT_EUliE_EEviT1_ --------------------------
	.section	.nv.constant0._ZN2at6native18elementwise_kernelILi128ELi4EZNS0_22gpu_kernel_impl_nocastIZZZNS0_65_GLOBAL__N__cd49fe81_27_ActivationSoftplusKernel_cu_1520ed90_293224softplus_backward_kernelERNS_18TensorIteratorBaseERKN3c106ScalarES9_ENKUlvE_clEvENKUlvE1_clEvEUlNS6_4HalfESC_E_EEvS5_RKT_EUliE_EEviT1_,"a",@progbits
	.sectionflags	@""
	.align	4
.nv.constant0._ZN2at6native18elementwise_kernelILi128ELi4EZNS0_22gpu_kernel_impl_nocastIZZZNS0_65_GLOBAL__N__cd49fe81_27_ActivationSoftplusKernel_cu_1520ed90_293224softplus_backward_kernelERNS_18TensorIteratorBaseERKN3c106ScalarES9_ENKUlvE_clEvENKUlvE1_clEvEUlNS6_4HalfESC_E_EEvS5_RKT_EUliE_EEviT1_:
	.zero		1560


//--------------------- .nv.constant0._ZN2at6native27unrolled_elementwise_kernelIZZZNS0_65_GLOBAL__N__cd49fe81_27_ActivationSoftplusKernel_cu_1520ed90_293224softplus_backward_kernelERNS_18TensorIteratorBaseERKN3c106ScalarES8_ENKUlvE_clEvENKUlvE1_clEvEUlNS5_4HalfESB_E_St5arrayIPcLm3EELi4E23TrivialOffsetCalculatorILi2EjESG_ILi1EjENS0_6memory15LoadWithoutCastENSJ_16StoreWithoutCastEEEviT_T0_T2_T3_T4_T5_ --------------------------
	.section	.nv.constant0._ZN2at6native27unrolled_elementwise_kernelIZZZNS0_65_GLOBAL__N__cd49fe81_27_ActivationSoftplusKernel_cu_1520ed90_293224softplus_backward_kernelERNS_18TensorIteratorBaseERKN3c106ScalarES8_ENKUlvE_clEvENKUlvE1_clEvEUlNS5_4HalfESB_E_St5arrayIPcLm3EELi4E23TrivialOffsetCalculatorILi2EjESG_ILi1EjENS0_6memory15LoadWithoutCastENSJ_16StoreWithoutCastEEEviT_T0_T2_T3_T4_T5_,"a",@progbits
	.sectionflags	@""
	.align	4
.nv.constant0._ZN2at6native27unrolled_elementwise_kernelIZZZNS0_65_GLOBAL__N__cd49fe81_27_ActivationSoftplusKernel_cu_1520ed90_293224softplus_backward_kernelERNS_18TensorIteratorBaseERKN3c106ScalarES8_ENKUlvE_clEvENKUlvE1_clEvEUlNS5_4HalfESB_E_St5arrayIPcLm3EELi4E23TrivialOffsetCalculatorILi2EjESG_ILi1EjENS0_6memory15LoadWithoutCastENSJ_16StoreWithoutCastEEEviT_T0_T2_T3_T4_T5_:
	.zero		948


//--------------------- .nv.constant0._ZN2at6native29vectorized_elementwise_kernelILi2EZZZNS0_65_GLOBAL__N__cd49fe81_27_ActivationSoftplusKernel_cu_1520ed90_293224softplus_backward_kernelERNS_18TensorIteratorBaseERKN3c106ScalarES8_ENKUlvE_clEvENKUlvE1_clEvEUlNS5_4HalfESB_E_St5arrayIPcLm3EEEEviT0_T1_ --------------------------
	.section	.nv.constant0._ZN2at6native29vectorized_elementwise_kernelILi2EZZZNS0_65_GLOBAL__N__cd49fe81_27_ActivationSoftplusKernel_cu_1520ed90_293224softplus_backward_kernelERNS_18TensorIteratorBaseERKN3c106ScalarES8_ENKUlvE_clEvENKUlvE1_clEvEUlNS5_4HalfESB_E_St5arrayIPcLm3EEEEviT0_T1_,"a",@progbits
	.sectionflags	@""
	.align	4
.nv.constant0._ZN2at6native29vectorized_elementwise_kernelILi2EZZZNS0_65_GLOBAL__N__cd49fe81_27_ActivationSoftplusKernel_cu_1520ed90_293224softplus_backward_kernelERNS_18TensorIteratorBaseERKN3c106ScalarES8_ENKUlvE_clEvENKUlvE1_clEvEUlNS5_4HalfESB_E_St5arrayIPcLm3EEEEviT0_T1_:
	.zero		944


//--------------------- .nv.constant0._ZN2at6native29vectorized_elementwise_kernelILi4EZZZNS0_65_GLOBAL__N__cd49fe81_27_ActivationSoftplusKernel_cu_1520ed90_293224softplus_backward_kernelERNS_18TensorIteratorBaseERKN3c106ScalarES8_ENKUlvE_clEvENKUlvE1_clEvEUlNS5_4HalfESB_E_St5arrayIPcLm3EEEEviT0_T1_ --------------------------
	.section	.nv.constant0._ZN2at6native29vectorized_elementwise_kernelILi4EZZZNS0_65_GLOBAL__N__cd49fe81_27_ActivationSoftplusKernel_cu_1520ed90_293224softplus_backward_kernelERNS_18TensorIteratorBaseERKN3c106ScalarES8_ENKUlvE_clEvENKUlvE1_clEvEUlNS5_4HalfESB_E_St5arrayIPcLm3EEEEviT0_T1_,"a",@progbits
	.sectionflags	@""
	.align	4
.nv.constant0._ZN2at6native29vectorized_elementwise_kernelILi4EZZZNS0_65_GLOBAL__N__cd49fe81_27_ActivationSoftplusKernel_cu_1520ed90_293224softplus_backward_kernelERNS_18TensorIteratorBaseERKN3c106ScalarES8_ENKUlvE_clEvENKUlvE1_clEvEUlNS5_4HalfESB_E_St5arrayIPcLm3EEEEviT0_T1_:
	.zero		944


//--------------------- .nv.constant0._ZN2at6native29vectorized_elementwise_kernelILi8EZZZNS0_65_GLOBAL__N__cd49fe81_27_ActivationSoftplusKernel_cu_1520ed90_293224softplus_backward_kernelERNS_18TensorIteratorBaseERKN3c106ScalarES8_ENKUlvE_clEvENKUlvE1_clEvEUlNS5_4HalfESB_E_St5arrayIPcLm3EEEEviT0_T1_ --------------------------
	.section	.nv.constant0._ZN2at6native29vectorized_elementwise_kernelILi8EZZZNS0_65_GLOBAL__N__cd49fe81_27_ActivationSoftplusKernel_cu_1520ed90_293224softplus_backward_kernelERNS_18TensorIteratorBaseERKN3c106ScalarES8_ENKUlvE_clEvENKUlvE1_clEvEUlNS5_4HalfESB_E_St5arrayIPcLm3EEEEviT0_T1_,"a",@progbits
	.sectionflags	@""
	.align	4
.nv.constant0._ZN2at6native29vectorized_elementwise_kernelILi8EZZZNS0_65_GLOBAL__N__cd49fe81_27_ActivationSoftplusKernel_cu_1520ed90_293224softplus_backward_kernelERNS_18TensorIteratorBaseERKN3c106ScalarES8_ENKUlvE_clEvENKUlvE1_clEvEUlNS5_4HalfESB_E_St5arrayIPcLm3EEEEviT0_T1_:
	.zero		944


//--------------------- .nv.constant0._ZN2at6native18elementwise_kernelILi128ELi4EZNS0_15gpu_kernel_implIZZZNS0_65_GLOBAL__N__cd49fe81_27_ActivationSoftplusKernel_cu_1520ed90_293224softplus_backward_kernelERNS_18TensorIteratorBaseERKN3c106ScalarES9_ENKUlvE_clEvENKUlvE0_clEvEUlffE_EEvS5_RKT_EUliE_EEviT1_ --------------------------
	.section	.nv.constant0._ZN2at6native18elementwise_kernelILi128ELi4EZNS0_15gpu_kernel_implIZZZNS0_65_GLOBAL__N__cd49fe81_27_ActivationSoftplusKernel_cu_1520ed90_293224softplus_backward_kernelERNS_18TensorIteratorBaseERKN3c106ScalarES9_ENKUlvE_clEvENKUlvE0_clEvEUlffE_EEvS5_RKT_EUliE_EEviT1_,"a",@progbits
	.sectionflags	@""
	.align	4
.nv.constant0._ZN2at6native18elementwise_kernelILi128ELi4EZNS0_15gpu_kernel_implIZZZNS0_65_GLOBAL__N__cd49fe81_27_ActivationSoftplusKernel_cu_1520ed90_293224softplus_backward_kernelERNS_18TensorIteratorBaseERKN3c106ScalarES9_ENKUlvE_clEvENKUlvE0_clEvEUlffE_EEvS5_RKT_EUliE_EEviT1_:
	.zero		1568


//--------------------- .nv.constant0._ZN2at6native27unrolled_elementwise_kernelIZZZNS0_65_GLOBAL__N__cd49fe81_27_ActivationSoftplusKernel_cu_1520ed90_293224softplus_backward_kernelERNS_18TensorIteratorBaseERKN3c106ScalarES8_ENKUlvE_clEvENKUlvE0_clEvEUlffE_St5arrayIPcLm3EELi4E23TrivialOffsetCalculatorILi2EjESF_ILi1EjENS0_6memory12LoadWithCastILi2EEENSI_13StoreWithCastILi1EEEEEviT_T0_T2_T3_T4_T5_ --------------------------
	.section	.nv.constant0._ZN2at6native27unrolled_elementwise_kernelIZZZNS0_65_GLOBAL__N__cd49fe81_27_ActivationSoftplusKernel_cu_1520ed90_293224softplus_backward_kernelERNS_18TensorIteratorBaseERKN3c106ScalarES8_ENKUlvE_clEvENKUlvE0_clEvEUlffE_St5arrayIPcLm3EELi4E23TrivialOffsetCalculatorILi2EjESF_ILi1EjENS0_6memory12LoadWithCastILi2EEENSI_13StoreWithCastILi1EEEEEviT_T0_T2_T3_T4_T5_,"a",@progbits
	.sectionflags	@""
	.align	4
.nv.constant0._ZN2at6native27unrolled_elementwise_kernelIZZZNS0_65_GLOBAL__N__cd49fe81_27_ActivationSoftplusKernel_cu_1520ed90_293224softplus_backward_kernelERNS_18TensorIteratorBaseERKN3c106ScalarES8_ENKUlvE_clEvENKUlvE0_clEvEUlffE_St5arrayIPcLm3EELi4E23TrivialOffsetCalculatorILi2EjESF_ILi1EjENS0_6memory12LoadWithCastILi2EEENSI_13StoreWithCastILi1EEEEEviT_T0_T2_T3_T4_T5_:
	.zero		968


//--------------------- .nv.constant0._ZN2at6native18elementwise_kernelILi128ELi2EZNS0_22gpu_kernel_impl_nocastIZZZNS0_65_GLOBAL__N__cd49fe81_27_ActivationSoftplusKernel_cu_1520ed90_293224softplus_backward_kernelERNS_18TensorIteratorBaseERKN3c106ScalarES9_ENKUlvE_clEvENKUlvE0_clEvEUlffE_EEvS5_RKT_EUliE_EEviT1_ --------------------------
	.section	.nv.constant0._ZN2at6native18elementwise_kernelILi128ELi2EZNS0_22gpu_kernel_impl_nocastIZZZNS0_65_GLOBAL__N__cd49fe81_27_ActivationSoftplusKernel_cu_1520ed90_293224softplus_backward_kernelERNS_18TensorIteratorBaseERKN3c106ScalarES9_ENKUlvE_clEvENKUlvE0_clEvEUlffE_EEvS5_RKT_EUliE_EEviT1_,"a",@progbits
	.sectionflags	@""
	.align	4
.nv.constant0._ZN2at6native18elementwise_kernelILi128ELi2EZNS0_22gpu_kernel_impl_nocastIZZZNS0_65_GLOBAL__N__cd49fe81_27_ActivationSoftplusKernel_cu_1520ed90_293224softplus_backward_kernelERNS_18TensorIteratorBaseERKN3c106ScalarES9_ENKUlvE_clEvENKUlvE0_clEvEUlffE_EEvS5_RKT_EUliE_EEviT1_:
	.zero		1560


//--------------------- .nv.constant0._ZN2at6native27unrolled_elementwise_kernelIZZZNS0_65_GLOBAL__N__cd49fe81_27_ActivationSoftplusKernel_cu_1520ed90_293224softplus_backward_kernelERNS_18TensorIteratorBaseERKN3c106ScalarES8_ENKUlvE_clEvENKUlvE0_clEvEUlffE_St5arrayIPcLm3EELi4E23TrivialOffsetCalculatorILi2EjESF_ILi1EjENS0_6memory15LoadWithoutCastENSI_16StoreWithoutCastEEEviT_T0_T2_T3_T4_T5_ --------------------------
	.section	.nv.constant0._ZN2at6native27unrolled_elementwise_kernelIZZZNS0_65_GLOBAL__N__cd49fe81_27_ActivationSoftplusKernel_cu_1520ed90_293224softplus_backward_kernelERNS_18TensorIteratorBaseERKN3c106ScalarES8_ENKUlvE_clEvENKUlvE0_clEvEUlffE_St5arrayIPcLm3EELi4E23TrivialOffsetCalculatorILi2EjESF_ILi1EjENS0_6memory15LoadWithoutCastENSI_16StoreWithoutCastEEEviT_T0_T2_T3_T4_T5_,"a",@progbits
	.sectionflags	@""
	.align	4
.nv.constant0._ZN2at6native27unrolled_elementwise_kernelIZZZNS0_65_GLOBAL__N__cd49fe81_27_ActivationSoftplusKernel_cu_1520ed90_293224softplus_backward_kernelERNS_18TensorIteratorBaseERKN3c106ScalarES8_ENKUlvE_clEvENKUlvE0_clEvEUlffE_St5arrayIPcLm3EELi4E23TrivialOffsetCalculatorILi2EjESF_ILi1EjENS0_6memory15LoadWithoutCastENSI_16StoreWithoutCastEEEviT_T0_T2_T3_T4_T5_:
	.zero		948


//--------------------- .nv.constant0._ZN2at6native29vectorized_elementwise_kernelILi2EZZZNS0_65_GLOBAL__N__cd49fe81_27_ActivationSoftplusKernel_cu_1520ed90_293224softplus_backward_kernelERNS_18TensorIteratorBaseERKN3c106ScalarES8_ENKUlvE_clEvENKUlvE0_clEvEUlffE_St5arrayIPcLm3EEEEviT0_T1_ --------------------------
	.section	.nv.constant0._ZN2at6native29vectorized_elementwise_kernelILi2EZZZNS0_65_GLOBAL__N__cd49fe81_27_ActivationSoftplusKernel_cu_1520ed90_293224softplus_backward_kernelERNS_18TensorIteratorBaseERKN3c106ScalarES8_ENKUlvE_clEvENKUlvE0_clEvEUlffE_St5arrayIPcLm3EEEEviT0_T1_,"a",@progbits
	.sectionflags	@""
	.align	4
.nv.constant0._ZN2at6native29vectorized_elementwise_kernelILi2EZZZNS0_65_GLOBAL__N__cd49fe81_27_ActivationSoftplusKernel_cu_1520ed90_293224softplus_backward_kernelERNS_18TensorIteratorBaseERKN3c106ScalarES8_ENKUlvE_clEvENKUlvE0_clEvEUlffE_St5arrayIPcLm3EEEEviT0_T1_:
	.zero		944


//--------------------- .nv.constant0._ZN2at6native29vectorized_elementwise_kernelILi4EZZZNS0_65_GLOBAL__N__cd49fe81_27_ActivationSoftplusKernel_cu_1520ed90_293224softplus_backward_kernelERNS_18TensorIteratorBaseERKN3c106ScalarES8_ENKUlvE_clEvENKUlvE0_clEvEUlffE_St5arrayIPcLm3EEEEviT0_T1_ --------------------------
	.section	.nv.constant0._ZN2at6native29vectorized_elementwise_kernelILi4EZZZNS0_65_GLOBAL__N__cd49fe81_27_ActivationSoftplusKernel_cu_1520ed90_293224softplus_backward_kernelERNS_18TensorIteratorBaseERKN3c106ScalarES8_ENKUlvE_clEvENKUlvE0_clEvEUlffE_St5arrayIPcLm3EEEEviT0_T1_,"a",@progbits
	.sectionflags	@""
	.align	4
.nv.constant0._ZN2at6native29vectorized_elementwise_kernelILi4EZZZNS0_65_GLOBAL__N__cd49fe81_27_ActivationSoftplusKernel_cu_1520ed90_293224softplus_backward_kernelERNS_18TensorIteratorBaseERKN3c106ScalarES8_ENKUlvE_clEvENKUlvE0_clEvEUlffE_St5arrayIPcLm3EEEEviT0_T1_:
	.zero		944


//--------------------- .nv.constant0._ZN2at6native29vectorized_elementwise_kernelILi8EZZZNS0_65_GLOBAL__N__cd49fe81_27_ActivationSoftplusKernel_cu_1520ed90_293224softplus_backward_kernelERNS_18TensorIteratorBaseERKN3c106ScalarES8_ENKUlvE_clEvENKUlvE0_clEvEUlffE_St5arrayIPcLm3EEEEviT0_T1_ --------------------------
	.section	.nv.constant0._ZN2at6native29vectorized_elementwise_kernelILi8EZZZNS0_65_GLOBAL__N__cd49fe81_27_ActivationSoftplusKernel_cu_1520ed90_293224softplus_backward_kernelERNS_18TensorIteratorBaseERKN3c106ScalarES8_ENKUlvE_clEvENKUlvE0_clEvEUlffE_St5arrayIPcLm3EEEEviT0_T1_,"a",@progbits
	.sectionflags	@""
	.align	4
.nv.constant0._ZN2at6native29vectorized_elementwise_kernelILi8EZZZNS0_65_GLOBAL__N__cd49fe81_27_ActivationSoftplusKernel_cu_1520ed90_293224softplus_backward_kernelERNS_18TensorIteratorBaseERKN3c106ScalarES8_ENKUlvE_clEvENKUlvE0_clEvEUlffE_St5arrayIPcLm3EEEEviT0_T1_:
	.zero		944


//--------------------- .nv.constant0._ZN2at6native18elementwise_kernelILi128ELi4EZNS0_15gpu_kernel_implIZZZNS0_65_GLOBAL__N__cd49fe81_27_ActivationSoftplusKernel_cu_1520ed90_293224softplus_backward_kernelERNS_18TensorIteratorBaseERKN3c106ScalarES9_ENKUlvE_clEvENKUlvE_clEvEUlddE_EEvS5_RKT_EUliE_EEviT1_ --------------------------
	.section	.nv.constant0._ZN2at6native18elementwise_kernelILi128ELi4EZNS0_15gpu_kernel_implIZZZNS0_65_GLOBAL__N__cd49fe81_27_ActivationSoftplusKernel_cu_1520ed90_293224softplus_backward_kernelERNS_18TensorIteratorBaseERKN3c106ScalarES9_ENKUlvE_clEvENKUlvE_clEvEUlddE_EEvS5_RKT_EUliE_EEviT1_,"a",@progbits
	.sectionflags	@""
	.align	4
.nv.constant0._ZN2at6native18elementwise_kernelILi128ELi4EZNS0_15gpu_kernel_implIZZZNS0_65_GLOBAL__N__cd49fe81_27_ActivationSoftplusKernel_cu_1520ed90_293224softplus_backward_kernelERNS_18TensorIteratorBaseERKN3c106ScalarES9_ENKUlvE_clEvENKUlvE_clEvEUlddE_EEvS5_RKT_EUliE_EEviT1_:
	.zero		1576


//--------------------- .nv.constant0._ZN2at6native27unrolled_elementwise_kernelIZZZNS0_65_GLOBAL__N__cd49fe81_27_ActivationSoftplusKernel_cu_1520ed90_293224softplus_backward_kernelERNS_18TensorIteratorBaseERKN3c106ScalarES8_ENKUlvE_clEvENKUlvE_clEvEUlddE_St5arrayIPcLm3EELi4E23TrivialOffsetCalculatorILi2EjESF_ILi1EjENS0_6memory12LoadWithCastILi2EEENSI_13StoreWithCastILi1EEEEEviT_T0_T2_T3_T4_T5_ --------------------------
	.section	.nv.constant0._ZN2at6native27unrolled_elementwise_kernelIZZZNS0_65_GLOBAL__N__cd49fe81_27_ActivationSoftplusKernel_cu_1520ed90_293224softplus_backward_kernelERNS_18TensorIteratorBaseERKN3c106ScalarES8_ENKUlvE_clEvENKUlvE_clEvEUlddE_St5arrayIPcLm3EELi4E23TrivialOffsetCalculatorILi2EjESF_ILi1EjENS0_6memory12LoadWithCastILi2EEENSI_13StoreWithCastILi1EEEEEviT_T0_T2_T3_T4_T5_,"a",@progbits
	.sectionflags	@""
	.align	4
.nv.constant0._ZN2at6native27unrolled_elementwise_kernelIZZZNS0_65_GLOBAL__N__cd49fe81_27_ActivationSoftplusKernel_cu_1520ed90_293224softplus_backward_kernelERNS_18TensorIteratorBaseERKN3c106ScalarES8_ENKUlvE_clEvENKUlvE_clEvEUlddE_St5arrayIPcLm3EELi4E23TrivialOffsetCalculatorILi2EjESF_ILi1EjENS0_6memory12LoadWithCastILi2EEENSI_13StoreWithCastILi1EEEEEviT_T0_T2_T3_T4_T5_:
	.zero		976


//--------------------- .nv.constant0._ZN2at6native18elementwise_kernelILi128ELi2EZNS0_22gpu_kernel_impl_nocastIZZZNS0_65_GLOBAL__N__cd49fe81_27_ActivationSoftplusKernel_cu_1520ed90_293224softplus_backward_kernelERNS_18TensorIteratorBaseERKN3c106ScalarES9_ENKUlvE_clEvENKUlvE_clEvEUlddE_EEvS5_RKT_EUliE_EEviT1_ --------------------------
	.section	.nv.constant0._ZN2at6native18elementwise_kernelILi128ELi2EZNS0_22gpu_kernel_impl_nocastIZZZNS0_65_GLOBAL__N__cd49fe81_27_ActivationSoftplusKernel_cu_1520ed90_293224softplus_backward_kernelERNS_18TensorIteratorBaseERKN3c106ScalarES9_ENKUlvE_clEvENKUlvE_clEvEUlddE_EEvS5_RKT_EUliE_EEviT1_,"a",@progbits
	.sectionflags	@""
	.align	4
.nv.constant0._ZN2at6native18elementwise_kernelILi128ELi2EZNS0_22gpu_kernel_impl_nocastIZZZNS0_65_GLOBAL__N__cd49fe81_27_ActivationSoftplusKernel_cu_1520ed90_293224softplus_backward_kernelERNS_18TensorIteratorBaseERKN3c106ScalarES9_ENKUlvE_clEvENKUlvE_clEvEUlddE_EEvS5_RKT_EUliE_EEviT1_:
	.zero		1568


//--------------------- .nv.constant0._ZN2at6native27unrolled_elementwise_kernelIZZZNS0_65_GLOBAL__N__cd49fe81_27_ActivationSoftplusKernel_cu_1520ed90_293224softplus_backward_kernelERNS_18TensorIteratorBaseERKN3c106ScalarES8_ENKUlvE_clEvENKUlvE_clEvEUlddE_St5arrayIPcLm3EELi4E23TrivialOffsetCalculatorILi2EjESF_ILi1EjENS0_6memory15LoadWithoutCastENSI_16StoreWithoutCastEEEviT_T0_T2_T3_T4_T5_ --------------------------
	.section	.nv.constant0._ZN2at6native27unrolled_elementwise_kernelIZZZNS0_65_GLOBAL__N__cd49fe81_27_ActivationSoftplusKernel_cu_1520ed90_293224softplus_backward_kernelERNS_18TensorIteratorBaseERKN3c106ScalarES8_ENKUlvE_clEvENKUlvE_clEvEUlddE_St5arrayIPcLm3EELi4E23TrivialOffsetCalculatorILi2EjESF_ILi1EjENS0_6memory15LoadWithoutCastENSI_16StoreWithoutCastEEEviT_T0_T2_T3_T4_T5_,"a",@progbits
	.sectionflags	@""
	.align	4
.nv.constant0._ZN2at6native27unrolled_elementwise_kernelIZZZNS0_65_GLOBAL__N__cd49fe81_27_ActivationSoftplusKernel_cu_1520ed90_293224softplus_backward_kernelERNS_18TensorIteratorBaseERKN3c106ScalarES8_ENKUlvE_clEvENKUlvE_clEvEUlddE_St5arrayIPcLm3EELi4E23TrivialOffsetCalculatorILi2EjESF_ILi1EjENS0_6memory15LoadWithoutCastENSI_16StoreWithoutCastEEEviT_T0_T2_T3_T4_T5_:
	.zero		956


//--------------------- .nv.constant0._ZN2at6native29vectorized_elementwise_kernelILi2EZZZNS0_65_GLOBAL__N__cd49fe81_27_ActivationSoftplusKernel_cu_1520ed90_293224softplus_backward_kernelERNS_18TensorIteratorBaseERKN3c106ScalarES8_ENKUlvE_clEvENKUlvE_clEvEUlddE_St5arrayIPcLm3EEEEviT0_T1_ --------------------------
	.section	.nv.constant0._ZN2at6native29vectorized_elementwise_kernelILi2EZZZNS0_65_GLOBAL__N__cd49fe81_27_ActivationSoftplusKernel_cu_1520ed90_293224softplus_backward_kernelERNS_18TensorIteratorBaseERKN3c106ScalarES8_ENKUlvE_clEvENKUlvE_clEvEUlddE_St5arrayIPcLm3EEEEviT0_T1_,"a",@progbits
	.sectionflags	@""
	.align	4
.nv.constant0._ZN2at6native29vectorized_elementwise_kernelILi2EZZZNS0_65_GLOBAL__N__cd49fe81_27_ActivationSoftplusKernel_cu_1520ed90_293224softplus_backward_kernelERNS_18TensorIteratorBaseERKN3c106ScalarES8_ENKUlvE_clEvENKUlvE_clEvEUlddE_St5arrayIPcLm3EEEEviT0_T1_:
	.zero		952


//--------------------- .nv.constant0._ZN2at6native29vectorized_elementwise_kernelILi4EZZZNS0_65_GLOBAL__N__cd49fe81_27_ActivationSoftplusKernel_cu_1520ed90_293224softplus_backward_kernelERNS_18TensorIteratorBaseERKN3c106ScalarES8_ENKUlvE_clEvENKUlvE_clEvEUlddE_St5arrayIPcLm3EEEEviT0_T1_ --------------------------
	.section	.nv.constant0._ZN2at6native29vectorized_elementwise_kernelILi4EZZZNS0_65_GLOBAL__N__cd49fe81_27_ActivationSoftplusKernel_cu_1520ed90_293224softplus_backward_kernelERNS_18TensorIteratorBaseERKN3c106ScalarES8_ENKUlvE_clEvENKUlvE_clEvEUlddE_St5arrayIPcLm3EEEEviT0_T1_,"a",@progbits
	.sectionflags	@""
	.align	4
.nv.constant0._ZN2at6native29vectorized_elementwise_kernelILi4EZZZNS0_65_GLOBAL__N__cd49fe81_27_ActivationSoftplusKernel_cu_1520ed90_293224softplus_backward_kernelERNS_18TensorIteratorBaseERKN3c106ScalarES8_ENKUlvE_clEvENKUlvE_clEvEUlddE_St5arrayIPcLm3EEEEviT0_T1_:
	.zero		952


//--------------------- .nv.constant0._ZN2at6native29vectorized_elementwise_kernelILi8EZZZNS0_65_GLOBAL__N__cd49fe81_27_ActivationSoftplusKernel_cu_1520ed90_293224softplus_backward_kernelERNS_18TensorIteratorBaseERKN3c106ScalarES8_ENKUlvE_clEvENKUlvE_clEvEUlddE_St5arrayIPcLm3EEEEviT0_T1_ --------------------------
	.section	.nv.constant0._ZN2at6native29vectorized_elementwise_kernelILi8EZZZNS0_65_GLOBAL__N__cd49fe81_27_ActivationSoftplusKernel_cu_1520ed90_293224softplus_backward_kernelERNS_18TensorIteratorBaseERKN3c106ScalarES8_ENKUlvE_clEvENKUlvE_clEvEUlddE_St5arrayIPcLm3EEEEviT0_T1_,"a",@progbits
	.sectionflags	@""
	.align	4
.nv.constant0._ZN2at6native29vectorized_elementwise_kernelILi8EZZZNS0_65_GLOBAL__N__cd49fe81_27_ActivationSoftplusKernel_cu_1520ed90_293224softplus_backward_kernelERNS_18TensorIteratorBaseERKN3c106ScalarES8_ENKUlvE_clEvENKUlvE_clEvEUlddE_St5arrayIPcLm3EEEEviT0_T1_:
	.zero		952


//--------------------- .nv.constant0._ZN2at6native18elementwise_kernelILi128ELi4EZNS0_15gpu_kernel_implIZZZNS0_65_GLOBAL__N__cd49fe81_27_ActivationSoftplusKernel_cu_1520ed90_293215softplus_kernelERNS_18TensorIteratorBaseERKN3c106ScalarES9_ENKUlvE_clEvENKUlvE2_clEvEUlNS6_8BFloat16EE_EEvS5_RKT_EUliE_EEviT1_ --------------------------
	.section	.nv.constant0._ZN2at6native18elementwise_kernelILi128ELi4EZNS0_15gpu_kernel_implIZZZNS0_65_GLOBAL__N__cd49fe81_27_ActivationSoftplusKernel_cu_1520ed90_293215softplus_kernelERNS_18TensorIteratorBaseERKN3c106ScalarES9_ENKUlvE_clEvENKUlvE2_clEvEUlNS6_8BFloat16EE_EEvS5_RKT_EUliE_EEviT1_,"a",@progbits
	.sectionflags	@""
	.align	4
.nv.constant0._ZN2at6native18elementwise_kernelILi128ELi4EZNS0_15gpu_kernel_implIZZZNS0_65_GLOBAL__N__cd49fe81_27_ActivationSoftplusKernel_cu_1520ed90_293215softplus_kernelERNS_18TensorIteratorBaseERKN3c106ScalarES9_ENKUlvE_clEvENKUlvE2_clEvEUlNS6_8BFloat16EE_EEvS5_RKT_EUliE_EEviT1_:
	.zero		1456


//--------------------- .nv.constant0._ZN2at6native27unrolled_elementwise_kernelIZZZNS0_65_GLOBAL__N__cd49fe81_27_ActivationSoftplusKernel_cu_1520ed90_293215softplus_kernelERNS_18TensorIteratorBaseERKN3c106ScalarES8_ENKUlvE_clEvENKUlvE2_clEvEUlNS5_8BFloat16EE_St5arrayIPcLm2EELi4E23TrivialOffsetCalculatorILi1EjESH_NS0_6memory12LoadWithCastILi1EEENSI_13StoreWithCastILi1EEEEEviT_T0_T2_T3_T4_T5_ --------------------------
	.section	.nv.constant0._ZN2at6native27unrolled_elementwise_kernelIZZZNS0_65_GLOBAL__N__cd49fe81_27_ActivationSoftplusKernel_cu_1520ed90_293215softplus_kernelERNS_18TensorIteratorBaseERKN3c106ScalarES8_ENKUlvE_clEvENKUlvE2_clEvEUlNS5_8BFloat16EE_St5arrayIPcLm2EELi4E23TrivialOffsetCalculatorILi1EjESH_NS0_6memory12LoadWithCastILi1EEENSI_13StoreWithCastILi1EEEEEviT_T0_T2_T3_T4_T5_,"a",@progbits
	.sectionflags	@""
	.align	4
.nv.constant0._ZN2at6native27unrolled_elementwise_kernelIZZZNS0_65_GLOBAL__N__cd49fe81_27_ActivationSoftplusKernel_cu_1520ed90_293215softplus_kernelERNS_18TensorIteratorBaseERKN3c106ScalarES8_ENKUlvE_clEvENKUlvE2_clEvEUlNS5_8BFloat16EE_St5arrayIPcLm2EELi4E23TrivialOffsetCalculatorILi1EjESH_NS0_6memory12LoadWithCastILi1EEENSI_13StoreWithCastILi1EEEEEviT_T0_T2_T3_T4_T5_:
	.zero		956


//--------------------- .nv.constant0._ZN2at6native18elementwise_kernelILi128ELi4EZNS0_22gpu_kernel_impl_nocastIZZZNS0_65_GLOBAL__N__cd49fe81_27_ActivationSoftplusKernel_cu_1520ed90_293215softplus_kernelERNS_18TensorIteratorBaseERKN3c106ScalarES9_ENKUlvE_clEvENKUlvE2_clEvEUlNS6_8BFloat16EE_EEvS5_RKT_EUliE_EEviT1_ --------------------------
	.section	.nv.constant0._ZN2at6native18elementwise_kernelILi128ELi4EZNS0_22gpu_kernel_impl_nocastIZZZNS0_65_GLOBAL__N__cd49fe81_27_ActivationSoftplusKernel_cu_1520ed90_293215softplus_kernelERNS_18TensorIteratorBaseERKN3c106ScalarES9_ENKUlvE_clEvENKUlvE2_clEvEUlNS6_8BFloat16EE_EEvS5_RKT_EUliE_EEviT1_,"a",@progbits
	.sectionflags	@""
	.align	4
.nv.constant0._ZN2at6native18elementwise_kernelILi128ELi4EZNS0_22gpu_kernel_impl_nocastIZZZNS0_65_GLOBAL__N__cd49fe81_27_ActivationSoftplusKernel_cu_1520ed90_293215softplus_kernelERNS_18TensorIteratorBaseERKN3c106ScalarES9_ENKUlvE_clEvENKUlvE2_clEvEUlNS6_8BFloat16EE_EEvS5_RKT_EUliE_EEviT1_:
	.zero		1448


//--------------------- .nv.constant0._ZN2at6native27unrolled_elementwise_kernelIZZZNS0_65_GLOBAL__N__cd49fe81_27_ActivationSoftplusKernel_cu_1520ed90_293215softplus_kernelERNS_18TensorIteratorBaseERKN3c106ScalarES8_ENKUlvE_clEvENKUlvE2_clEvEUlNS5_8BFloat16EE_St5arrayIPcLm2EELi4E23TrivialOffsetCalculatorILi1EjESH_NS0_6memory15LoadWithoutCastENSI_16StoreWithoutCastEEEviT_T0_T2_T3_T4_T5_ --------------------------
	.section	.nv.constant0._ZN2at6native27unrolled_elementwise_kernelIZZZNS0_65_GLOBAL__N__cd49fe81_27_ActivationSoftplusKernel_cu_1520ed90_293215softplus_kernelERNS_18TensorIteratorBaseERKN3c106ScalarES8_ENKUlvE_clEvENKUlvE2_clEvEUlNS5_8BFloat16EE_St5arrayIPcLm2EELi4E23TrivialOffsetCalculatorILi1EjESH_NS0_6memory15LoadWithoutCastENSI_16StoreWithoutCastEEEviT_T0_T2_T3_T4_T5_,"a",@progbits
	.sectionflags	@""
	.align	4
.nv.constant0._ZN2at6native27unrolled_elementwise_kernelIZZZNS0_65_GLOBAL__N__cd49fe81_27_ActivationSoftplusKernel_cu_1520ed90_293215softplus_kernelERNS_18TensorIteratorBaseERKN3c106ScalarES8_ENKUlvE_clEvENKUlvE2_clEvEUlNS5_8BFloat16EE_St5arrayIPcLm2EELi4E23TrivialOffsetCalculatorILi1EjESH_NS0_6memory15LoadWithoutCastENSI_16StoreWithoutCastEEEviT_T0_T2_T3_T4_T5_:
	.zero		940


//--------------------- .nv.constant0._ZN2at6native29vectorized_elementwise_kernelILi2EZZZNS0_65_GLOBAL__N__cd49fe81_27_ActivationSoftplusKernel_cu_1520ed90_293215softplus_kernelERNS_18TensorIteratorBaseERKN3c106ScalarES8_ENKUlvE_clEvENKUlvE2_clEvEUlNS5_8BFloat16EE_St5arrayIPcLm2EEEEviT0_T1_ --------------------------
	.section	.nv.constant0._ZN2at6native29vectorized_elementwise_kernelILi2EZZZNS0_65_GLOBAL__N__cd49fe81_27_ActivationSoftplusKernel_cu_1520ed90_293215softplus_kernelERNS_18TensorIteratorBaseERKN3c106ScalarES8_ENKUlvE_clEvENKUlvE2_clEvEUlNS5_8BFloat16EE_St5arrayIPcLm2EEEEviT0_T1_,"a",@progbits
	.sectionflags	@""
	.align	4
.nv.constant0._ZN2at6native29vectorized_elementwise_kernelILi2EZZZNS0_65_GLOBAL__N__cd49fe81_27_ActivationSoftplusKernel_cu_1520ed90_293215softplus_kernelERNS_18TensorIteratorBaseERKN3c106ScalarES8_ENKUlvE_clEvENKUlvE2_clEvEUlNS5_8BFloat16EE_St5arrayIPcLm2EEEEviT0_T1_:
	.zero		936


//--------------------- .nv.constant0._ZN2at6native29vectorized_elementwise_kernelILi4EZZZNS0_65_GLOBAL__N__cd49fe81_27_ActivationSoftplusKernel_cu_1520ed90_293215softplus_kernelERNS_18TensorIteratorBaseERKN3c106ScalarES8_ENKUlvE_clEvENKUlvE2_clEvEUlNS5_8BFloat16EE_St5arrayIPcLm2EEEEviT0_T1_ --------------------------
	.section	.nv.constant0._ZN2at6native29vectorized_elementwise_kernelILi4EZZZNS0_65_GLOBAL__N__cd49fe81_27_ActivationSoftplusKernel_cu_1520ed90_293215softplus_kernelERNS_18TensorIteratorBaseERKN3c106ScalarES8_ENKUlvE_clEvENKUlvE2_clEvEUlNS5_8BFloat16EE_St5arrayIPcLm2EEEEviT0_T1_,"a",@progbits
	.sectionflags	@""
	.align	4
.nv.constant0._ZN2at6native29vectorized_elementwise_kernelILi4EZZZNS0_65_GLOBAL__N__cd49fe81_27_ActivationSoftplusKernel_cu_1520ed90_293215softplus_kernelERNS_18TensorIteratorBaseERKN3c106ScalarES8_ENKUlvE_clEvENKUlvE2_clEvEUlNS5_8BFloat16EE_St5arrayIPcLm2EEEEviT0_T1_:
	.zero		936


//--------------------- .nv.constant0._ZN2at6native29vectorized_elementwise_kernelILi8EZZZNS0_65_GLOBAL__N__cd49fe81_27_ActivationSoftplusKernel_cu_1520ed90_293215softplus_kernelERNS_18TensorIteratorBaseERKN3c106ScalarES8_ENKUlvE_clEvENKUlvE2_clEvEUlNS5_8BFloat16EE_St5arrayIPcLm2EEEEviT0_T1_ --------------------------
	.section	.nv.constant0._ZN2at6native29vectorized_elementwise_kernelILi8EZZZNS0_65_GLOBAL__N__cd49fe81_27_ActivationSoftplusKernel_cu_1520ed90_293215softplus_kernelERNS_18TensorIteratorBaseERKN3c106ScalarES8_ENKUlvE_clEvENKUlvE2_clEvEUlNS5_8BFloat16EE_St5arrayIPcLm2EEEEviT0_T1_,"a",@progbits
	.sectionflags	@""
	.align	4
.nv.constant0._ZN2at6native29vectorized_elementwise_kernelILi8EZZZNS0_65_GLOBAL__N__cd49fe81_27_ActivationSoftplusKernel_cu_1520ed90_293215softplus_kernelERNS_18TensorIteratorBaseERKN3c106ScalarES8_ENKUlvE_clEvENKUlvE2_clEvEUlNS5_8BFloat16EE_St5arrayIPcLm2EEEEviT0_T1_:
	.zero		936


//--------------------- .nv.constant0._ZN2at6native18elementwise_kernelILi128ELi4EZNS0_15gpu_kernel_implIZZZNS0_65_GLOBAL__N__cd49fe81_27_ActivationSoftplusKernel_cu_1520ed90_293215softplus_kernelERNS_18TensorIteratorBaseERKN3c106ScalarES9_ENKUlvE_clEvENKUlvE1_clEvEUlNS6_4HalfEE_EEvS5_RKT_EUliE_EEviT1_ --------------------------
	.section	.nv.constant0._ZN2at6native18elementwise_kernelILi128ELi4EZNS0_15gpu_kernel_implIZZZNS0_65_GLOBAL__N__cd49fe81_27_ActivationSoftplusKernel_cu_1520ed90_293215softplus_kernelERNS_18TensorIteratorBaseERKN3c106ScalarES9_ENKUlvE_clEvENKUlvE1_clEvEUlNS6_4HalfEE_EEvS5_RKT_EUliE_EEviT1_,"a",@progbits
	.sectionflags	@""
	.align	4
.nv.constant0._ZN2at6native18elementwise_kernelILi128ELi4EZNS0_15gpu_kernel_implIZZZNS0_65_GLOBAL__N__cd49fe81_27_ActivationSoftplusKernel_cu_1520ed90_293215softplus_kernelERNS_18TensorIteratorBaseERKN3c106ScalarES9_ENKUlvE_clEvENKUlvE1_clEvEUlNS6_4HalfEE_EEvS5_RKT_EUliE_EEviT1_:
	.zero		1456


//--------------------- .nv.constant0._ZN2at6native27unrolled_elementwise_kernelIZZZNS0_65_GLOBAL__N__cd49fe81_27_ActivationSoftplusKernel_cu_1520ed90_293215softplus_kernelERNS_18TensorIteratorBaseERKN3c106ScalarES8_ENKUlvE_clEvENKUlvE1_clEvEUlNS5_4HalfEE_St5arrayIPcLm2EELi4E23TrivialOffsetCalculatorILi1EjESH_NS0_6memory12LoadWithCastILi1EEENSI_13StoreWithCastILi1EEEEEviT_T0_T2_T3_T4_T5_ --------------------------
	.section	.nv.constant0._ZN2at6native27unrolled_elementwise_kernelIZZZNS0_65_GLOBAL__N__cd49fe81_27_ActivationSoftplusKernel_cu_1520ed90_293215softplus_kernelERNS_18TensorIteratorBaseERKN3c106ScalarES8_ENKUlvE_clEvENKUlvE1_clEvEUlNS5_4HalfEE_St5arrayIPcLm2EELi4E23TrivialOffsetCalculatorILi1EjESH_NS0_6memory12LoadWithCastILi1EEENSI_13StoreWithCastILi1EEEEEviT_T0_T2_T3_T4_T5_,"a",@progbits
	.sectionflags	@""
	.align	4
.nv.constant0._ZN2at6native27unrolled_elementwise_kernelIZZZNS0_65_GLOBAL__N__cd49fe81_27_ActivationSoftplusKernel_cu_1520ed90_293215softplus_kernelERNS_18TensorIteratorBaseERKN3c106ScalarES8_ENKUlvE_clEvENKUlvE1_clEvEUlNS5_4HalfEE_St5arrayIPcLm2EELi4E23TrivialOffsetCalculatorILi1EjESH_NS0_6memory12LoadWithCastILi1EEENSI_13StoreWithCastILi1EEEEEviT_T0_T2_T3_T4_T5_:
	.zero		956


//--------------------- .nv.constant0._ZN2at6native18elementwise_kernelILi128ELi4EZNS0_22gpu_kernel_impl_nocastIZZZNS0_65_GLOBAL__N__cd49fe81_27_ActivationSoftplusKernel_cu_1520ed90_293215softplus_kernelERNS_18TensorIteratorBaseERKN3c106ScalarES9_ENKUlvE_clEvENKUlvE1_clEvEUlNS6_4HalfEE_EEvS5_RKT_EUliE_EEviT1_ --------------------------
	.section	.nv.constant0._ZN2at6native18elementwise_kernelILi128ELi4EZNS0_22gpu_kernel_impl_nocastIZZZNS0_65_GLOBAL__N__cd49fe81_27_ActivationSoftplusKernel_cu_1520ed90_293215softplus_kernelERNS_18TensorIteratorBaseERKN3c106ScalarES9_ENKUlvE_clEvENKUlvE1_clEvEUlNS6_4HalfEE_EEvS5_RKT_EUliE_EEviT1_,"a",@progbits
	.sectionflags	@""
	.align	4
.nv.constant0._ZN2at6native18elementwise_kernelILi128ELi4EZNS0_22gpu_kernel_impl_nocastIZZZNS0_65_GLOBAL__N__cd49fe81_27_ActivationSoftplusKernel_cu_1520ed90_293215softplus_kernelERNS_18TensorIteratorBaseERKN3c106ScalarES9_ENKUlvE_clEvENKUlvE1_clEvEUlNS6_4HalfEE_EEvS5_RKT_EUliE_EEviT1_:
	.zero		1448


//--------------------- .nv.constant0._ZN2at6native27unrolled_elementwise_kernelIZZZNS0_65_GLOBAL__N__cd49fe81_27_ActivationSoftplusKernel_cu_1520ed90_293215softplus_kernelERNS_18TensorIteratorBaseERKN3c106ScalarES8_ENKUlvE_clEvENKUlvE1_clEvEUlNS5_4HalfEE_St5arrayIPcLm2EELi4E23TrivialOffsetCalculatorILi1EjESH_NS0_6memory15LoadWithoutCastENSI_16StoreWithoutCastEEEviT_T0_T2_T3_T4_T5_ --------------------------
	.section	.nv.constant0._ZN2at6native27unrolled_elementwise_kernelIZZZNS0_65_GLOBAL__N__cd49fe81_27_ActivationSoftplusKernel_cu_1520ed90_293215softplus_kernelERNS_18TensorIteratorBaseERKN3c106ScalarES8_ENKUlvE_clEvENKUlvE1_clEvEUlNS5_4HalfEE_St5arrayIPcLm2EELi4E23TrivialOffsetCalculatorILi1EjESH_NS0_6memory15LoadWithoutCastENSI_16StoreWithoutCastEEEviT_T0_T2_T3_T4_T5_,"a",@progbits
	.sectionflags	@""
	.align	4
.nv.constant0._ZN2at6native27unrolled_elementwise_kernelIZZZNS0_65_GLOBAL__N__cd49fe81_27_ActivationSoftplusKernel_cu_1520ed90_293215softplus_kernelERNS_18TensorIteratorBaseERKN3c106ScalarES8_ENKUlvE_clEvENKUlvE1_clEvEUlNS5_4HalfEE_St5arrayIPcLm2EELi4E23TrivialOffsetCalculatorILi1EjESH_NS0_6memory15LoadWithoutCastENSI_16StoreWithoutCastEEEviT_T0_T2_T3_T4_T5_:
	.zero		940


//--------------------- .nv.constant0._ZN2at6native29vectorized_elementwise_kernelILi2EZZZNS0_65_GLOBAL__N__cd49fe81_27_ActivationSoftplusKernel_cu_1520ed90_293215softplus_kernelERNS_18TensorIteratorBaseERKN3c106ScalarES8_ENKUlvE_clEvENKUlvE1_clEvEUlNS5_4HalfEE_St5arrayIPcLm2EEEEviT0_T1_ --------------------------
	.section	.nv.constant0._ZN2at6native29vectorized_elementwise_kernelILi2EZZZNS0_65_GLOBAL__N__cd49fe81_27_ActivationSoftplusKernel_cu_1520ed90_293215softplus_kernelERNS_18TensorIteratorBaseERKN3c106ScalarES8_ENKUlvE_clEvENKUlvE1_clEvEUlNS5_4HalfEE_St5arrayIPcLm2EEEEviT0_T1_,"a",@progbits
	.sectionflags	@""
	.align	4
.nv.constant0._ZN2at6native29vectorized_elementwise_kernelILi2EZZZNS0_65_GLOBAL__N__cd49fe81_27_ActivationSoftplusKernel_cu_1520ed90_293215softplus_kernelERNS_18TensorIteratorBaseERKN3c106ScalarES8_ENKUlvE_clEvENKUlvE1_clEvEUlNS5_4HalfEE_St5arrayIPcLm2EEEEviT0_T1_:
	.zero		936


//--------------------- .nv.constant0._ZN2at6native29vectorized_elementwise_kernelILi4EZZZNS0_65_GLOBAL__N__cd49fe81_27_ActivationSoftplusKernel_cu_1520ed90_293215softplus_kernelERNS_18TensorIteratorBaseERKN3c106ScalarES8_ENKUlvE_clEvENKUlvE1_clEvEUlNS5_4HalfEE_St5arrayIPcLm2EEEEviT0_T1_ --------------------------
	.section	.nv.constant0._ZN2at6native29vectorized_elementwise_kernelILi4EZZZNS0_65_GLOBAL__N__cd49fe81_27_ActivationSoftplusKernel_cu_1520ed90_293215softplus_kernelERNS_18TensorIteratorBaseERKN3c106ScalarES8_ENKUlvE_clEvENKUlvE1_clEvEUlNS5_4HalfEE_St5arrayIPcLm2EEEEviT0_T1_,"a",@progbits
	.sectionflags	@""
	.align	4
.nv.constant0._ZN2at6native29vectorized_elementwise_kernelILi4EZZZNS0_65_GLOBAL__N__cd49fe81_27_ActivationSoftplusKernel_cu_1520ed90_293215softplus_kernelERNS_18TensorIteratorBaseERKN3c106ScalarES8_ENKUlvE_clEvENKUlvE1_clEvEUlNS5_4HalfEE_St5arrayIPcLm2EEEEviT0_T1_:
	.zero		936


//--------------------- .nv.constant0._ZN2at6native29vectorized_elementwise_kernelILi8EZZZNS0_65_GLOBAL__N__cd49fe81_27_ActivationSoftplusKernel_cu_1520ed90_293215softplus_kernelERNS_18TensorIteratorBaseERKN3c106ScalarES8_ENKUlvE_clEvENKUlvE1_clEvEUlNS5_4HalfEE_St5arrayIPcLm2EEEEviT0_T1_ --------------------------
	.section	.nv.constant0._ZN2at6native29vectorized_elementwise_kernelILi8EZZZNS0_65_GLOBAL__N__cd49fe81_27_ActivationSoftplusKernel_cu_1520ed90_293215softplus_kernelERNS_18TensorIteratorBaseERKN3c106ScalarES8_ENKUlvE_clEvENKUlvE1_clEvEUlNS5_4HalfEE_St5arrayIPcLm2EEEEviT0_T1_,"a",@progbits
	.sectionflags	@""
	.align	4
.nv.constant0._ZN2at6native29vectorized_elementwise_kernelILi8EZZZNS0_65_GLOBAL__N__cd49fe81_27_ActivationSoftplusKernel_cu_1520ed90_293215softplus_kernelERNS_18TensorIteratorBaseERKN3c106ScalarES8_ENKUlvE_clEvENKUlvE1_clEvEUlNS5_4HalfEE_St5arrayIPcLm2EEEEviT0_T1_:
	.zero		936


//--------------------- .nv.constant0._ZN2at6native18elementwise_kernelILi128ELi4EZNS0_15gpu_kernel_implIZZZNS0_65_GLOBAL__N__cd49fe81_27_ActivationSoftplusKernel_cu_1520ed90_293215softplus_kernelERNS_18TensorIteratorBaseERKN3c106ScalarES9_ENKUlvE_clEvENKUlvE0_clEvEUlfE_EEvS5_RKT_EUliE_EEviT1_ --------------------------
	.section	.nv.constant0._ZN2at6native18elementwise_kernelILi128ELi4EZNS0_15gpu_kernel_implIZZZNS0_65_GLOBAL__N__cd49fe81_27_ActivationSoftplusKernel_cu_1520ed90_293215softplus_kernelERNS_18TensorIteratorBaseERKN3c106ScalarES9_ENKUlvE_clEvENKUlvE0_clEvEUlfE_EEvS5_RKT_EUliE_EEviT1_,"a",@progbits
	.sectionflags	@""
	.align	4
.nv.constant0._ZN2at6native18elementwise_kernelILi128ELi4EZNS0_15gpu_kernel_implIZZZNS0_65_GLOBAL__N__cd49fe81_27_ActivationSoftplusKernel_cu_1520ed90_293215softplus_kernelERNS_18TensorIteratorBaseERKN3c106ScalarES9_ENKUlvE_clEvENKUlvE0_clEvEUlfE_EEvS5_RKT_EUliE_EEviT1_:
	.zero		1456


//--------------------- .nv.constant0._ZN2at6native27unrolled_elementwise_kernelIZZZNS0_65_GLOBAL__N__cd49fe81_27_ActivationSoftplusKernel_cu_1520ed90_293215softplus_kernelERNS_18TensorIteratorBaseERKN3c106ScalarES8_ENKUlvE_clEvENKUlvE0_clEvEUlfE_St5arrayIPcLm2EELi4E23TrivialOffsetCalculatorILi1EjESG_NS0_6memory12LoadWithCastILi1EEENSH_13StoreWithCastILi1EEEEEviT_T0_T2_T3_T4_T5_ --------------------------
	.section	.nv.constant0._ZN2at6native27unrolled_elementwise_kernelIZZZNS0_65_GLOBAL__N__cd49fe81_27_ActivationSoftplusKernel_cu_1520ed90_293215softplus_kernelERNS_18TensorIteratorBaseERKN3c106ScalarES8_ENKUlvE_clEvENKUlvE0_clEvEUlfE_St5arrayIPcLm2EELi4E23TrivialOffsetCalculatorILi1EjESG_NS0_6memory12LoadWithCastILi1EEENSH_13StoreWithCastILi1EEEEEviT_T0_T2_T3_T4_T5_,"a",@progbits
	.sectionflags	@""
	.align	4
.nv.constant0._ZN2at6native27unrolled_elementwise_kernelIZZZNS0_65_GLOBAL__N__cd49fe81_27_ActivationSoftplusKernel_cu_1520ed90_293215softplus_kernelERNS_18TensorIteratorBaseERKN3c106ScalarES8_ENKUlvE_clEvENKUlvE0_clEvEUlfE_St5arrayIPcLm2EELi4E23TrivialOffsetCalculatorILi1EjESG_NS0_6memory12LoadWithCastILi1EEENSH_13StoreWithCastILi1EEEEEviT_T0_T2_T3_T4_T5_:
	.zero		956


//--------------------- .nv.constant0._ZN2at6native18elementwise_kernelILi128ELi2EZNS0_22gpu_kernel_impl_nocastIZZZNS0_65_GLOBAL__N__cd49fe81_27_ActivationSoftplusKernel_cu_1520ed90_293215softplus_kernelERNS_18TensorIteratorBaseERKN3c106ScalarES9_ENKUlvE_clEvENKUlvE0_clEvEUlfE_EEvS5_RKT_EUliE_EEviT1_ --------------------------
	.section	.nv.constant0._ZN2at6native18elementwise_kernelILi128ELi2EZNS0_22gpu_kernel_impl_nocastIZZZNS0_65_GLOBAL__N__cd49fe81_27_ActivationSoftplusKernel_cu_1520ed90_293215softplus_kernelERNS_18TensorIteratorBaseERKN3c106ScalarES9_ENKUlvE_clEvENKUlvE0_clEvEUlfE_EEvS5_RKT_EUliE_EEviT1_,"a",@progbits
	.sectionflags	@""
	.align	4
.nv.constant0._ZN2at6native18elementwise_kernelILi128ELi2EZNS0_22gpu_kernel_impl_nocastIZZZNS0_65_GLOBAL__N__cd49fe81_27_ActivationSoftplusKernel_cu_1520ed90_293215softplus_kernelERNS_18TensorIteratorBaseERKN3c106ScalarES9_ENKUlvE_clEvENKUlvE0_clEvEUlfE_EEvS5_RKT_EUliE_EEviT1_:
	.zero		1448


//--------------------- .nv.constant0._ZN2at6native27unrolled_elementwise_kernelIZZZNS0_65_GLOBAL__N__cd49fe81_27_ActivationSoftplusKernel_cu_1520ed90_293215softplus_kernelERNS_18TensorIteratorBaseERKN3c106ScalarES8_ENKUlvE_clEvENKUlvE0_clEvEUlfE_St5arrayIPcLm2EELi4E23TrivialOffsetCalculatorILi1EjESG_NS0_6memory15LoadWithoutCastENSH_16StoreWithoutCastEEEviT_T0_T2_T3_T4_T5_ --------------------------
	.section	.nv.constant0._ZN2at6native27unrolled_elementwise_kernelIZZZNS0_65_GLOBAL__N__cd49fe81_27_ActivationSoftplusKernel_cu_1520ed90_293215softplus_kernelERNS_18TensorIteratorBaseERKN3c106ScalarES8_ENKUlvE_clEvENKUlvE0_clEvEUlfE_St5arrayIPcLm2EELi4E23TrivialOffsetCalculatorILi1EjESG_NS0_6memory15LoadWithoutCastENSH_16StoreWithoutCastEEEviT_T0_T2_T3_T4_T5_,"a",@progbits
	.sectionflags	@""
	.align	4
.nv.constant0._ZN2at6native27unrolled_elementwise_kernelIZZZNS0_65_GLOBAL__N__cd49fe81_27_ActivationSoftplusKernel_cu_1520ed90_293215softplus_kernelERNS_18TensorIteratorBaseERKN3c106ScalarES8_ENKUlvE_clEvENKUlvE0_clEvEUlfE_St5arrayIPcLm2EELi4E23TrivialOffsetCalculatorILi1EjESG_NS0_6memory15LoadWithoutCastENSH_16StoreWithoutCastEEEviT_T0_T2_T3_T4_T5_:
	.zero		940


//--------------------- .nv.constant0._ZN2at6native29vectorized_elementwise_kernelILi2EZZZNS0_65_GLOBAL__N__cd49fe81_27_ActivationSoftplusKernel_cu_1520ed90_293215softplus_kernelERNS_18TensorIteratorBaseERKN3c106ScalarES8_ENKUlvE_clEvENKUlvE0_clEvEUlfE_St5arrayIPcLm2EEEEviT0_T1_ --------------------------
	.section	.nv.constant0._ZN2at6native29vectorized_elementwise_kernelILi2EZZZNS0_65_GLOBAL__N__cd49fe81_27_ActivationSoftplusKernel_cu_1520ed90_293215softplus_kernelERNS_18TensorIteratorBaseERKN3c106ScalarES8_ENKUlvE_clEvENKUlvE0_clEvEUlfE_St5arrayIPcLm2EEEEviT0_T1_,"a",@progbits
	.sectionflags	@""
	.align	4
.nv.constant0._ZN2at6native29vectorized_elementwise_kernelILi2EZZZNS0_65_GLOBAL__N__cd49fe81_27_ActivationSoftplusKernel_cu_1520ed90_293215softplus_kernelERNS_18TensorIteratorBaseERKN3c106ScalarES8_ENKUlvE_clEvENKUlvE0_clEvEUlfE_St5arrayIPcLm2EEEEviT0_T1_:
	.zero		936


//--------------------- .nv.constant0._ZN2at6native29vectorized_elementwise_kernelILi4EZZZNS0_65_GLOBAL__N__cd49fe81_27_ActivationSoftplusKernel_cu_1520ed90_293215softplus_kernelERNS_18TensorIteratorBaseERKN3c106ScalarES8_ENKUlvE_clEvENKUlvE0_clEvEUlfE_St5arrayIPcLm2EEEEviT0_T1_ --------------------------
	.section	.nv.constant0._ZN2at6native29vectorized_elementwise_kernelILi4EZZZNS0_65_GLOBAL__N__cd49fe81_27_ActivationSoftplusKernel_cu_1520ed90_293215softplus_kernelERNS_18TensorIteratorBaseERKN3c106ScalarES8_ENKUlvE_clEvENKUlvE0_clEvEUlfE_St5arrayIPcLm2EEEEviT0_T1_,"a",@progbits
	.sectionflags	@""
	.align	4
.nv.constant0._ZN2at6native29vectorized_elementwise_kernelILi4EZZZNS0_65_GLOBAL__N__cd49fe81_27_ActivationSoftplusKernel_cu_1520ed90_293215softplus_kernelERNS_18TensorIteratorBaseERKN3c106ScalarES8_ENKUlvE_clEvENKUlvE0_clEvEUlfE_St5arrayIPcLm2EEEEviT0_T1_:
	.zero		936


//--------------------- .nv.constant0._ZN2at6native29vectorized_elementwise_kernelILi8EZZZNS0_65_GLOBAL__N__cd49fe81_27_ActivationSoftplusKernel_cu_1520ed90_293215softplus_kernelERNS_18TensorIteratorBaseERKN3c106ScalarES8_ENKUlvE_clEvENKUlvE0_clEvEUlfE_St5arrayIPcLm2EEEEviT0_T1_ --------------------------
	.section	.nv.constant0._ZN2at6native29vectorized_elementwise_kernelILi8EZZZNS0_65_GLOBAL__N__cd49fe81_27_ActivationSoftplusKernel_cu_1520ed90_293215softplus_kernelERNS_18TensorIteratorBaseERKN3c106ScalarES8_ENKUlvE_clEvENKUlvE0_clEvEUlfE_St5arrayIPcLm2EEEEviT0_T1_,"a",@progbits
	.sectionflags	@""
	.align	4
.nv.constant0._ZN2at6native29vectorized_elementwise_kernelILi8EZZZNS0_65_GLOBAL__N__cd49fe81_27_ActivationSoftplusKernel_cu_1520ed90_293215softplus_kernelERNS_18TensorIteratorBaseERKN3c106ScalarES8_ENKUlvE_clEvENKUlvE0_clEvEUlfE_St5arrayIPcLm2EEEEviT0_T1_:
	.zero		936


//--------------------- .nv.constant0._ZN2at6native18elementwise_kernelILi128ELi4EZNS0_15gpu_kernel_implIZZZNS0_65_GLOBAL__N__cd49fe81_27_ActivationSoftplusKernel_cu_1520ed90_293215softplus_kernelERNS_18TensorIteratorBaseERKN3c106ScalarES9_ENKUlvE_clEvENKUlvE_clEvEUldE_EEvS5_RKT_EUliE_EEviT1_ --------------------------
	.section	.nv.constant0._ZN2at6native18elementwise_kernelILi128ELi4EZNS0_15gpu_kernel_implIZZZNS0_65_GLOBAL__N__cd49fe81_27_ActivationSoftplusKernel_cu_1520ed90_293215softplus_kernelERNS_18TensorIteratorBaseERKN3c106ScalarES9_ENKUlvE_clEvENKUlvE_clEvEUldE_EEvS5_RKT_EUliE_EEviT1_,"a",@progbits
	.sectionflags	@""
	.align	4
.nv.constant0._ZN2at6native18elementwise_kernelILi128ELi4EZNS0_15gpu_kernel_implIZZZNS0_65_GLOBAL__N__cd49fe81_27_ActivationSoftplusKernel_cu_1520ed90_293215softplus_kernelERNS_18TensorIteratorBaseERKN3c106ScalarES9_ENKUlvE_clEvENKUlvE_clEvEUldE_EEvS5_RKT_EUliE_EEviT1_:
	.zero		1464


//--------------------- .nv.constant0._ZN2at6native27unrolled_elementwise_kernelIZZZNS0_65_GLOBAL__N__cd49fe81_27_ActivationSoftplusKernel_cu_1520ed90_293215softplus_kernelERNS_18TensorIteratorBaseERKN3c106ScalarES8_ENKUlvE_clEvENKUlvE_clEvEUldE_St5arrayIPcLm2EELi4E23TrivialOffsetCalculatorILi1EjESG_NS0_6memory12LoadWithCastILi1EEENSH_13StoreWithCastILi1EEEEEviT_T0_T2_T3_T4_T5_ --------------------------
	.section	.nv.constant0._ZN2at6native27unrolled_elementwise_kernelIZZZNS0_65_GLOBAL__N__cd49fe81_27_ActivationSoftplusKernel_cu_1520ed90_293215softplus_kernelERNS_18TensorIteratorBaseERKN3c106ScalarES8_ENKUlvE_clEvENKUlvE_clEvEUldE_St5arrayIPcLm2EELi4E23TrivialOffsetCalculatorILi1EjESG_NS0_6memory12LoadWithCastILi1EEENSH_13StoreWithCastILi1EEEEEviT_T0_T2_T3_T4_T5_,"a",@progbits
	.sectionflags	@""
	.align	4
.nv.constant0._ZN2at6native27unrolled_elementwise_kernelIZZZNS0_65_GLOBAL__N__cd49fe81_27_ActivationSoftplusKernel_cu_1520ed90_293215softplus_kernelERNS_18TensorIteratorBaseERKN3c106ScalarES8_ENKUlvE_clEvENKUlvE_clEvEUldE_St5arrayIPcLm2EELi4E23TrivialOffsetCalculatorILi1EjESG_NS0_6memory12LoadWithCastILi1EEENSH_13StoreWithCastILi1EEEEEviT_T0_T2_T3_T4_T5_:
	.zero		964


//--------------------- .nv.constant0._ZN2at6native18elementwise_kernelILi128ELi2EZNS0_22gpu_kernel_impl_nocastIZZZNS0_65_GLOBAL__N__cd49fe81_27_ActivationSoftplusKernel_cu_1520ed90_293215softplus_kernelERNS_18TensorIteratorBaseERKN3c106ScalarES9_ENKUlvE_clEvENKUlvE_clEvEUldE_EEvS5_RKT_EUliE_EEviT1_ --------------------------
	.section	.nv.constant0._ZN2at6native18elementwise_kernelILi128ELi2EZNS0_22gpu_kernel_impl_nocastIZZZNS0_65_GLOBAL__N__cd49fe81_27_ActivationSoftplusKernel_cu_1520ed90_293215softplus_kernelERNS_18TensorIteratorBaseERKN3c106ScalarES9_ENKUlvE_clEvENKUlvE_clEvEUldE_EEvS5_RKT_EUliE_EEviT1_,"a",@progbits
	.sectionflags	@""
	.align	4
.nv.constant0._ZN2at6native18elementwise_kernelILi128ELi2EZNS0_22gpu_kernel_impl_nocastIZZZNS0_65_GLOBAL__N__cd49fe81_27_ActivationSoftplusKernel_cu_1520ed90_293215softplus_kernelERNS_18TensorIteratorBaseERKN3c106ScalarES9_ENKUlvE_clEvENKUlvE_clEvEUldE_EEvS5_RKT_EUliE_EEviT1_:
	.zero		1456


//--------------------- .nv.constant0._ZN2at6native27unrolled_elementwise_kernelIZZZNS0_65_GLOBAL__N__cd49fe81_27_ActivationSoftplusKernel_cu_1520ed90_293215softplus_kernelERNS_18TensorIteratorBaseERKN3c106ScalarES8_ENKUlvE_clEvENKUlvE_clEvEUldE_St5arrayIPcLm2EELi4E23TrivialOffsetCalculatorILi1EjESG_NS0_6memory15LoadWithoutCastENSH_16StoreWithoutCastEEEviT_T0_T2_T3_T4_T5_ --------------------------
	.section	.nv.constant0._ZN2at6native27unrolled_elementwise_kernelIZZZNS0_65_GLOBAL__N__cd49fe81_27_ActivationSoftplusKernel_cu_1520ed90_293215softplus_kernelERNS_18TensorIteratorBaseERKN3c106ScalarES8_ENKUlvE_clEvENKUlvE_clEvEUldE_St5arrayIPcLm2EELi4E23TrivialOffsetCalculatorILi1EjESG_NS0_6memory15LoadWithoutCastENSH_16StoreWithoutCastEEEviT_T0_T2_T3_T4_T5_,"a",@progbits
	.sectionflags	@""
	.align	4
.nv.constant0._ZN2at6native27unrolled_elementwise_kernelIZZZNS0_65_GLOBAL__N__cd49fe81_27_ActivationSoftplusKernel_cu_1520ed90_293215softplus_kernelERNS_18TensorIteratorBaseERKN3c106ScalarES8_ENKUlvE_clEvENKUlvE_clEvEUldE_St5arrayIPcLm2EELi4E23TrivialOffsetCalculatorILi1EjESG_NS0_6memory15LoadWithoutCastENSH_16StoreWithoutCastEEEviT_T0_T2_T3_T4_T5_:
	.zero		948


//--------------------- .nv.constant0._ZN2at6native29vectorized_elementwise_kernelILi2EZZZNS0_65_GLOBAL__N__cd49fe81_27_ActivationSoftplusKernel_cu_1520ed90_293215softplus_kernelERNS_18TensorIteratorBaseERKN3c106ScalarES8_ENKUlvE_clEvENKUlvE_clEvEUldE_St5arrayIPcLm2EEEEviT0_T1_ --------------------------
	.section	.nv.constant0._ZN2at6native29vectorized_elementwise_kernelILi2EZZZNS0_65_GLOBAL__N__cd49fe81_27_ActivationSoftplusKernel_cu_1520ed90_293215softplus_kernelERNS_18TensorIteratorBaseERKN3c106ScalarES8_ENKUlvE_clEvENKUlvE_clEvEUldE_St5arrayIPcLm2EEEEviT0_T1_,"a",@progbits
	.sectionflags	@""
	.align	4
.nv.constant0._ZN2at6native29vectorized_elementwise_kernelILi2EZZZNS0_65_GLOBAL__N__cd49fe81_27_ActivationSoftplusKernel_cu_1520ed90_293215softplus_kernelERNS_18TensorIteratorBaseERKN3c106ScalarES8_ENKUlvE_clEvENKUlvE_clEvEUldE_St5arrayIPcLm2EEEEviT0_T1_:
	.zero		944


//--------------------- .nv.constant0._ZN2at6native29vectorized_elementwise_kernelILi4EZZZNS0_65_GLOBAL__N__cd49fe81_27_ActivationSoftplusKernel_cu_1520ed90_293215softplus_kernelERNS_18TensorIteratorBaseERKN3c106ScalarES8_ENKUlvE_clEvENKUlvE_clEvEUldE_St5arrayIPcLm2EEEEviT0_T1_ --------------------------
	.section	.nv.constant0._ZN2at6native29vectorized_elementwise_kernelILi4EZZZNS0_65_GLOBAL__N__cd49fe81_27_ActivationSoftplusKernel_cu_1520ed90_293215softplus_kernelERNS_18TensorIteratorBaseERKN3c106ScalarES8_ENKUlvE_clEvENKUlvE_clEvEUldE_St5arrayIPcLm2EEEEviT0_T1_,"a",@progbits
	.sectionflags	@""
	.align	4
.nv.constant0._ZN2at6native29vectorized_elementwise_kernelILi4EZZZNS0_65_GLOBAL__N__cd49fe81_27_ActivationSoftplusKernel_cu_1520ed90_293215softplus_kernelERNS_18TensorIteratorBaseERKN3c106ScalarES8_ENKUlvE_clEvENKUlvE_clEvEUldE_St5arrayIPcLm2EEEEviT0_T1_:
	.zero		944


//--------------------- .nv.constant0._ZN2at6native29vectorized_elementwise_kernelILi8EZZZNS0_65_GLOBAL__N__cd49fe81_27_ActivationSoftplusKernel_cu_1520ed90_293215softplus_kernelERNS_18TensorIteratorBaseERKN3c106ScalarES8_ENKUlvE_clEvENKUlvE_clEvEUldE_St5arrayIPcLm2EEEEviT0_T1_ --------------------------
	.section	.nv.constant0._ZN2at6native29vectorized_elementwise_kernelILi8EZZZNS0_65_GLOBAL__N__cd49fe81_27_ActivationSoftplusKernel_cu_1520ed90_293215softplus_kernelERNS_18TensorIteratorBaseERKN3c106ScalarES8_ENKUlvE_clEvENKUlvE_clEvEUldE_St5arrayIPcLm2EEEEviT0_T1_,"a",@progbits
	.sectionflags	@""
	.align	4
.nv.constant0._ZN2at6native29vectorized_elementwise_kernelILi8EZZZNS0_65_GLOBAL__N__cd49fe81_27_ActivationSoftplusKernel_cu_1520ed90_293215softplus_kernelERNS_18TensorIteratorBaseERKN3c106ScalarES8_ENKUlvE_clEvENKUlvE_clEvEUldE_St5arrayIPcLm2EEEEviT0_T1_:
	.zero		944


//--------------------- SYMBOLS --------------------------

	.type		.nv.reservedSmem.offset0,@object
	.size		.nv.reservedSmem.offset0,0x4
	.type		__assertfail,@function
